//
// Generated by NVIDIA NVVM Compiler
//
// Compiler Build ID: CL-36424714
// Cuda compilation tools, release 13.0, V13.0.88
// Based on NVVM 20.0.0
//

.version 9.0
.target sm_100
.address_size 64

	// .globl	_Z22softargmax_kernel_halfILi80ELi80EEvPK7__half2P6__halfS4_S4_iiS3_S3_
// _ZZ22softargmax_kernel_halfILi80ELi80EEvPK7__half2P6__halfS4_S4_iiS3_S3_E12s_rowMaximum has been demoted
// _ZZ22softargmax_kernel_halfILi80ELi80EEvPK7__half2P6__halfS4_S4_iiS3_S3_E16s_channelMaximum has been demoted
// _ZZ22softargmax_kernel_halfILi80ELi80EEvPK7__half2P6__halfS4_S4_iiS3_S3_E9s_sumRows has been demoted
// _ZZ22softargmax_kernel_halfILi80ELi80EEvPK7__half2P6__halfS4_S4_iiS3_S3_E9s_sumCols has been demoted
// _ZZ22softargmax_kernel_halfILi80ELi80EEvPK7__half2P6__halfS4_S4_iiS3_S3_E23s_softmaxDenominatorRcp has been demoted
// _ZZ23softargmax_kernel_floatILi80ELi80EEvPKfPfS2_S2_iiffE12s_rowMaximum has been demoted
// _ZZ23softargmax_kernel_floatILi80ELi80EEvPKfPfS2_S2_iiffE16s_channelMaximum has been demoted
// _ZZ23softargmax_kernel_floatILi80ELi80EEvPKfPfS2_S2_iiffE9s_sumRows has been demoted
// _ZZ23softargmax_kernel_floatILi80ELi80EEvPKfPfS2_S2_iiffE9s_sumCols has been demoted
// _ZZ23softargmax_kernel_floatILi80ELi80EEvPKfPfS2_S2_iiffE23s_softmaxDenominatorRcp has been demoted

.visible .entry _Z22softargmax_kernel_halfILi80ELi80EEvPK7__half2P6__halfS4_S4_iiS3_S3_(
	.param .u64 .ptr .align 1 _Z22softargmax_kernel_halfILi80ELi80EEvPK7__half2P6__halfS4_S4_iiS3_S3__param_0,
	.param .u64 .ptr .align 1 _Z22softargmax_kernel_halfILi80ELi80EEvPK7__half2P6__halfS4_S4_iiS3_S3__param_1,
	.param .u64 .ptr .align 1 _Z22softargmax_kernel_halfILi80ELi80EEvPK7__half2P6__halfS4_S4_iiS3_S3__param_2,
	.param .u64 .ptr .align 1 _Z22softargmax_kernel_halfILi80ELi80EEvPK7__half2P6__halfS4_S4_iiS3_S3__param_3,
	.param .u32 _Z22softargmax_kernel_halfILi80ELi80EEvPK7__half2P6__halfS4_S4_iiS3_S3__param_4,
	.param .u32 _Z22softargmax_kernel_halfILi80ELi80EEvPK7__half2P6__halfS4_S4_iiS3_S3__param_5,
	.param .align 2 .b8 _Z22softargmax_kernel_halfILi80ELi80EEvPK7__half2P6__halfS4_S4_iiS3_S3__param_6[2],
	.param .align 2 .b8 _Z22softargmax_kernel_halfILi80ELi80EEvPK7__half2P6__halfS4_S4_iiS3_S3__param_7[2]
)
{
	.reg .pred 	%p<6>;
	.reg .b16 	%rs<842>;
	.reg .b32 	%r<1081>;
	.reg .b32 	%f<417>;
	.reg .b64 	%rd<19>;
	// demoted variable
	.shared .align 4 .b8 _ZZ22softargmax_kernel_halfILi80ELi80EEvPK7__half2P6__halfS4_S4_iiS3_S3_E12s_rowMaximum[320];
	// demoted variable
	.shared .align 4 .f32 _ZZ22softargmax_kernel_halfILi80ELi80EEvPK7__half2P6__halfS4_S4_iiS3_S3_E16s_channelMaximum;
	// demoted variable
	.shared .align 2 .b8 _ZZ22softargmax_kernel_halfILi80ELi80EEvPK7__half2P6__halfS4_S4_iiS3_S3_E9s_sumRows[160];
	// demoted variable
	.shared .align 2 .b8 _ZZ22softargmax_kernel_halfILi80ELi80EEvPK7__half2P6__halfS4_S4_iiS3_S3_E9s_sumCols[160];
	// demoted variable
	.shared .align 4 .b8 _ZZ22softargmax_kernel_halfILi80ELi80EEvPK7__half2P6__halfS4_S4_iiS3_S3_E23s_softmaxDenominatorRcp[4];
	ld.param.u16 	%rs7, [_Z22softargmax_kernel_halfILi80ELi80EEvPK7__half2P6__halfS4_S4_iiS3_S3__param_7];
	ld.param.u16 	%rs8, [_Z22softargmax_kernel_halfILi80ELi80EEvPK7__half2P6__halfS4_S4_iiS3_S3__param_6];
	ld.param.u64 	%rd4, [_Z22softargmax_kernel_halfILi80ELi80EEvPK7__half2P6__halfS4_S4_iiS3_S3__param_0];
	ld.param.u32 	%r82, [_Z22softargmax_kernel_halfILi80ELi80EEvPK7__half2P6__halfS4_S4_iiS3_S3__param_4];
	ld.param.u32 	%r164, [_Z22softargmax_kernel_halfILi80ELi80EEvPK7__half2P6__halfS4_S4_iiS3_S3__param_5];
	cvta.to.global.u64 	%rd5, %rd4;
	// begin inline asm
	{  mov.b32 %r83, {%rs8,%rs8};}

	// end inline asm
	mov.u32 	%r165, %ctaid.x;
	mov.u32 	%r166, %ctaid.y;
	mov.u32 	%r167, %tid.x;
	mul.lo.s32 	%r168, %r82, %r166;
	mad.lo.s32 	%r169, %r167, 80, %r168;
	mad.lo.s32 	%r170, %r164, %r165, %r169;
	shr.u32 	%r171, %r170, 31;
	add.s32 	%r172, %r170, %r171;
	shr.s32 	%r173, %r172, 1;
	mul.wide.s32 	%rd6, %r173, 4;
	add.s64 	%rd7, %rd5, %rd6;
	ld.global.u32 	%r2, [%rd7];
	// begin inline asm
	{.reg .f16 low,high;
  mov.b32 {low,high},%r2;
  cvt.f32.f16 %f5, high;}

	// end inline asm
	// begin inline asm
	{.reg .f16 low,high;
  mov.b32 {low,high},%r2;
  cvt.f32.f16 %f6, low;}

	// end inline asm
	max.f32 	%f85, %f5, %f6;
	max.f32 	%f86, %f85, 0fFF7FFFFF;
	ld.global.u32 	%r3, [%rd7+4];
	// begin inline asm
	{.reg .f16 low,high;
  mov.b32 {low,high},%r3;
  cvt.f32.f16 %f7, high;}

	// end inline asm
	// begin inline asm
	{.reg .f16 low,high;
  mov.b32 {low,high},%r3;
  cvt.f32.f16 %f8, low;}

	// end inline asm
	max.f32 	%f87, %f7, %f8;
	max.f32 	%f88, %f86, %f87;
	ld.global.u32 	%r4, [%rd7+8];
	// begin inline asm
	{.reg .f16 low,high;
  mov.b32 {low,high},%r4;
  cvt.f32.f16 %f9, high;}

	// end inline asm
	// begin inline asm
	{.reg .f16 low,high;
  mov.b32 {low,high},%r4;
  cvt.f32.f16 %f10, low;}

	// end inline asm
	max.f32 	%f89, %f9, %f10;
	max.f32 	%f90, %f88, %f89;
	ld.global.u32 	%r5, [%rd7+12];
	// begin inline asm
	{.reg .f16 low,high;
  mov.b32 {low,high},%r5;
  cvt.f32.f16 %f11, high;}

	// end inline asm
	// begin inline asm
	{.reg .f16 low,high;
  mov.b32 {low,high},%r5;
  cvt.f32.f16 %f12, low;}

	// end inline asm
	max.f32 	%f91, %f11, %f12;
	max.f32 	%f92, %f90, %f91;
	ld.global.u32 	%r6, [%rd7+16];
	// begin inline asm
	{.reg .f16 low,high;
  mov.b32 {low,high},%r6;
  cvt.f32.f16 %f13, high;}

	// end inline asm
	// begin inline asm
	{.reg .f16 low,high;
  mov.b32 {low,high},%r6;
  cvt.f32.f16 %f14, low;}

	// end inline asm
	max.f32 	%f93, %f13, %f14;
	max.f32 	%f94, %f92, %f93;
	ld.global.u32 	%r7, [%rd7+20];
	// begin inline asm
	{.reg .f16 low,high;
  mov.b32 {low,high},%r7;
  cvt.f32.f16 %f15, high;}

	// end inline asm
	// begin inline asm
	{.reg .f16 low,high;
  mov.b32 {low,high},%r7;
  cvt.f32.f16 %f16, low;}

	// end inline asm
	max.f32 	%f95, %f15, %f16;
	max.f32 	%f96, %f94, %f95;
	ld.global.u32 	%r8, [%rd7+24];
	// begin inline asm
	{.reg .f16 low,high;
  mov.b32 {low,high},%r8;
  cvt.f32.f16 %f17, high;}

	// end inline asm
	// begin inline asm
	{.reg .f16 low,high;
  mov.b32 {low,high},%r8;
  cvt.f32.f16 %f18, low;}

	// end inline asm
	max.f32 	%f97, %f17, %f18;
	max.f32 	%f98, %f96, %f97;
	ld.global.u32 	%r9, [%rd7+28];
	// begin inline asm
	{.reg .f16 low,high;
  mov.b32 {low,high},%r9;
  cvt.f32.f16 %f19, high;}

	// end inline asm
	// begin inline asm
	{.reg .f16 low,high;
  mov.b32 {low,high},%r9;
  cvt.f32.f16 %f20, low;}

	// end inline asm
	max.f32 	%f99, %f19, %f20;
	max.f32 	%f100, %f98, %f99;
	ld.global.u32 	%r10, [%rd7+32];
	// begin inline asm
	{.reg .f16 low,high;
  mov.b32 {low,high},%r10;
  cvt.f32.f16 %f21, high;}

	// end inline asm
	// begin inline asm
	{.reg .f16 low,high;
  mov.b32 {low,high},%r10;
  cvt.f32.f16 %f22, low;}

	// end inline asm
	max.f32 	%f101, %f21, %f22;
	max.f32 	%f102, %f100, %f101;
	ld.global.u32 	%r11, [%rd7+36];
	// begin inline asm
	{.reg .f16 low,high;
  mov.b32 {low,high},%r11;
  cvt.f32.f16 %f23, high;}

	// end inline asm
	// begin inline asm
	{.reg .f16 low,high;
  mov.b32 {low,high},%r11;
  cvt.f32.f16 %f24, low;}

	// end inline asm
	max.f32 	%f103, %f23, %f24;
	max.f32 	%f104, %f102, %f103;
	ld.global.u32 	%r12, [%rd7+40];
	// begin inline asm
	{.reg .f16 low,high;
  mov.b32 {low,high},%r12;
  cvt.f32.f16 %f25, high;}

	// end inline asm
	// begin inline asm
	{.reg .f16 low,high;
  mov.b32 {low,high},%r12;
  cvt.f32.f16 %f26, low;}

	// end inline asm
	max.f32 	%f105, %f25, %f26;
	max.f32 	%f106, %f104, %f105;
	ld.global.u32 	%r13, [%rd7+44];
	// begin inline asm
	{.reg .f16 low,high;
  mov.b32 {low,high},%r13;
  cvt.f32.f16 %f27, high;}

	// end inline asm
	// begin inline asm
	{.reg .f16 low,high;
  mov.b32 {low,high},%r13;
  cvt.f32.f16 %f28, low;}

	// end inline asm
	max.f32 	%f107, %f27, %f28;
	max.f32 	%f108, %f106, %f107;
	ld.global.u32 	%r14, [%rd7+48];
	// begin inline asm
	{.reg .f16 low,high;
  mov.b32 {low,high},%r14;
  cvt.f32.f16 %f29, high;}

	// end inline asm
	// begin inline asm
	{.reg .f16 low,high;
  mov.b32 {low,high},%r14;
  cvt.f32.f16 %f30, low;}

	// end inline asm
	max.f32 	%f109, %f29, %f30;
	max.f32 	%f110, %f108, %f109;
	ld.global.u32 	%r15, [%rd7+52];
	// begin inline asm
	{.reg .f16 low,high;
  mov.b32 {low,high},%r15;
  cvt.f32.f16 %f31, high;}

	// end inline asm
	// begin inline asm
	{.reg .f16 low,high;
  mov.b32 {low,high},%r15;
  cvt.f32.f16 %f32, low;}

	// end inline asm
	max.f32 	%f111, %f31, %f32;
	max.f32 	%f112, %f110, %f111;
	ld.global.u32 	%r16, [%rd7+56];
	// begin inline asm
	{.reg .f16 low,high;
  mov.b32 {low,high},%r16;
  cvt.f32.f16 %f33, high;}

	// end inline asm
	// begin inline asm
	{.reg .f16 low,high;
  mov.b32 {low,high},%r16;
  cvt.f32.f16 %f34, low;}

	// end inline asm
	max.f32 	%f113, %f33, %f34;
	max.f32 	%f114, %f112, %f113;
	ld.global.u32 	%r17, [%rd7+60];
	// begin inline asm
	{.reg .f16 low,high;
  mov.b32 {low,high},%r17;
  cvt.f32.f16 %f35, high;}

	// end inline asm
	// begin inline asm
	{.reg .f16 low,high;
  mov.b32 {low,high},%r17;
  cvt.f32.f16 %f36, low;}

	// end inline asm
	max.f32 	%f115, %f35, %f36;
	max.f32 	%f116, %f114, %f115;
	ld.global.u32 	%r18, [%rd7+64];
	// begin inline asm
	{.reg .f16 low,high;
  mov.b32 {low,high},%r18;
  cvt.f32.f16 %f37, high;}

	// end inline asm
	// begin inline asm
	{.reg .f16 low,high;
  mov.b32 {low,high},%r18;
  cvt.f32.f16 %f38, low;}

	// end inline asm
	max.f32 	%f117, %f37, %f38;
	max.f32 	%f118, %f116, %f117;
	ld.global.u32 	%r19, [%rd7+68];
	// begin inline asm
	{.reg .f16 low,high;
  mov.b32 {low,high},%r19;
  cvt.f32.f16 %f39, high;}

	// end inline asm
	// begin inline asm
	{.reg .f16 low,high;
  mov.b32 {low,high},%r19;
  cvt.f32.f16 %f40, low;}

	// end inline asm
	max.f32 	%f119, %f39, %f40;
	max.f32 	%f120, %f118, %f119;
	ld.global.u32 	%r20, [%rd7+72];
	// begin inline asm
	{.reg .f16 low,high;
  mov.b32 {low,high},%r20;
  cvt.f32.f16 %f41, high;}

	// end inline asm
	// begin inline asm
	{.reg .f16 low,high;
  mov.b32 {low,high},%r20;
  cvt.f32.f16 %f42, low;}

	// end inline asm
	max.f32 	%f121, %f41, %f42;
	max.f32 	%f122, %f120, %f121;
	ld.global.u32 	%r21, [%rd7+76];
	// begin inline asm
	{.reg .f16 low,high;
  mov.b32 {low,high},%r21;
  cvt.f32.f16 %f43, high;}

	// end inline asm
	// begin inline asm
	{.reg .f16 low,high;
  mov.b32 {low,high},%r21;
  cvt.f32.f16 %f44, low;}

	// end inline asm
	max.f32 	%f123, %f43, %f44;
	max.f32 	%f124, %f122, %f123;
	ld.global.u32 	%r22, [%rd7+80];
	// begin inline asm
	{.reg .f16 low,high;
  mov.b32 {low,high},%r22;
  cvt.f32.f16 %f45, high;}

	// end inline asm
	// begin inline asm
	{.reg .f16 low,high;
  mov.b32 {low,high},%r22;
  cvt.f32.f16 %f46, low;}

	// end inline asm
	max.f32 	%f125, %f45, %f46;
	max.f32 	%f126, %f124, %f125;
	ld.global.u32 	%r23, [%rd7+84];
	// begin inline asm
	{.reg .f16 low,high;
  mov.b32 {low,high},%r23;
  cvt.f32.f16 %f47, high;}

	// end inline asm
	// begin inline asm
	{.reg .f16 low,high;
  mov.b32 {low,high},%r23;
  cvt.f32.f16 %f48, low;}

	// end inline asm
	max.f32 	%f127, %f47, %f48;
	max.f32 	%f128, %f126, %f127;
	ld.global.u32 	%r24, [%rd7+88];
	// begin inline asm
	{.reg .f16 low,high;
  mov.b32 {low,high},%r24;
  cvt.f32.f16 %f49, high;}

	// end inline asm
	// begin inline asm
	{.reg .f16 low,high;
  mov.b32 {low,high},%r24;
  cvt.f32.f16 %f50, low;}

	// end inline asm
	max.f32 	%f129, %f49, %f50;
	max.f32 	%f130, %f128, %f129;
	ld.global.u32 	%r25, [%rd7+92];
	// begin inline asm
	{.reg .f16 low,high;
  mov.b32 {low,high},%r25;
  cvt.f32.f16 %f51, high;}

	// end inline asm
	// begin inline asm
	{.reg .f16 low,high;
  mov.b32 {low,high},%r25;
  cvt.f32.f16 %f52, low;}

	// end inline asm
	max.f32 	%f131, %f51, %f52;
	max.f32 	%f132, %f130, %f131;
	ld.global.u32 	%r26, [%rd7+96];
	// begin inline asm
	{.reg .f16 low,high;
  mov.b32 {low,high},%r26;
  cvt.f32.f16 %f53, high;}

	// end inline asm
	// begin inline asm
	{.reg .f16 low,high;
  mov.b32 {low,high},%r26;
  cvt.f32.f16 %f54, low;}

	// end inline asm
	max.f32 	%f133, %f53, %f54;
	max.f32 	%f134, %f132, %f133;
	ld.global.u32 	%r27, [%rd7+100];
	// begin inline asm
	{.reg .f16 low,high;
  mov.b32 {low,high},%r27;
  cvt.f32.f16 %f55, high;}

	// end inline asm
	// begin inline asm
	{.reg .f16 low,high;
  mov.b32 {low,high},%r27;
  cvt.f32.f16 %f56, low;}

	// end inline asm
	max.f32 	%f135, %f55, %f56;
	max.f32 	%f136, %f134, %f135;
	ld.global.u32 	%r28, [%rd7+104];
	// begin inline asm
	{.reg .f16 low,high;
  mov.b32 {low,high},%r28;
  cvt.f32.f16 %f57, high;}

	// end inline asm
	// begin inline asm
	{.reg .f16 low,high;
  mov.b32 {low,high},%r28;
  cvt.f32.f16 %f58, low;}

	// end inline asm
	max.f32 	%f137, %f57, %f58;
	max.f32 	%f138, %f136, %f137;
	ld.global.u32 	%r29, [%rd7+108];
	// begin inline asm
	{.reg .f16 low,high;
  mov.b32 {low,high},%r29;
  cvt.f32.f16 %f59, high;}

	// end inline asm
	// begin inline asm
	{.reg .f16 low,high;
  mov.b32 {low,high},%r29;
  cvt.f32.f16 %f60, low;}

	// end inline asm
	max.f32 	%f139, %f59, %f60;
	max.f32 	%f140, %f138, %f139;
	ld.global.u32 	%r30, [%rd7+112];
	// begin inline asm
	{.reg .f16 low,high;
  mov.b32 {low,high},%r30;
  cvt.f32.f16 %f61, high;}

	// end inline asm
	// begin inline asm
	{.reg .f16 low,high;
  mov.b32 {low,high},%r30;
  cvt.f32.f16 %f62, low;}

	// end inline asm
	max.f32 	%f141, %f61, %f62;
	max.f32 	%f142, %f140, %f141;
	ld.global.u32 	%r31, [%rd7+116];
	// begin inline asm
	{.reg .f16 low,high;
  mov.b32 {low,high},%r31;
  cvt.f32.f16 %f63, high;}

	// end inline asm
	// begin inline asm
	{.reg .f16 low,high;
  mov.b32 {low,high},%r31;
  cvt.f32.f16 %f64, low;}

	// end inline asm
	max.f32 	%f143, %f63, %f64;
	max.f32 	%f144, %f142, %f143;
	ld.global.u32 	%r32, [%rd7+120];
	// begin inline asm
	{.reg .f16 low,high;
  mov.b32 {low,high},%r32;
  cvt.f32.f16 %f65, high;}

	// end inline asm
	// begin inline asm
	{.reg .f16 low,high;
  mov.b32 {low,high},%r32;
  cvt.f32.f16 %f66, low;}

	// end inline asm
	max.f32 	%f145, %f65, %f66;
	max.f32 	%f146, %f144, %f145;
	ld.global.u32 	%r33, [%rd7+124];
	// begin inline asm
	{.reg .f16 low,high;
  mov.b32 {low,high},%r33;
  cvt.f32.f16 %f67, high;}

	// end inline asm
	// begin inline asm
	{.reg .f16 low,high;
  mov.b32 {low,high},%r33;
  cvt.f32.f16 %f68, low;}

	// end inline asm
	max.f32 	%f147, %f67, %f68;
	max.f32 	%f148, %f146, %f147;
	ld.global.u32 	%r34, [%rd7+128];
	// begin inline asm
	{.reg .f16 low,high;
  mov.b32 {low,high},%r34;
  cvt.f32.f16 %f69, high;}

	// end inline asm
	// begin inline asm
	{.reg .f16 low,high;
  mov.b32 {low,high},%r34;
  cvt.f32.f16 %f70, low;}

	// end inline asm
	max.f32 	%f149, %f69, %f70;
	max.f32 	%f150, %f148, %f149;
	ld.global.u32 	%r35, [%rd7+132];
	// begin inline asm
	{.reg .f16 low,high;
  mov.b32 {low,high},%r35;
  cvt.f32.f16 %f71, high;}

	// end inline asm
	// begin inline asm
	{.reg .f16 low,high;
  mov.b32 {low,high},%r35;
  cvt.f32.f16 %f72, low;}

	// end inline asm
	max.f32 	%f151, %f71, %f72;
	max.f32 	%f152, %f150, %f151;
	ld.global.u32 	%r36, [%rd7+136];
	// begin inline asm
	{.reg .f16 low,high;
  mov.b32 {low,high},%r36;
  cvt.f32.f16 %f73, high;}

	// end inline asm
	// begin inline asm
	{.reg .f16 low,high;
  mov.b32 {low,high},%r36;
  cvt.f32.f16 %f74, low;}

	// end inline asm
	max.f32 	%f153, %f73, %f74;
	max.f32 	%f154, %f152, %f153;
	ld.global.u32 	%r37, [%rd7+140];
	// begin inline asm
	{.reg .f16 low,high;
  mov.b32 {low,high},%r37;
  cvt.f32.f16 %f75, high;}

	// end inline asm
	// begin inline asm
	{.reg .f16 low,high;
  mov.b32 {low,high},%r37;
  cvt.f32.f16 %f76, low;}

	// end inline asm
	max.f32 	%f155, %f75, %f76;
	max.f32 	%f156, %f154, %f155;
	ld.global.u32 	%r38, [%rd7+144];
	// begin inline asm
	{.reg .f16 low,high;
  mov.b32 {low,high},%r38;
  cvt.f32.f16 %f77, high;}

	// end inline asm
	// begin inline asm
	{.reg .f16 low,high;
  mov.b32 {low,high},%r38;
  cvt.f32.f16 %f78, low;}

	// end inline asm
	max.f32 	%f157, %f77, %f78;
	max.f32 	%f158, %f156, %f157;
	ld.global.u32 	%r39, [%rd7+148];
	// begin inline asm
	{.reg .f16 low,high;
  mov.b32 {low,high},%r39;
  cvt.f32.f16 %f79, high;}

	// end inline asm
	// begin inline asm
	{.reg .f16 low,high;
  mov.b32 {low,high},%r39;
  cvt.f32.f16 %f80, low;}

	// end inline asm
	max.f32 	%f159, %f79, %f80;
	max.f32 	%f160, %f158, %f159;
	ld.global.u32 	%r40, [%rd7+152];
	// begin inline asm
	{.reg .f16 low,high;
  mov.b32 {low,high},%r40;
  cvt.f32.f16 %f81, high;}

	// end inline asm
	// begin inline asm
	{.reg .f16 low,high;
  mov.b32 {low,high},%r40;
  cvt.f32.f16 %f82, low;}

	// end inline asm
	max.f32 	%f161, %f81, %f82;
	max.f32 	%f162, %f160, %f161;
	ld.global.u32 	%r41, [%rd7+156];
	// begin inline asm
	{.reg .f16 low,high;
  mov.b32 {low,high},%r41;
  cvt.f32.f16 %f83, high;}

	// end inline asm
	// begin inline asm
	{.reg .f16 low,high;
  mov.b32 {low,high},%r41;
  cvt.f32.f16 %f84, low;}

	// end inline asm
	max.f32 	%f163, %f83, %f84;
	max.f32 	%f1, %f162, %f163;
	shl.b32 	%r174, %r167, 2;
	mov.u32 	%r175, _ZZ22softargmax_kernel_halfILi80ELi80EEvPK7__half2P6__halfS4_S4_iiS3_S3_E12s_rowMaximum;
	add.s32 	%r176, %r175, %r174;
	st.shared.f32 	[%r176], %f1;
	bar.sync 	0;
	setp.ne.s32 	%p1, %r167, 0;
	@%p1 bra 	$L__BB0_2;
	ld.shared.f32 	%f164, [_ZZ22softargmax_kernel_halfILi80ELi80EEvPK7__half2P6__halfS4_S4_iiS3_S3_E12s_rowMaximum];
	max.f32 	%f165, %f1, %f164;
	ld.shared.f32 	%f166, [_ZZ22softargmax_kernel_halfILi80ELi80EEvPK7__half2P6__halfS4_S4_iiS3_S3_E12s_rowMaximum+4];
	max.f32 	%f167, %f165, %f166;
	ld.shared.f32 	%f168, [_ZZ22softargmax_kernel_halfILi80ELi80EEvPK7__half2P6__halfS4_S4_iiS3_S3_E12s_rowMaximum+8];
	max.f32 	%f169, %f167, %f168;
	ld.shared.f32 	%f170, [_ZZ22softargmax_kernel_halfILi80ELi80EEvPK7__half2P6__halfS4_S4_iiS3_S3_E12s_rowMaximum+12];
	max.f32 	%f171, %f169, %f170;
	ld.shared.f32 	%f172, [_ZZ22softargmax_kernel_halfILi80ELi80EEvPK7__half2P6__halfS4_S4_iiS3_S3_E12s_rowMaximum+16];
	max.f32 	%f173, %f171, %f172;
	ld.shared.f32 	%f174, [_ZZ22softargmax_kernel_halfILi80ELi80EEvPK7__half2P6__halfS4_S4_iiS3_S3_E12s_rowMaximum+20];
	max.f32 	%f175, %f173, %f174;
	ld.shared.f32 	%f176, [_ZZ22softargmax_kernel_halfILi80ELi80EEvPK7__half2P6__halfS4_S4_iiS3_S3_E12s_rowMaximum+24];
	max.f32 	%f177, %f175, %f176;
	ld.shared.f32 	%f178, [_ZZ22softargmax_kernel_halfILi80ELi80EEvPK7__half2P6__halfS4_S4_iiS3_S3_E12s_rowMaximum+28];
	max.f32 	%f179, %f177, %f178;
	ld.shared.f32 	%f180, [_ZZ22softargmax_kernel_halfILi80ELi80EEvPK7__half2P6__halfS4_S4_iiS3_S3_E12s_rowMaximum+32];
	max.f32 	%f181, %f179, %f180;
	ld.shared.f32 	%f182, [_ZZ22softargmax_kernel_halfILi80ELi80EEvPK7__half2P6__halfS4_S4_iiS3_S3_E12s_rowMaximum+36];
	max.f32 	%f183, %f181, %f182;
	ld.shared.f32 	%f184, [_ZZ22softargmax_kernel_halfILi80ELi80EEvPK7__half2P6__halfS4_S4_iiS3_S3_E12s_rowMaximum+40];
	max.f32 	%f185, %f183, %f184;
	ld.shared.f32 	%f186, [_ZZ22softargmax_kernel_halfILi80ELi80EEvPK7__half2P6__halfS4_S4_iiS3_S3_E12s_rowMaximum+44];
	max.f32 	%f187, %f185, %f186;
	ld.shared.f32 	%f188, [_ZZ22softargmax_kernel_halfILi80ELi80EEvPK7__half2P6__halfS4_S4_iiS3_S3_E12s_rowMaximum+48];
	max.f32 	%f189, %f187, %f188;
	ld.shared.f32 	%f190, [_ZZ22softargmax_kernel_halfILi80ELi80EEvPK7__half2P6__halfS4_S4_iiS3_S3_E12s_rowMaximum+52];
	max.f32 	%f191, %f189, %f190;
	ld.shared.f32 	%f192, [_ZZ22softargmax_kernel_halfILi80ELi80EEvPK7__half2P6__halfS4_S4_iiS3_S3_E12s_rowMaximum+56];
	max.f32 	%f193, %f191, %f192;
	ld.shared.f32 	%f194, [_ZZ22softargmax_kernel_halfILi80ELi80EEvPK7__half2P6__halfS4_S4_iiS3_S3_E12s_rowMaximum+60];
	max.f32 	%f195, %f193, %f194;
	ld.shared.f32 	%f196, [_ZZ22softargmax_kernel_halfILi80ELi80EEvPK7__half2P6__halfS4_S4_iiS3_S3_E12s_rowMaximum+64];
	max.f32 	%f197, %f195, %f196;
	ld.shared.f32 	%f198, [_ZZ22softargmax_kernel_halfILi80ELi80EEvPK7__half2P6__halfS4_S4_iiS3_S3_E12s_rowMaximum+68];
	max.f32 	%f199, %f197, %f198;
	ld.shared.f32 	%f200, [_ZZ22softargmax_kernel_halfILi80ELi80EEvPK7__half2P6__halfS4_S4_iiS3_S3_E12s_rowMaximum+72];
	max.f32 	%f201, %f199, %f200;
	ld.shared.f32 	%f202, [_ZZ22softargmax_kernel_halfILi80ELi80EEvPK7__half2P6__halfS4_S4_iiS3_S3_E12s_rowMaximum+76];
	max.f32 	%f203, %f201, %f202;
	ld.shared.f32 	%f204, [_ZZ22softargmax_kernel_halfILi80ELi80EEvPK7__half2P6__halfS4_S4_iiS3_S3_E12s_rowMaximum+80];
	max.f32 	%f205, %f203, %f204;
	ld.shared.f32 	%f206, [_ZZ22softargmax_kernel_halfILi80ELi80EEvPK7__half2P6__halfS4_S4_iiS3_S3_E12s_rowMaximum+84];
	max.f32 	%f207, %f205, %f206;
	ld.shared.f32 	%f208, [_ZZ22softargmax_kernel_halfILi80ELi80EEvPK7__half2P6__halfS4_S4_iiS3_S3_E12s_rowMaximum+88];
	max.f32 	%f209, %f207, %f208;
	ld.shared.f32 	%f210, [_ZZ22softargmax_kernel_halfILi80ELi80EEvPK7__half2P6__halfS4_S4_iiS3_S3_E12s_rowMaximum+92];
	max.f32 	%f211, %f209, %f210;
	ld.shared.f32 	%f212, [_ZZ22softargmax_kernel_halfILi80ELi80EEvPK7__half2P6__halfS4_S4_iiS3_S3_E12s_rowMaximum+96];
	max.f32 	%f213, %f211, %f212;
	ld.shared.f32 	%f214, [_ZZ22softargmax_kernel_halfILi80ELi80EEvPK7__half2P6__halfS4_S4_iiS3_S3_E12s_rowMaximum+100];
	max.f32 	%f215, %f213, %f214;
	ld.shared.f32 	%f216, [_ZZ22softargmax_kernel_halfILi80ELi80EEvPK7__half2P6__halfS4_S4_iiS3_S3_E12s_rowMaximum+104];
	max.f32 	%f217, %f215, %f216;
	ld.shared.f32 	%f218, [_ZZ22softargmax_kernel_halfILi80ELi80EEvPK7__half2P6__halfS4_S4_iiS3_S3_E12s_rowMaximum+108];
	max.f32 	%f219, %f217, %f218;
	ld.shared.f32 	%f220, [_ZZ22softargmax_kernel_halfILi80ELi80EEvPK7__half2P6__halfS4_S4_iiS3_S3_E12s_rowMaximum+112];
	max.f32 	%f221, %f219, %f220;
	ld.shared.f32 	%f222, [_ZZ22softargmax_kernel_halfILi80ELi80EEvPK7__half2P6__halfS4_S4_iiS3_S3_E12s_rowMaximum+116];
	max.f32 	%f223, %f221, %f222;
	ld.shared.f32 	%f224, [_ZZ22softargmax_kernel_halfILi80ELi80EEvPK7__half2P6__halfS4_S4_iiS3_S3_E12s_rowMaximum+120];
	max.f32 	%f225, %f223, %f224;
	ld.shared.f32 	%f226, [_ZZ22softargmax_kernel_halfILi80ELi80EEvPK7__half2P6__halfS4_S4_iiS3_S3_E12s_rowMaximum+124];
	max.f32 	%f227, %f225, %f226;
	ld.shared.f32 	%f228, [_ZZ22softargmax_kernel_halfILi80ELi80EEvPK7__half2P6__halfS4_S4_iiS3_S3_E12s_rowMaximum+128];
	max.f32 	%f229, %f227, %f228;
	ld.shared.f32 	%f230, [_ZZ22softargmax_kernel_halfILi80ELi80EEvPK7__half2P6__halfS4_S4_iiS3_S3_E12s_rowMaximum+132];
	max.f32 	%f231, %f229, %f230;
	ld.shared.f32 	%f232, [_ZZ22softargmax_kernel_halfILi80ELi80EEvPK7__half2P6__halfS4_S4_iiS3_S3_E12s_rowMaximum+136];
	max.f32 	%f233, %f231, %f232;
	ld.shared.f32 	%f234, [_ZZ22softargmax_kernel_halfILi80ELi80EEvPK7__half2P6__halfS4_S4_iiS3_S3_E12s_rowMaximum+140];
	max.f32 	%f235, %f233, %f234;
	ld.shared.f32 	%f236, [_ZZ22softargmax_kernel_halfILi80ELi80EEvPK7__half2P6__halfS4_S4_iiS3_S3_E12s_rowMaximum+144];
	max.f32 	%f237, %f235, %f236;
	ld.shared.f32 	%f238, [_ZZ22softargmax_kernel_halfILi80ELi80EEvPK7__half2P6__halfS4_S4_iiS3_S3_E12s_rowMaximum+148];
	max.f32 	%f239, %f237, %f238;
	ld.shared.f32 	%f240, [_ZZ22softargmax_kernel_halfILi80ELi80EEvPK7__half2P6__halfS4_S4_iiS3_S3_E12s_rowMaximum+152];
	max.f32 	%f241, %f239, %f240;
	ld.shared.f32 	%f242, [_ZZ22softargmax_kernel_halfILi80ELi80EEvPK7__half2P6__halfS4_S4_iiS3_S3_E12s_rowMaximum+156];
	max.f32 	%f243, %f241, %f242;
	ld.shared.f32 	%f244, [_ZZ22softargmax_kernel_halfILi80ELi80EEvPK7__half2P6__halfS4_S4_iiS3_S3_E12s_rowMaximum+160];
	max.f32 	%f245, %f243, %f244;
	ld.shared.f32 	%f246, [_ZZ22softargmax_kernel_halfILi80ELi80EEvPK7__half2P6__halfS4_S4_iiS3_S3_E12s_rowMaximum+164];
	max.f32 	%f247, %f245, %f246;
	ld.shared.f32 	%f248, [_ZZ22softargmax_kernel_halfILi80ELi80EEvPK7__half2P6__halfS4_S4_iiS3_S3_E12s_rowMaximum+168];
	max.f32 	%f249, %f247, %f248;
	ld.shared.f32 	%f250, [_ZZ22softargmax_kernel_halfILi80ELi80EEvPK7__half2P6__halfS4_S4_iiS3_S3_E12s_rowMaximum+172];
	max.f32 	%f251, %f249, %f250;
	ld.shared.f32 	%f252, [_ZZ22softargmax_kernel_halfILi80ELi80EEvPK7__half2P6__halfS4_S4_iiS3_S3_E12s_rowMaximum+176];
	max.f32 	%f253, %f251, %f252;
	ld.shared.f32 	%f254, [_ZZ22softargmax_kernel_halfILi80ELi80EEvPK7__half2P6__halfS4_S4_iiS3_S3_E12s_rowMaximum+180];
	max.f32 	%f255, %f253, %f254;
	ld.shared.f32 	%f256, [_ZZ22softargmax_kernel_halfILi80ELi80EEvPK7__half2P6__halfS4_S4_iiS3_S3_E12s_rowMaximum+184];
	max.f32 	%f257, %f255, %f256;
	ld.shared.f32 	%f258, [_ZZ22softargmax_kernel_halfILi80ELi80EEvPK7__half2P6__halfS4_S4_iiS3_S3_E12s_rowMaximum+188];
	max.f32 	%f259, %f257, %f258;
	ld.shared.f32 	%f260, [_ZZ22softargmax_kernel_halfILi80ELi80EEvPK7__half2P6__halfS4_S4_iiS3_S3_E12s_rowMaximum+192];
	max.f32 	%f261, %f259, %f260;
	ld.shared.f32 	%f262, [_ZZ22softargmax_kernel_halfILi80ELi80EEvPK7__half2P6__halfS4_S4_iiS3_S3_E12s_rowMaximum+196];
	max.f32 	%f263, %f261, %f262;
	ld.shared.f32 	%f264, [_ZZ22softargmax_kernel_halfILi80ELi80EEvPK7__half2P6__halfS4_S4_iiS3_S3_E12s_rowMaximum+200];
	max.f32 	%f265, %f263, %f264;
	ld.shared.f32 	%f266, [_ZZ22softargmax_kernel_halfILi80ELi80EEvPK7__half2P6__halfS4_S4_iiS3_S3_E12s_rowMaximum+204];
	max.f32 	%f267, %f265, %f266;
	ld.shared.f32 	%f268, [_ZZ22softargmax_kernel_halfILi80ELi80EEvPK7__half2P6__halfS4_S4_iiS3_S3_E12s_rowMaximum+208];
	max.f32 	%f269, %f267, %f268;
	ld.shared.f32 	%f270, [_ZZ22softargmax_kernel_halfILi80ELi80EEvPK7__half2P6__halfS4_S4_iiS3_S3_E12s_rowMaximum+212];
	max.f32 	%f271, %f269, %f270;
	ld.shared.f32 	%f272, [_ZZ22softargmax_kernel_halfILi80ELi80EEvPK7__half2P6__halfS4_S4_iiS3_S3_E12s_rowMaximum+216];
	max.f32 	%f273, %f271, %f272;
	ld.shared.f32 	%f274, [_ZZ22softargmax_kernel_halfILi80ELi80EEvPK7__half2P6__halfS4_S4_iiS3_S3_E12s_rowMaximum+220];
	max.f32 	%f275, %f273, %f274;
	ld.shared.f32 	%f276, [_ZZ22softargmax_kernel_halfILi80ELi80EEvPK7__half2P6__halfS4_S4_iiS3_S3_E12s_rowMaximum+224];
	max.f32 	%f277, %f275, %f276;
	ld.shared.f32 	%f278, [_ZZ22softargmax_kernel_halfILi80ELi80EEvPK7__half2P6__halfS4_S4_iiS3_S3_E12s_rowMaximum+228];
	max.f32 	%f279, %f277, %f278;
	ld.shared.f32 	%f280, [_ZZ22softargmax_kernel_halfILi80ELi80EEvPK7__half2P6__halfS4_S4_iiS3_S3_E12s_rowMaximum+232];
	max.f32 	%f281, %f279, %f280;
	ld.shared.f32 	%f282, [_ZZ22softargmax_kernel_halfILi80ELi80EEvPK7__half2P6__halfS4_S4_iiS3_S3_E12s_rowMaximum+236];
	max.f32 	%f283, %f281, %f282;
	ld.shared.f32 	%f284, [_ZZ22softargmax_kernel_halfILi80ELi80EEvPK7__half2P6__halfS4_S4_iiS3_S3_E12s_rowMaximum+240];
	max.f32 	%f285, %f283, %f284;
	ld.shared.f32 	%f286, [_ZZ22softargmax_kernel_halfILi80ELi80EEvPK7__half2P6__halfS4_S4_iiS3_S3_E12s_rowMaximum+244];
	max.f32 	%f287, %f285, %f286;
	ld.shared.f32 	%f288, [_ZZ22softargmax_kernel_halfILi80ELi80EEvPK7__half2P6__halfS4_S4_iiS3_S3_E12s_rowMaximum+248];
	max.f32 	%f289, %f287, %f288;
	ld.shared.f32 	%f290, [_ZZ22softargmax_kernel_halfILi80ELi80EEvPK7__half2P6__halfS4_S4_iiS3_S3_E12s_rowMaximum+252];
	max.f32 	%f291, %f289, %f290;
	ld.shared.f32 	%f292, [_ZZ22softargmax_kernel_halfILi80ELi80EEvPK7__half2P6__halfS4_S4_iiS3_S3_E12s_rowMaximum+256];
	max.f32 	%f293, %f291, %f292;
	ld.shared.f32 	%f294, [_ZZ22softargmax_kernel_halfILi80ELi80EEvPK7__half2P6__halfS4_S4_iiS3_S3_E12s_rowMaximum+260];
	max.f32 	%f295, %f293, %f294;
	ld.shared.f32 	%f296, [_ZZ22softargmax_kernel_halfILi80ELi80EEvPK7__half2P6__halfS4_S4_iiS3_S3_E12s_rowMaximum+264];
	max.f32 	%f297, %f295, %f296;
	ld.shared.f32 	%f298, [_ZZ22softargmax_kernel_halfILi80ELi80EEvPK7__half2P6__halfS4_S4_iiS3_S3_E12s_rowMaximum+268];
	max.f32 	%f299, %f297, %f298;
	ld.shared.f32 	%f300, [_ZZ22softargmax_kernel_halfILi80ELi80EEvPK7__half2P6__halfS4_S4_iiS3_S3_E12s_rowMaximum+272];
	max.f32 	%f301, %f299, %f300;
	ld.shared.f32 	%f302, [_ZZ22softargmax_kernel_halfILi80ELi80EEvPK7__half2P6__halfS4_S4_iiS3_S3_E12s_rowMaximum+276];
	max.f32 	%f303, %f301, %f302;
	ld.shared.f32 	%f304, [_ZZ22softargmax_kernel_halfILi80ELi80EEvPK7__half2P6__halfS4_S4_iiS3_S3_E12s_rowMaximum+280];
	max.f32 	%f305, %f303, %f304;
	ld.shared.f32 	%f306, [_ZZ22softargmax_kernel_halfILi80ELi80EEvPK7__half2P6__halfS4_S4_iiS3_S3_E12s_rowMaximum+284];
	max.f32 	%f307, %f305, %f306;
	ld.shared.f32 	%f308, [_ZZ22softargmax_kernel_halfILi80ELi80EEvPK7__half2P6__halfS4_S4_iiS3_S3_E12s_rowMaximum+288];
	max.f32 	%f309, %f307, %f308;
	ld.shared.f32 	%f310, [_ZZ22softargmax_kernel_halfILi80ELi80EEvPK7__half2P6__halfS4_S4_iiS3_S3_E12s_rowMaximum+292];
	max.f32 	%f311, %f309, %f310;
	ld.shared.f32 	%f312, [_ZZ22softargmax_kernel_halfILi80ELi80EEvPK7__half2P6__halfS4_S4_iiS3_S3_E12s_rowMaximum+296];
	max.f32 	%f313, %f311, %f312;
	ld.shared.f32 	%f314, [_ZZ22softargmax_kernel_halfILi80ELi80EEvPK7__half2P6__halfS4_S4_iiS3_S3_E12s_rowMaximum+300];
	max.f32 	%f315, %f313, %f314;
	ld.shared.f32 	%f316, [_ZZ22softargmax_kernel_halfILi80ELi80EEvPK7__half2P6__halfS4_S4_iiS3_S3_E12s_rowMaximum+304];
	max.f32 	%f317, %f315, %f316;
	ld.shared.f32 	%f318, [_ZZ22softargmax_kernel_halfILi80ELi80EEvPK7__half2P6__halfS4_S4_iiS3_S3_E12s_rowMaximum+308];
	max.f32 	%f319, %f317, %f318;
	ld.shared.f32 	%f320, [_ZZ22softargmax_kernel_halfILi80ELi80EEvPK7__half2P6__halfS4_S4_iiS3_S3_E12s_rowMaximum+312];
	max.f32 	%f321, %f319, %f320;
	ld.shared.f32 	%f322, [_ZZ22softargmax_kernel_halfILi80ELi80EEvPK7__half2P6__halfS4_S4_iiS3_S3_E12s_rowMaximum+316];
	max.f32 	%f323, %f321, %f322;
	st.shared.f32 	[_ZZ22softargmax_kernel_halfILi80ELi80EEvPK7__half2P6__halfS4_S4_iiS3_S3_E16s_channelMaximum], %f323;
$L__BB0_2:
	mov.u32 	%r621, %tid.x;
	setp.ne.s32 	%p2, %r621, 0;
	mov.f32 	%f324, 0f00000000;
	// begin inline asm
	{  cvt.rn.f16.f32 %rs9, %f324;}

	// end inline asm
	// begin inline asm
	{  mov.b32 %r177, {%rs9,%rs9};}

	// end inline asm
	bar.sync 	0;
	ld.shared.f32 	%f325, [_ZZ22softargmax_kernel_halfILi80ELi80EEvPK7__half2P6__halfS4_S4_iiS3_S3_E16s_channelMaximum];
	// begin inline asm
	{.reg .f16 low;
  cvt.rn.f16.f32 low, %f325;
  mov.b32 %r178, {low,low};}

	// end inline asm
	// begin inline asm
	{sub.f16x2 %r179,%r2,%r178;
}
	// end inline asm
	// begin inline asm
	{mul.f16x2 %r182,%r179,%r83;
}
	// end inline asm
	// begin inline asm
	{.reg.b16         hl, hu;         
 .reg.b32         h,r,fl,fu,C,nZ; 
  mov.b32         {hl, hu}, %r182;   
  mov.b32         h, %r182;          
  cvt.f32.f16     fl, hl;         
  cvt.f32.f16     fu, hu;         
  mov.b32         C, 0x3fb8aa3bU; 
  mov.b32         nZ, 0x80000000U;
  fma.rn.f32      fl,fl,C,nZ;     
  fma.rn.f32      fu,fu,C,nZ;     
  ex2.approx.ftz.f32  fl, fl;     
  ex2.approx.ftz.f32  fu, fu;     
  cvt.rn.f16.f32      hl, fl;     
  cvt.rn.f16.f32      hu, fu;     
  mov.b32         r, {hl, hu};    
{.reg.b32 spc, ulp, p;
  mov.b32 spc,0X1F791F79U;
  mov.b32 ulp,0x94009400U;
  set.eq.f16x2.f16x2 p,h, spc;
  fma.rn.f16x2 r,p,ulp,r;
}
{.reg.b32 spc, ulp, p;
  mov.b32 spc,0X25CF25CFU;
  mov.b32 ulp,0x94009400U;
  set.eq.f16x2.f16x2 p,h, spc;
  fma.rn.f16x2 r,p,ulp,r;
}
{.reg.b32 spc, ulp, p;
  mov.b32 spc,0XC13BC13BU;
  mov.b32 ulp,0x04000400U;
  set.eq.f16x2.f16x2 p,h, spc;
  fma.rn.f16x2 r,p,ulp,r;
}
{.reg.b32 spc, ulp, p;
  mov.b32 spc,0XC1EFC1EFU;
  mov.b32 ulp,0x02000200U;
  set.eq.f16x2.f16x2 p,h, spc;
  fma.rn.f16x2 r,p,ulp,r;
}
  mov.b32         %r185, r;  
}
	// end inline asm
	// begin inline asm
	{add.f16x2 %r187,%r185,%r177;
}
	// end inline asm
	// begin inline asm
	{sub.f16x2 %r190,%r3,%r178;
}
	// end inline asm
	// begin inline asm
	{mul.f16x2 %r193,%r190,%r83;
}
	// end inline asm
	// begin inline asm
	{.reg.b16         hl, hu;         
 .reg.b32         h,r,fl,fu,C,nZ; 
  mov.b32         {hl, hu}, %r193;   
  mov.b32         h, %r193;          
  cvt.f32.f16     fl, hl;         
  cvt.f32.f16     fu, hu;         
  mov.b32         C, 0x3fb8aa3bU; 
  mov.b32         nZ, 0x80000000U;
  fma.rn.f32      fl,fl,C,nZ;     
  fma.rn.f32      fu,fu,C,nZ;     
  ex2.approx.ftz.f32  fl, fl;     
  ex2.approx.ftz.f32  fu, fu;     
  cvt.rn.f16.f32      hl, fl;     
  cvt.rn.f16.f32      hu, fu;     
  mov.b32         r, {hl, hu};    
{.reg.b32 spc, ulp, p;
  mov.b32 spc,0X1F791F79U;
  mov.b32 ulp,0x94009400U;
  set.eq.f16x2.f16x2 p,h, spc;
  fma.rn.f16x2 r,p,ulp,r;
}
{.reg.b32 spc, ulp, p;
  mov.b32 spc,0X25CF25CFU;
  mov.b32 ulp,0x94009400U;
  set.eq.f16x2.f16x2 p,h, spc;
  fma.rn.f16x2 r,p,ulp,r;
}
{.reg.b32 spc, ulp, p;
  mov.b32 spc,0XC13BC13BU;
  mov.b32 ulp,0x04000400U;
  set.eq.f16x2.f16x2 p,h, spc;
  fma.rn.f16x2 r,p,ulp,r;
}
{.reg.b32 spc, ulp, p;
  mov.b32 spc,0XC1EFC1EFU;
  mov.b32 ulp,0x02000200U;
  set.eq.f16x2.f16x2 p,h, spc;
  fma.rn.f16x2 r,p,ulp,r;
}
  mov.b32         %r196, r;  
}
	// end inline asm
	// begin inline asm
	{add.f16x2 %r198,%r196,%r187;
}
	// end inline asm
	// begin inline asm
	{sub.f16x2 %r201,%r4,%r178;
}
	// end inline asm
	// begin inline asm
	{mul.f16x2 %r204,%r201,%r83;
}
	// end inline asm
	// begin inline asm
	{.reg.b16         hl, hu;         
 .reg.b32         h,r,fl,fu,C,nZ; 
  mov.b32         {hl, hu}, %r204;   
  mov.b32         h, %r204;          
  cvt.f32.f16     fl, hl;         
  cvt.f32.f16     fu, hu;         
  mov.b32         C, 0x3fb8aa3bU; 
  mov.b32         nZ, 0x80000000U;
  fma.rn.f32      fl,fl,C,nZ;     
  fma.rn.f32      fu,fu,C,nZ;     
  ex2.approx.ftz.f32  fl, fl;     
  ex2.approx.ftz.f32  fu, fu;     
  cvt.rn.f16.f32      hl, fl;     
  cvt.rn.f16.f32      hu, fu;     
  mov.b32         r, {hl, hu};    
{.reg.b32 spc, ulp, p;
  mov.b32 spc,0X1F791F79U;
  mov.b32 ulp,0x94009400U;
  set.eq.f16x2.f16x2 p,h, spc;
  fma.rn.f16x2 r,p,ulp,r;
}
{.reg.b32 spc, ulp, p;
  mov.b32 spc,0X25CF25CFU;
  mov.b32 ulp,0x94009400U;
  set.eq.f16x2.f16x2 p,h, spc;
  fma.rn.f16x2 r,p,ulp,r;
}
{.reg.b32 spc, ulp, p;
  mov.b32 spc,0XC13BC13BU;
  mov.b32 ulp,0x04000400U;
  set.eq.f16x2.f16x2 p,h, spc;
  fma.rn.f16x2 r,p,ulp,r;
}
{.reg.b32 spc, ulp, p;
  mov.b32 spc,0XC1EFC1EFU;
  mov.b32 ulp,0x02000200U;
  set.eq.f16x2.f16x2 p,h, spc;
  fma.rn.f16x2 r,p,ulp,r;
}
  mov.b32         %r207, r;  
}
	// end inline asm
	// begin inline asm
	{add.f16x2 %r209,%r207,%r198;
}
	// end inline asm
	// begin inline asm
	{sub.f16x2 %r212,%r5,%r178;
}
	// end inline asm
	// begin inline asm
	{mul.f16x2 %r215,%r212,%r83;
}
	// end inline asm
	// begin inline asm
	{.reg.b16         hl, hu;         
 .reg.b32         h,r,fl,fu,C,nZ; 
  mov.b32         {hl, hu}, %r215;   
  mov.b32         h, %r215;          
  cvt.f32.f16     fl, hl;         
  cvt.f32.f16     fu, hu;         
  mov.b32         C, 0x3fb8aa3bU; 
  mov.b32         nZ, 0x80000000U;
  fma.rn.f32      fl,fl,C,nZ;     
  fma.rn.f32      fu,fu,C,nZ;     
  ex2.approx.ftz.f32  fl, fl;     
  ex2.approx.ftz.f32  fu, fu;     
  cvt.rn.f16.f32      hl, fl;     
  cvt.rn.f16.f32      hu, fu;     
  mov.b32         r, {hl, hu};    
{.reg.b32 spc, ulp, p;
  mov.b32 spc,0X1F791F79U;
  mov.b32 ulp,0x94009400U;
  set.eq.f16x2.f16x2 p,h, spc;
  fma.rn.f16x2 r,p,ulp,r;
}
{.reg.b32 spc, ulp, p;
  mov.b32 spc,0X25CF25CFU;
  mov.b32 ulp,0x94009400U;
  set.eq.f16x2.f16x2 p,h, spc;
  fma.rn.f16x2 r,p,ulp,r;
}
{.reg.b32 spc, ulp, p;
  mov.b32 spc,0XC13BC13BU;
  mov.b32 ulp,0x04000400U;
  set.eq.f16x2.f16x2 p,h, spc;
  fma.rn.f16x2 r,p,ulp,r;
}
{.reg.b32 spc, ulp, p;
  mov.b32 spc,0XC1EFC1EFU;
  mov.b32 ulp,0x02000200U;
  set.eq.f16x2.f16x2 p,h, spc;
  fma.rn.f16x2 r,p,ulp,r;
}
  mov.b32         %r218, r;  
}
	// end inline asm
	// begin inline asm
	{add.f16x2 %r220,%r218,%r209;
}
	// end inline asm
	// begin inline asm
	{sub.f16x2 %r223,%r6,%r178;
}
	// end inline asm
	// begin inline asm
	{mul.f16x2 %r226,%r223,%r83;
}
	// end inline asm
	// begin inline asm
	{.reg.b16         hl, hu;         
 .reg.b32         h,r,fl,fu,C,nZ; 
  mov.b32         {hl, hu}, %r226;   
  mov.b32         h, %r226;          
  cvt.f32.f16     fl, hl;         
  cvt.f32.f16     fu, hu;         
  mov.b32         C, 0x3fb8aa3bU; 
  mov.b32         nZ, 0x80000000U;
  fma.rn.f32      fl,fl,C,nZ;     
  fma.rn.f32      fu,fu,C,nZ;     
  ex2.approx.ftz.f32  fl, fl;     
  ex2.approx.ftz.f32  fu, fu;     
  cvt.rn.f16.f32      hl, fl;     
  cvt.rn.f16.f32      hu, fu;     
  mov.b32         r, {hl, hu};    
{.reg.b32 spc, ulp, p;
  mov.b32 spc,0X1F791F79U;
  mov.b32 ulp,0x94009400U;
  set.eq.f16x2.f16x2 p,h, spc;
  fma.rn.f16x2 r,p,ulp,r;
}
{.reg.b32 spc, ulp, p;
  mov.b32 spc,0X25CF25CFU;
  mov.b32 ulp,0x94009400U;
  set.eq.f16x2.f16x2 p,h, spc;
  fma.rn.f16x2 r,p,ulp,r;
}
{.reg.b32 spc, ulp, p;
  mov.b32 spc,0XC13BC13BU;
  mov.b32 ulp,0x04000400U;
  set.eq.f16x2.f16x2 p,h, spc;
  fma.rn.f16x2 r,p,ulp,r;
}
{.reg.b32 spc, ulp, p;
  mov.b32 spc,0XC1EFC1EFU;
  mov.b32 ulp,0x02000200U;
  set.eq.f16x2.f16x2 p,h, spc;
  fma.rn.f16x2 r,p,ulp,r;
}
  mov.b32         %r229, r;  
}
	// end inline asm
	// begin inline asm
	{add.f16x2 %r231,%r229,%r220;
}
	// end inline asm
	// begin inline asm
	{sub.f16x2 %r234,%r7,%r178;
}
	// end inline asm
	// begin inline asm
	{mul.f16x2 %r237,%r234,%r83;
}
	// end inline asm
	// begin inline asm
	{.reg.b16         hl, hu;         
 .reg.b32         h,r,fl,fu,C,nZ; 
  mov.b32         {hl, hu}, %r237;   
  mov.b32         h, %r237;          
  cvt.f32.f16     fl, hl;         
  cvt.f32.f16     fu, hu;         
  mov.b32         C, 0x3fb8aa3bU; 
  mov.b32         nZ, 0x80000000U;
  fma.rn.f32      fl,fl,C,nZ;     
  fma.rn.f32      fu,fu,C,nZ;     
  ex2.approx.ftz.f32  fl, fl;     
  ex2.approx.ftz.f32  fu, fu;     
  cvt.rn.f16.f32      hl, fl;     
  cvt.rn.f16.f32      hu, fu;     
  mov.b32         r, {hl, hu};    
{.reg.b32 spc, ulp, p;
  mov.b32 spc,0X1F791F79U;
  mov.b32 ulp,0x94009400U;
  set.eq.f16x2.f16x2 p,h, spc;
  fma.rn.f16x2 r,p,ulp,r;
}
{.reg.b32 spc, ulp, p;
  mov.b32 spc,0X25CF25CFU;
  mov.b32 ulp,0x94009400U;
  set.eq.f16x2.f16x2 p,h, spc;
  fma.rn.f16x2 r,p,ulp,r;
}
{.reg.b32 spc, ulp, p;
  mov.b32 spc,0XC13BC13BU;
  mov.b32 ulp,0x04000400U;
  set.eq.f16x2.f16x2 p,h, spc;
  fma.rn.f16x2 r,p,ulp,r;
}
{.reg.b32 spc, ulp, p;
  mov.b32 spc,0XC1EFC1EFU;
  mov.b32 ulp,0x02000200U;
  set.eq.f16x2.f16x2 p,h, spc;
  fma.rn.f16x2 r,p,ulp,r;
}
  mov.b32         %r240, r;  
}
	// end inline asm
	// begin inline asm
	{add.f16x2 %r242,%r240,%r231;
}
	// end inline asm
	// begin inline asm
	{sub.f16x2 %r245,%r8,%r178;
}
	// end inline asm
	// begin inline asm
	{mul.f16x2 %r248,%r245,%r83;
}
	// end inline asm
	// begin inline asm
	{.reg.b16         hl, hu;         
 .reg.b32         h,r,fl,fu,C,nZ; 
  mov.b32         {hl, hu}, %r248;   
  mov.b32         h, %r248;          
  cvt.f32.f16     fl, hl;         
  cvt.f32.f16     fu, hu;         
  mov.b32         C, 0x3fb8aa3bU; 
  mov.b32         nZ, 0x80000000U;
  fma.rn.f32      fl,fl,C,nZ;     
  fma.rn.f32      fu,fu,C,nZ;     
  ex2.approx.ftz.f32  fl, fl;     
  ex2.approx.ftz.f32  fu, fu;     
  cvt.rn.f16.f32      hl, fl;     
  cvt.rn.f16.f32      hu, fu;     
  mov.b32         r, {hl, hu};    
{.reg.b32 spc, ulp, p;
  mov.b32 spc,0X1F791F79U;
  mov.b32 ulp,0x94009400U;
  set.eq.f16x2.f16x2 p,h, spc;
  fma.rn.f16x2 r,p,ulp,r;
}
{.reg.b32 spc, ulp, p;
  mov.b32 spc,0X25CF25CFU;
  mov.b32 ulp,0x94009400U;
  set.eq.f16x2.f16x2 p,h, spc;
  fma.rn.f16x2 r,p,ulp,r;
}
{.reg.b32 spc, ulp, p;
  mov.b32 spc,0XC13BC13BU;
  mov.b32 ulp,0x04000400U;
  set.eq.f16x2.f16x2 p,h, spc;
  fma.rn.f16x2 r,p,ulp,r;
}
{.reg.b32 spc, ulp, p;
  mov.b32 spc,0XC1EFC1EFU;
  mov.b32 ulp,0x02000200U;
  set.eq.f16x2.f16x2 p,h, spc;
  fma.rn.f16x2 r,p,ulp,r;
}
  mov.b32         %r251, r;  
}
	// end inline asm
	// begin inline asm
	{add.f16x2 %r253,%r251,%r242;
}
	// end inline asm
	// begin inline asm
	{sub.f16x2 %r256,%r9,%r178;
}
	// end inline asm
	// begin inline asm
	{mul.f16x2 %r259,%r256,%r83;
}
	// end inline asm
	// begin inline asm
	{.reg.b16         hl, hu;         
 .reg.b32         h,r,fl,fu,C,nZ; 
  mov.b32         {hl, hu}, %r259;   
  mov.b32         h, %r259;          
  cvt.f32.f16     fl, hl;         
  cvt.f32.f16     fu, hu;         
  mov.b32         C, 0x3fb8aa3bU; 
  mov.b32         nZ, 0x80000000U;
  fma.rn.f32      fl,fl,C,nZ;     
  fma.rn.f32      fu,fu,C,nZ;     
  ex2.approx.ftz.f32  fl, fl;     
  ex2.approx.ftz.f32  fu, fu;     
  cvt.rn.f16.f32      hl, fl;     
  cvt.rn.f16.f32      hu, fu;     
  mov.b32         r, {hl, hu};    
{.reg.b32 spc, ulp, p;
  mov.b32 spc,0X1F791F79U;
  mov.b32 ulp,0x94009400U;
  set.eq.f16x2.f16x2 p,h, spc;
  fma.rn.f16x2 r,p,ulp,r;
}
{.reg.b32 spc, ulp, p;
  mov.b32 spc,0X25CF25CFU;
  mov.b32 ulp,0x94009400U;
  set.eq.f16x2.f16x2 p,h, spc;
  fma.rn.f16x2 r,p,ulp,r;
}
{.reg.b32 spc, ulp, p;
  mov.b32 spc,0XC13BC13BU;
  mov.b32 ulp,0x04000400U;
  set.eq.f16x2.f16x2 p,h, spc;
  fma.rn.f16x2 r,p,ulp,r;
}
{.reg.b32 spc, ulp, p;
  mov.b32 spc,0XC1EFC1EFU;
  mov.b32 ulp,0x02000200U;
  set.eq.f16x2.f16x2 p,h, spc;
  fma.rn.f16x2 r,p,ulp,r;
}
  mov.b32         %r262, r;  
}
	// end inline asm
	// begin inline asm
	{add.f16x2 %r264,%r262,%r253;
}
	// end inline asm
	// begin inline asm
	{sub.f16x2 %r267,%r10,%r178;
}
	// end inline asm
	// begin inline asm
	{mul.f16x2 %r270,%r267,%r83;
}
	// end inline asm
	// begin inline asm
	{.reg.b16         hl, hu;         
 .reg.b32         h,r,fl,fu,C,nZ; 
  mov.b32         {hl, hu}, %r270;   
  mov.b32         h, %r270;          
  cvt.f32.f16     fl, hl;         
  cvt.f32.f16     fu, hu;         
  mov.b32         C, 0x3fb8aa3bU; 
  mov.b32         nZ, 0x80000000U;
  fma.rn.f32      fl,fl,C,nZ;     
  fma.rn.f32      fu,fu,C,nZ;     
  ex2.approx.ftz.f32  fl, fl;     
  ex2.approx.ftz.f32  fu, fu;     
  cvt.rn.f16.f32      hl, fl;     
  cvt.rn.f16.f32      hu, fu;     
  mov.b32         r, {hl, hu};    
{.reg.b32 spc, ulp, p;
  mov.b32 spc,0X1F791F79U;
  mov.b32 ulp,0x94009400U;
  set.eq.f16x2.f16x2 p,h, spc;
  fma.rn.f16x2 r,p,ulp,r;
}
{.reg.b32 spc, ulp, p;
  mov.b32 spc,0X25CF25CFU;
  mov.b32 ulp,0x94009400U;
  set.eq.f16x2.f16x2 p,h, spc;
  fma.rn.f16x2 r,p,ulp,r;
}
{.reg.b32 spc, ulp, p;
  mov.b32 spc,0XC13BC13BU;
  mov.b32 ulp,0x04000400U;
  set.eq.f16x2.f16x2 p,h, spc;
  fma.rn.f16x2 r,p,ulp,r;
}
{.reg.b32 spc, ulp, p;
  mov.b32 spc,0XC1EFC1EFU;
  mov.b32 ulp,0x02000200U;
  set.eq.f16x2.f16x2 p,h, spc;
  fma.rn.f16x2 r,p,ulp,r;
}
  mov.b32         %r273, r;  
}
	// end inline asm
	// begin inline asm
	{add.f16x2 %r275,%r273,%r264;
}
	// end inline asm
	// begin inline asm
	{sub.f16x2 %r278,%r11,%r178;
}
	// end inline asm
	// begin inline asm
	{mul.f16x2 %r281,%r278,%r83;
}
	// end inline asm
	// begin inline asm
	{.reg.b16         hl, hu;         
 .reg.b32         h,r,fl,fu,C,nZ; 
  mov.b32         {hl, hu}, %r281;   
  mov.b32         h, %r281;          
  cvt.f32.f16     fl, hl;         
  cvt.f32.f16     fu, hu;         
  mov.b32         C, 0x3fb8aa3bU; 
  mov.b32         nZ, 0x80000000U;
  fma.rn.f32      fl,fl,C,nZ;     
  fma.rn.f32      fu,fu,C,nZ;     
  ex2.approx.ftz.f32  fl, fl;     
  ex2.approx.ftz.f32  fu, fu;     
  cvt.rn.f16.f32      hl, fl;     
  cvt.rn.f16.f32      hu, fu;     
  mov.b32         r, {hl, hu};    
{.reg.b32 spc, ulp, p;
  mov.b32 spc,0X1F791F79U;
  mov.b32 ulp,0x94009400U;
  set.eq.f16x2.f16x2 p,h, spc;
  fma.rn.f16x2 r,p,ulp,r;
}
{.reg.b32 spc, ulp, p;
  mov.b32 spc,0X25CF25CFU;
  mov.b32 ulp,0x94009400U;
  set.eq.f16x2.f16x2 p,h, spc;
  fma.rn.f16x2 r,p,ulp,r;
}
{.reg.b32 spc, ulp, p;
  mov.b32 spc,0XC13BC13BU;
  mov.b32 ulp,0x04000400U;
  set.eq.f16x2.f16x2 p,h, spc;
  fma.rn.f16x2 r,p,ulp,r;
}
{.reg.b32 spc, ulp, p;
  mov.b32 spc,0XC1EFC1EFU;
  mov.b32 ulp,0x02000200U;
  set.eq.f16x2.f16x2 p,h, spc;
  fma.rn.f16x2 r,p,ulp,r;
}
  mov.b32         %r284, r;  
}
	// end inline asm
	// begin inline asm
	{add.f16x2 %r286,%r284,%r275;
}
	// end inline asm
	// begin inline asm
	{sub.f16x2 %r289,%r12,%r178;
}
	// end inline asm
	// begin inline asm
	{mul.f16x2 %r292,%r289,%r83;
}
	// end inline asm
	// begin inline asm
	{.reg.b16         hl, hu;         
 .reg.b32         h,r,fl,fu,C,nZ; 
  mov.b32         {hl, hu}, %r292;   
  mov.b32         h, %r292;          
  cvt.f32.f16     fl, hl;         
  cvt.f32.f16     fu, hu;         
  mov.b32         C, 0x3fb8aa3bU; 
  mov.b32         nZ, 0x80000000U;
  fma.rn.f32      fl,fl,C,nZ;     
  fma.rn.f32      fu,fu,C,nZ;     
  ex2.approx.ftz.f32  fl, fl;     
  ex2.approx.ftz.f32  fu, fu;     
  cvt.rn.f16.f32      hl, fl;     
  cvt.rn.f16.f32      hu, fu;     
  mov.b32         r, {hl, hu};    
{.reg.b32 spc, ulp, p;
  mov.b32 spc,0X1F791F79U;
  mov.b32 ulp,0x94009400U;
  set.eq.f16x2.f16x2 p,h, spc;
  fma.rn.f16x2 r,p,ulp,r;
}
{.reg.b32 spc, ulp, p;
  mov.b32 spc,0X25CF25CFU;
  mov.b32 ulp,0x94009400U;
  set.eq.f16x2.f16x2 p,h, spc;
  fma.rn.f16x2 r,p,ulp,r;
}
{.reg.b32 spc, ulp, p;
  mov.b32 spc,0XC13BC13BU;
  mov.b32 ulp,0x04000400U;
  set.eq.f16x2.f16x2 p,h, spc;
  fma.rn.f16x2 r,p,ulp,r;
}
{.reg.b32 spc, ulp, p;
  mov.b32 spc,0XC1EFC1EFU;
  mov.b32 ulp,0x02000200U;
  set.eq.f16x2.f16x2 p,h, spc;
  fma.rn.f16x2 r,p,ulp,r;
}
  mov.b32         %r295, r;  
}
	// end inline asm
	// begin inline asm
	{add.f16x2 %r297,%r295,%r286;
}
	// end inline asm
	// begin inline asm
	{sub.f16x2 %r300,%r13,%r178;
}
	// end inline asm
	// begin inline asm
	{mul.f16x2 %r303,%r300,%r83;
}
	// end inline asm
	// begin inline asm
	{.reg.b16         hl, hu;         
 .reg.b32         h,r,fl,fu,C,nZ; 
  mov.b32         {hl, hu}, %r303;   
  mov.b32         h, %r303;          
  cvt.f32.f16     fl, hl;         
  cvt.f32.f16     fu, hu;         
  mov.b32         C, 0x3fb8aa3bU; 
  mov.b32         nZ, 0x80000000U;
  fma.rn.f32      fl,fl,C,nZ;     
  fma.rn.f32      fu,fu,C,nZ;     
  ex2.approx.ftz.f32  fl, fl;     
  ex2.approx.ftz.f32  fu, fu;     
  cvt.rn.f16.f32      hl, fl;     
  cvt.rn.f16.f32      hu, fu;     
  mov.b32         r, {hl, hu};    
{.reg.b32 spc, ulp, p;
  mov.b32 spc,0X1F791F79U;
  mov.b32 ulp,0x94009400U;
  set.eq.f16x2.f16x2 p,h, spc;
  fma.rn.f16x2 r,p,ulp,r;
}
{.reg.b32 spc, ulp, p;
  mov.b32 spc,0X25CF25CFU;
  mov.b32 ulp,0x94009400U;
  set.eq.f16x2.f16x2 p,h, spc;
  fma.rn.f16x2 r,p,ulp,r;
}
{.reg.b32 spc, ulp, p;
  mov.b32 spc,0XC13BC13BU;
  mov.b32 ulp,0x04000400U;
  set.eq.f16x2.f16x2 p,h, spc;
  fma.rn.f16x2 r,p,ulp,r;
}
{.reg.b32 spc, ulp, p;
  mov.b32 spc,0XC1EFC1EFU;
  mov.b32 ulp,0x02000200U;
  set.eq.f16x2.f16x2 p,h, spc;
  fma.rn.f16x2 r,p,ulp,r;
}
  mov.b32         %r306, r;  
}
	// end inline asm
	// begin inline asm
	{add.f16x2 %r308,%r306,%r297;
}
	// end inline asm
	// begin inline asm
	{sub.f16x2 %r311,%r14,%r178;
}
	// end inline asm
	// begin inline asm
	{mul.f16x2 %r314,%r311,%r83;
}
	// end inline asm
	// begin inline asm
	{.reg.b16         hl, hu;         
 .reg.b32         h,r,fl,fu,C,nZ; 
  mov.b32         {hl, hu}, %r314;   
  mov.b32         h, %r314;          
  cvt.f32.f16     fl, hl;         
  cvt.f32.f16     fu, hu;         
  mov.b32         C, 0x3fb8aa3bU; 
  mov.b32         nZ, 0x80000000U;
  fma.rn.f32      fl,fl,C,nZ;     
  fma.rn.f32      fu,fu,C,nZ;     
  ex2.approx.ftz.f32  fl, fl;     
  ex2.approx.ftz.f32  fu, fu;     
  cvt.rn.f16.f32      hl, fl;     
  cvt.rn.f16.f32      hu, fu;     
  mov.b32         r, {hl, hu};    
{.reg.b32 spc, ulp, p;
  mov.b32 spc,0X1F791F79U;
  mov.b32 ulp,0x94009400U;
  set.eq.f16x2.f16x2 p,h, spc;
  fma.rn.f16x2 r,p,ulp,r;
}
{.reg.b32 spc, ulp, p;
  mov.b32 spc,0X25CF25CFU;
  mov.b32 ulp,0x94009400U;
  set.eq.f16x2.f16x2 p,h, spc;
  fma.rn.f16x2 r,p,ulp,r;
}
{.reg.b32 spc, ulp, p;
  mov.b32 spc,0XC13BC13BU;
  mov.b32 ulp,0x04000400U;
  set.eq.f16x2.f16x2 p,h, spc;
  fma.rn.f16x2 r,p,ulp,r;
}
{.reg.b32 spc, ulp, p;
  mov.b32 spc,0XC1EFC1EFU;
  mov.b32 ulp,0x02000200U;
  set.eq.f16x2.f16x2 p,h, spc;
  fma.rn.f16x2 r,p,ulp,r;
}
  mov.b32         %r317, r;  
}
	// end inline asm
	// begin inline asm
	{add.f16x2 %r319,%r317,%r308;
}
	// end inline asm
	// begin inline asm
	{sub.f16x2 %r322,%r15,%r178;
}
	// end inline asm
	// begin inline asm
	{mul.f16x2 %r325,%r322,%r83;
}
	// end inline asm
	// begin inline asm
	{.reg.b16         hl, hu;         
 .reg.b32         h,r,fl,fu,C,nZ; 
  mov.b32         {hl, hu}, %r325;   
  mov.b32         h, %r325;          
  cvt.f32.f16     fl, hl;         
  cvt.f32.f16     fu, hu;         
  mov.b32         C, 0x3fb8aa3bU; 
  mov.b32         nZ, 0x80000000U;
  fma.rn.f32      fl,fl,C,nZ;     
  fma.rn.f32      fu,fu,C,nZ;     
  ex2.approx.ftz.f32  fl, fl;     
  ex2.approx.ftz.f32  fu, fu;     
  cvt.rn.f16.f32      hl, fl;     
  cvt.rn.f16.f32      hu, fu;     
  mov.b32         r, {hl, hu};    
{.reg.b32 spc, ulp, p;
  mov.b32 spc,0X1F791F79U;
  mov.b32 ulp,0x94009400U;
  set.eq.f16x2.f16x2 p,h, spc;
  fma.rn.f16x2 r,p,ulp,r;
}
{.reg.b32 spc, ulp, p;
  mov.b32 spc,0X25CF25CFU;
  mov.b32 ulp,0x94009400U;
  set.eq.f16x2.f16x2 p,h, spc;
  fma.rn.f16x2 r,p,ulp,r;
}
{.reg.b32 spc, ulp, p;
  mov.b32 spc,0XC13BC13BU;
  mov.b32 ulp,0x04000400U;
  set.eq.f16x2.f16x2 p,h, spc;
  fma.rn.f16x2 r,p,ulp,r;
}
{.reg.b32 spc, ulp, p;
  mov.b32 spc,0XC1EFC1EFU;
  mov.b32 ulp,0x02000200U;
  set.eq.f16x2.f16x2 p,h, spc;
  fma.rn.f16x2 r,p,ulp,r;
}
  mov.b32         %r328, r;  
}
	// end inline asm
	// begin inline asm
	{add.f16x2 %r330,%r328,%r319;
}
	// end inline asm
	// begin inline asm
	{sub.f16x2 %r333,%r16,%r178;
}
	// end inline asm
	// begin inline asm
	{mul.f16x2 %r336,%r333,%r83;
}
	// end inline asm
	// begin inline asm
	{.reg.b16         hl, hu;         
 .reg.b32         h,r,fl,fu,C,nZ; 
  mov.b32         {hl, hu}, %r336;   
  mov.b32         h, %r336;          
  cvt.f32.f16     fl, hl;         
  cvt.f32.f16     fu, hu;         
  mov.b32         C, 0x3fb8aa3bU; 
  mov.b32         nZ, 0x80000000U;
  fma.rn.f32      fl,fl,C,nZ;     
  fma.rn.f32      fu,fu,C,nZ;     
  ex2.approx.ftz.f32  fl, fl;     
  ex2.approx.ftz.f32  fu, fu;     
  cvt.rn.f16.f32      hl, fl;     
  cvt.rn.f16.f32      hu, fu;     
  mov.b32         r, {hl, hu};    
{.reg.b32 spc, ulp, p;
  mov.b32 spc,0X1F791F79U;
  mov.b32 ulp,0x94009400U;
  set.eq.f16x2.f16x2 p,h, spc;
  fma.rn.f16x2 r,p,ulp,r;
}
{.reg.b32 spc, ulp, p;
  mov.b32 spc,0X25CF25CFU;
  mov.b32 ulp,0x94009400U;
  set.eq.f16x2.f16x2 p,h, spc;
  fma.rn.f16x2 r,p,ulp,r;
}
{.reg.b32 spc, ulp, p;
  mov.b32 spc,0XC13BC13BU;
  mov.b32 ulp,0x04000400U;
  set.eq.f16x2.f16x2 p,h, spc;
  fma.rn.f16x2 r,p,ulp,r;
}
{.reg.b32 spc, ulp, p;
  mov.b32 spc,0XC1EFC1EFU;
  mov.b32 ulp,0x02000200U;
  set.eq.f16x2.f16x2 p,h, spc;
  fma.rn.f16x2 r,p,ulp,r;
}
  mov.b32         %r339, r;  
}
	// end inline asm
	// begin inline asm
	{add.f16x2 %r341,%r339,%r330;
}
	// end inline asm
	// begin inline asm
	{sub.f16x2 %r344,%r17,%r178;
}
	// end inline asm
	// begin inline asm
	{mul.f16x2 %r347,%r344,%r83;
}
	// end inline asm
	// begin inline asm
	{.reg.b16         hl, hu;         
 .reg.b32         h,r,fl,fu,C,nZ; 
  mov.b32         {hl, hu}, %r347;   
  mov.b32         h, %r347;          
  cvt.f32.f16     fl, hl;         
  cvt.f32.f16     fu, hu;         
  mov.b32         C, 0x3fb8aa3bU; 
  mov.b32         nZ, 0x80000000U;
  fma.rn.f32      fl,fl,C,nZ;     
  fma.rn.f32      fu,fu,C,nZ;     
  ex2.approx.ftz.f32  fl, fl;     
  ex2.approx.ftz.f32  fu, fu;     
  cvt.rn.f16.f32      hl, fl;     
  cvt.rn.f16.f32      hu, fu;     
  mov.b32         r, {hl, hu};    
{.reg.b32 spc, ulp, p;
  mov.b32 spc,0X1F791F79U;
  mov.b32 ulp,0x94009400U;
  set.eq.f16x2.f16x2 p,h, spc;
  fma.rn.f16x2 r,p,ulp,r;
}
{.reg.b32 spc, ulp, p;
  mov.b32 spc,0X25CF25CFU;
  mov.b32 ulp,0x94009400U;
  set.eq.f16x2.f16x2 p,h, spc;
  fma.rn.f16x2 r,p,ulp,r;
}
{.reg.b32 spc, ulp, p;
  mov.b32 spc,0XC13BC13BU;
  mov.b32 ulp,0x04000400U;
  set.eq.f16x2.f16x2 p,h, spc;
  fma.rn.f16x2 r,p,ulp,r;
}
{.reg.b32 spc, ulp, p;
  mov.b32 spc,0XC1EFC1EFU;
  mov.b32 ulp,0x02000200U;
  set.eq.f16x2.f16x2 p,h, spc;
  fma.rn.f16x2 r,p,ulp,r;
}
  mov.b32         %r350, r;  
}
	// end inline asm
	// begin inline asm
	{add.f16x2 %r352,%r350,%r341;
}
	// end inline asm
	// begin inline asm
	{sub.f16x2 %r355,%r18,%r178;
}
	// end inline asm
	// begin inline asm
	{mul.f16x2 %r358,%r355,%r83;
}
	// end inline asm
	// begin inline asm
	{.reg.b16         hl, hu;         
 .reg.b32         h,r,fl,fu,C,nZ; 
  mov.b32         {hl, hu}, %r358;   
  mov.b32         h, %r358;          
  cvt.f32.f16     fl, hl;         
  cvt.f32.f16     fu, hu;         
  mov.b32         C, 0x3fb8aa3bU; 
  mov.b32         nZ, 0x80000000U;
  fma.rn.f32      fl,fl,C,nZ;     
  fma.rn.f32      fu,fu,C,nZ;     
  ex2.approx.ftz.f32  fl, fl;     
  ex2.approx.ftz.f32  fu, fu;     
  cvt.rn.f16.f32      hl, fl;     
  cvt.rn.f16.f32      hu, fu;     
  mov.b32         r, {hl, hu};    
{.reg.b32 spc, ulp, p;
  mov.b32 spc,0X1F791F79U;
  mov.b32 ulp,0x94009400U;
  set.eq.f16x2.f16x2 p,h, spc;
  fma.rn.f16x2 r,p,ulp,r;
}
{.reg.b32 spc, ulp, p;
  mov.b32 spc,0X25CF25CFU;
  mov.b32 ulp,0x94009400U;
  set.eq.f16x2.f16x2 p,h, spc;
  fma.rn.f16x2 r,p,ulp,r;
}
{.reg.b32 spc, ulp, p;
  mov.b32 spc,0XC13BC13BU;
  mov.b32 ulp,0x04000400U;
  set.eq.f16x2.f16x2 p,h, spc;
  fma.rn.f16x2 r,p,ulp,r;
}
{.reg.b32 spc, ulp, p;
  mov.b32 spc,0XC1EFC1EFU;
  mov.b32 ulp,0x02000200U;
  set.eq.f16x2.f16x2 p,h, spc;
  fma.rn.f16x2 r,p,ulp,r;
}
  mov.b32         %r361, r;  
}
	// end inline asm
	// begin inline asm
	{add.f16x2 %r363,%r361,%r352;
}
	// end inline asm
	// begin inline asm
	{sub.f16x2 %r366,%r19,%r178;
}
	// end inline asm
	// begin inline asm
	{mul.f16x2 %r369,%r366,%r83;
}
	// end inline asm
	// begin inline asm
	{.reg.b16         hl, hu;         
 .reg.b32         h,r,fl,fu,C,nZ; 
  mov.b32         {hl, hu}, %r369;   
  mov.b32         h, %r369;          
  cvt.f32.f16     fl, hl;         
  cvt.f32.f16     fu, hu;         
  mov.b32         C, 0x3fb8aa3bU; 
  mov.b32         nZ, 0x80000000U;
  fma.rn.f32      fl,fl,C,nZ;     
  fma.rn.f32      fu,fu,C,nZ;     
  ex2.approx.ftz.f32  fl, fl;     
  ex2.approx.ftz.f32  fu, fu;     
  cvt.rn.f16.f32      hl, fl;     
  cvt.rn.f16.f32      hu, fu;     
  mov.b32         r, {hl, hu};    
{.reg.b32 spc, ulp, p;
  mov.b32 spc,0X1F791F79U;
  mov.b32 ulp,0x94009400U;
  set.eq.f16x2.f16x2 p,h, spc;
  fma.rn.f16x2 r,p,ulp,r;
}
{.reg.b32 spc, ulp, p;
  mov.b32 spc,0X25CF25CFU;
  mov.b32 ulp,0x94009400U;
  set.eq.f16x2.f16x2 p,h, spc;
  fma.rn.f16x2 r,p,ulp,r;
}
{.reg.b32 spc, ulp, p;
  mov.b32 spc,0XC13BC13BU;
  mov.b32 ulp,0x04000400U;
  set.eq.f16x2.f16x2 p,h, spc;
  fma.rn.f16x2 r,p,ulp,r;
}
{.reg.b32 spc, ulp, p;
  mov.b32 spc,0XC1EFC1EFU;
  mov.b32 ulp,0x02000200U;
  set.eq.f16x2.f16x2 p,h, spc;
  fma.rn.f16x2 r,p,ulp,r;
}
  mov.b32         %r372, r;  
}
	// end inline asm
	// begin inline asm
	{add.f16x2 %r374,%r372,%r363;
}
	// end inline asm
	// begin inline asm
	{sub.f16x2 %r377,%r20,%r178;
}
	// end inline asm
	// begin inline asm
	{mul.f16x2 %r380,%r377,%r83;
}
	// end inline asm
	// begin inline asm
	{.reg.b16         hl, hu;         
 .reg.b32         h,r,fl,fu,C,nZ; 
  mov.b32         {hl, hu}, %r380;   
  mov.b32         h, %r380;          
  cvt.f32.f16     fl, hl;         
  cvt.f32.f16     fu, hu;         
  mov.b32         C, 0x3fb8aa3bU; 
  mov.b32         nZ, 0x80000000U;
  fma.rn.f32      fl,fl,C,nZ;     
  fma.rn.f32      fu,fu,C,nZ;     
  ex2.approx.ftz.f32  fl, fl;     
  ex2.approx.ftz.f32  fu, fu;     
  cvt.rn.f16.f32      hl, fl;     
  cvt.rn.f16.f32      hu, fu;     
  mov.b32         r, {hl, hu};    
{.reg.b32 spc, ulp, p;
  mov.b32 spc,0X1F791F79U;
  mov.b32 ulp,0x94009400U;
  set.eq.f16x2.f16x2 p,h, spc;
  fma.rn.f16x2 r,p,ulp,r;
}
{.reg.b32 spc, ulp, p;
  mov.b32 spc,0X25CF25CFU;
  mov.b32 ulp,0x94009400U;
  set.eq.f16x2.f16x2 p,h, spc;
  fma.rn.f16x2 r,p,ulp,r;
}
{.reg.b32 spc, ulp, p;
  mov.b32 spc,0XC13BC13BU;
  mov.b32 ulp,0x04000400U;
  set.eq.f16x2.f16x2 p,h, spc;
  fma.rn.f16x2 r,p,ulp,r;
}
{.reg.b32 spc, ulp, p;
  mov.b32 spc,0XC1EFC1EFU;
  mov.b32 ulp,0x02000200U;
  set.eq.f16x2.f16x2 p,h, spc;
  fma.rn.f16x2 r,p,ulp,r;
}
  mov.b32         %r383, r;  
}
	// end inline asm
	// begin inline asm
	{add.f16x2 %r385,%r383,%r374;
}
	// end inline asm
	// begin inline asm
	{sub.f16x2 %r388,%r21,%r178;
}
	// end inline asm
	// begin inline asm
	{mul.f16x2 %r391,%r388,%r83;
}
	// end inline asm
	// begin inline asm
	{.reg.b16         hl, hu;         
 .reg.b32         h,r,fl,fu,C,nZ; 
  mov.b32         {hl, hu}, %r391;   
  mov.b32         h, %r391;          
  cvt.f32.f16     fl, hl;         
  cvt.f32.f16     fu, hu;         
  mov.b32         C, 0x3fb8aa3bU; 
  mov.b32         nZ, 0x80000000U;
  fma.rn.f32      fl,fl,C,nZ;     
  fma.rn.f32      fu,fu,C,nZ;     
  ex2.approx.ftz.f32  fl, fl;     
  ex2.approx.ftz.f32  fu, fu;     
  cvt.rn.f16.f32      hl, fl;     
  cvt.rn.f16.f32      hu, fu;     
  mov.b32         r, {hl, hu};    
{.reg.b32 spc, ulp, p;
  mov.b32 spc,0X1F791F79U;
  mov.b32 ulp,0x94009400U;
  set.eq.f16x2.f16x2 p,h, spc;
  fma.rn.f16x2 r,p,ulp,r;
}
{.reg.b32 spc, ulp, p;
  mov.b32 spc,0X25CF25CFU;
  mov.b32 ulp,0x94009400U;
  set.eq.f16x2.f16x2 p,h, spc;
  fma.rn.f16x2 r,p,ulp,r;
}
{.reg.b32 spc, ulp, p;
  mov.b32 spc,0XC13BC13BU;
  mov.b32 ulp,0x04000400U;
  set.eq.f16x2.f16x2 p,h, spc;
  fma.rn.f16x2 r,p,ulp,r;
}
{.reg.b32 spc, ulp, p;
  mov.b32 spc,0XC1EFC1EFU;
  mov.b32 ulp,0x02000200U;
  set.eq.f16x2.f16x2 p,h, spc;
  fma.rn.f16x2 r,p,ulp,r;
}
  mov.b32         %r394, r;  
}
	// end inline asm
	// begin inline asm
	{add.f16x2 %r396,%r394,%r385;
}
	// end inline asm
	// begin inline asm
	{sub.f16x2 %r399,%r22,%r178;
}
	// end inline asm
	// begin inline asm
	{mul.f16x2 %r402,%r399,%r83;
}
	// end inline asm
	// begin inline asm
	{.reg.b16         hl, hu;         
 .reg.b32         h,r,fl,fu,C,nZ; 
  mov.b32         {hl, hu}, %r402;   
  mov.b32         h, %r402;          
  cvt.f32.f16     fl, hl;         
  cvt.f32.f16     fu, hu;         
  mov.b32         C, 0x3fb8aa3bU; 
  mov.b32         nZ, 0x80000000U;
  fma.rn.f32      fl,fl,C,nZ;     
  fma.rn.f32      fu,fu,C,nZ;     
  ex2.approx.ftz.f32  fl, fl;     
  ex2.approx.ftz.f32  fu, fu;     
  cvt.rn.f16.f32      hl, fl;     
  cvt.rn.f16.f32      hu, fu;     
  mov.b32         r, {hl, hu};    
{.reg.b32 spc, ulp, p;
  mov.b32 spc,0X1F791F79U;
  mov.b32 ulp,0x94009400U;
  set.eq.f16x2.f16x2 p,h, spc;
  fma.rn.f16x2 r,p,ulp,r;
}
{.reg.b32 spc, ulp, p;
  mov.b32 spc,0X25CF25CFU;
  mov.b32 ulp,0x94009400U;
  set.eq.f16x2.f16x2 p,h, spc;
  fma.rn.f16x2 r,p,ulp,r;
}
{.reg.b32 spc, ulp, p;
  mov.b32 spc,0XC13BC13BU;
  mov.b32 ulp,0x04000400U;
  set.eq.f16x2.f16x2 p,h, spc;
  fma.rn.f16x2 r,p,ulp,r;
}
{.reg.b32 spc, ulp, p;
  mov.b32 spc,0XC1EFC1EFU;
  mov.b32 ulp,0x02000200U;
  set.eq.f16x2.f16x2 p,h, spc;
  fma.rn.f16x2 r,p,ulp,r;
}
  mov.b32         %r405, r;  
}
	// end inline asm
	// begin inline asm
	{add.f16x2 %r407,%r405,%r396;
}
	// end inline asm
	// begin inline asm
	{sub.f16x2 %r410,%r23,%r178;
}
	// end inline asm
	// begin inline asm
	{mul.f16x2 %r413,%r410,%r83;
}
	// end inline asm
	// begin inline asm
	{.reg.b16         hl, hu;         
 .reg.b32         h,r,fl,fu,C,nZ; 
  mov.b32         {hl, hu}, %r413;   
  mov.b32         h, %r413;          
  cvt.f32.f16     fl, hl;         
  cvt.f32.f16     fu, hu;         
  mov.b32         C, 0x3fb8aa3bU; 
  mov.b32         nZ, 0x80000000U;
  fma.rn.f32      fl,fl,C,nZ;     
  fma.rn.f32      fu,fu,C,nZ;     
  ex2.approx.ftz.f32  fl, fl;     
  ex2.approx.ftz.f32  fu, fu;     
  cvt.rn.f16.f32      hl, fl;     
  cvt.rn.f16.f32      hu, fu;     
  mov.b32         r, {hl, hu};    
{.reg.b32 spc, ulp, p;
  mov.b32 spc,0X1F791F79U;
  mov.b32 ulp,0x94009400U;
  set.eq.f16x2.f16x2 p,h, spc;
  fma.rn.f16x2 r,p,ulp,r;
}
{.reg.b32 spc, ulp, p;
  mov.b32 spc,0X25CF25CFU;
  mov.b32 ulp,0x94009400U;
  set.eq.f16x2.f16x2 p,h, spc;
  fma.rn.f16x2 r,p,ulp,r;
}
{.reg.b32 spc, ulp, p;
  mov.b32 spc,0XC13BC13BU;
  mov.b32 ulp,0x04000400U;
  set.eq.f16x2.f16x2 p,h, spc;
  fma.rn.f16x2 r,p,ulp,r;
}
{.reg.b32 spc, ulp, p;
  mov.b32 spc,0XC1EFC1EFU;
  mov.b32 ulp,0x02000200U;
  set.eq.f16x2.f16x2 p,h, spc;
  fma.rn.f16x2 r,p,ulp,r;
}
  mov.b32         %r416, r;  
}
	// end inline asm
	// begin inline asm
	{add.f16x2 %r418,%r416,%r407;
}
	// end inline asm
	// begin inline asm
	{sub.f16x2 %r421,%r24,%r178;
}
	// end inline asm
	// begin inline asm
	{mul.f16x2 %r424,%r421,%r83;
}
	// end inline asm
	// begin inline asm
	{.reg.b16         hl, hu;         
 .reg.b32         h,r,fl,fu,C,nZ; 
  mov.b32         {hl, hu}, %r424;   
  mov.b32         h, %r424;          
  cvt.f32.f16     fl, hl;         
  cvt.f32.f16     fu, hu;         
  mov.b32         C, 0x3fb8aa3bU; 
  mov.b32         nZ, 0x80000000U;
  fma.rn.f32      fl,fl,C,nZ;     
  fma.rn.f32      fu,fu,C,nZ;     
  ex2.approx.ftz.f32  fl, fl;     
  ex2.approx.ftz.f32  fu, fu;     
  cvt.rn.f16.f32      hl, fl;     
  cvt.rn.f16.f32      hu, fu;     
  mov.b32         r, {hl, hu};    
{.reg.b32 spc, ulp, p;
  mov.b32 spc,0X1F791F79U;
  mov.b32 ulp,0x94009400U;
  set.eq.f16x2.f16x2 p,h, spc;
  fma.rn.f16x2 r,p,ulp,r;
}
{.reg.b32 spc, ulp, p;
  mov.b32 spc,0X25CF25CFU;
  mov.b32 ulp,0x94009400U;
  set.eq.f16x2.f16x2 p,h, spc;
  fma.rn.f16x2 r,p,ulp,r;
}
{.reg.b32 spc, ulp, p;
  mov.b32 spc,0XC13BC13BU;
  mov.b32 ulp,0x04000400U;
  set.eq.f16x2.f16x2 p,h, spc;
  fma.rn.f16x2 r,p,ulp,r;
}
{.reg.b32 spc, ulp, p;
  mov.b32 spc,0XC1EFC1EFU;
  mov.b32 ulp,0x02000200U;
  set.eq.f16x2.f16x2 p,h, spc;
  fma.rn.f16x2 r,p,ulp,r;
}
  mov.b32         %r427, r;  
}
	// end inline asm
	// begin inline asm
	{add.f16x2 %r429,%r427,%r418;
}
	// end inline asm
	// begin inline asm
	{sub.f16x2 %r432,%r25,%r178;
}
	// end inline asm
	// begin inline asm
	{mul.f16x2 %r435,%r432,%r83;
}
	// end inline asm
	// begin inline asm
	{.reg.b16         hl, hu;         
 .reg.b32         h,r,fl,fu,C,nZ; 
  mov.b32         {hl, hu}, %r435;   
  mov.b32         h, %r435;          
  cvt.f32.f16     fl, hl;         
  cvt.f32.f16     fu, hu;         
  mov.b32         C, 0x3fb8aa3bU; 
  mov.b32         nZ, 0x80000000U;
  fma.rn.f32      fl,fl,C,nZ;     
  fma.rn.f32      fu,fu,C,nZ;     
  ex2.approx.ftz.f32  fl, fl;     
  ex2.approx.ftz.f32  fu, fu;     
  cvt.rn.f16.f32      hl, fl;     
  cvt.rn.f16.f32      hu, fu;     
  mov.b32         r, {hl, hu};    
{.reg.b32 spc, ulp, p;
  mov.b32 spc,0X1F791F79U;
  mov.b32 ulp,0x94009400U;
  set.eq.f16x2.f16x2 p,h, spc;
  fma.rn.f16x2 r,p,ulp,r;
}
{.reg.b32 spc, ulp, p;
  mov.b32 spc,0X25CF25CFU;
  mov.b32 ulp,0x94009400U;
  set.eq.f16x2.f16x2 p,h, spc;
  fma.rn.f16x2 r,p,ulp,r;
}
{.reg.b32 spc, ulp, p;
  mov.b32 spc,0XC13BC13BU;
  mov.b32 ulp,0x04000400U;
  set.eq.f16x2.f16x2 p,h, spc;
  fma.rn.f16x2 r,p,ulp,r;
}
{.reg.b32 spc, ulp, p;
  mov.b32 spc,0XC1EFC1EFU;
  mov.b32 ulp,0x02000200U;
  set.eq.f16x2.f16x2 p,h, spc;
  fma.rn.f16x2 r,p,ulp,r;
}
  mov.b32         %r438, r;  
}
	// end inline asm
	// begin inline asm
	{add.f16x2 %r440,%r438,%r429;
}
	// end inline asm
	// begin inline asm
	{sub.f16x2 %r443,%r26,%r178;
}
	// end inline asm
	// begin inline asm
	{mul.f16x2 %r446,%r443,%r83;
}
	// end inline asm
	// begin inline asm
	{.reg.b16         hl, hu;         
 .reg.b32         h,r,fl,fu,C,nZ; 
  mov.b32         {hl, hu}, %r446;   
  mov.b32         h, %r446;          
  cvt.f32.f16     fl, hl;         
  cvt.f32.f16     fu, hu;         
  mov.b32         C, 0x3fb8aa3bU; 
  mov.b32         nZ, 0x80000000U;
  fma.rn.f32      fl,fl,C,nZ;     
  fma.rn.f32      fu,fu,C,nZ;     
  ex2.approx.ftz.f32  fl, fl;     
  ex2.approx.ftz.f32  fu, fu;     
  cvt.rn.f16.f32      hl, fl;     
  cvt.rn.f16.f32      hu, fu;     
  mov.b32         r, {hl, hu};    
{.reg.b32 spc, ulp, p;
  mov.b32 spc,0X1F791F79U;
  mov.b32 ulp,0x94009400U;
  set.eq.f16x2.f16x2 p,h, spc;
  fma.rn.f16x2 r,p,ulp,r;
}
{.reg.b32 spc, ulp, p;
  mov.b32 spc,0X25CF25CFU;
  mov.b32 ulp,0x94009400U;
  set.eq.f16x2.f16x2 p,h, spc;
  fma.rn.f16x2 r,p,ulp,r;
}
{.reg.b32 spc, ulp, p;
  mov.b32 spc,0XC13BC13BU;
  mov.b32 ulp,0x04000400U;
  set.eq.f16x2.f16x2 p,h, spc;
  fma.rn.f16x2 r,p,ulp,r;
}
{.reg.b32 spc, ulp, p;
  mov.b32 spc,0XC1EFC1EFU;
  mov.b32 ulp,0x02000200U;
  set.eq.f16x2.f16x2 p,h, spc;
  fma.rn.f16x2 r,p,ulp,r;
}
  mov.b32         %r449, r;  
}
	// end inline asm
	// begin inline asm
	{add.f16x2 %r451,%r449,%r440;
}
	// end inline asm
	// begin inline asm
	{sub.f16x2 %r454,%r27,%r178;
}
	// end inline asm
	// begin inline asm
	{mul.f16x2 %r457,%r454,%r83;
}
	// end inline asm
	// begin inline asm
	{.reg.b16         hl, hu;         
 .reg.b32         h,r,fl,fu,C,nZ; 
  mov.b32         {hl, hu}, %r457;   
  mov.b32         h, %r457;          
  cvt.f32.f16     fl, hl;         
  cvt.f32.f16     fu, hu;         
  mov.b32         C, 0x3fb8aa3bU; 
  mov.b32         nZ, 0x80000000U;
  fma.rn.f32      fl,fl,C,nZ;     
  fma.rn.f32      fu,fu,C,nZ;     
  ex2.approx.ftz.f32  fl, fl;     
  ex2.approx.ftz.f32  fu, fu;     
  cvt.rn.f16.f32      hl, fl;     
  cvt.rn.f16.f32      hu, fu;     
  mov.b32         r, {hl, hu};    
{.reg.b32 spc, ulp, p;
  mov.b32 spc,0X1F791F79U;
  mov.b32 ulp,0x94009400U;
  set.eq.f16x2.f16x2 p,h, spc;
  fma.rn.f16x2 r,p,ulp,r;
}
{.reg.b32 spc, ulp, p;
  mov.b32 spc,0X25CF25CFU;
  mov.b32 ulp,0x94009400U;
  set.eq.f16x2.f16x2 p,h, spc;
  fma.rn.f16x2 r,p,ulp,r;
}
{.reg.b32 spc, ulp, p;
  mov.b32 spc,0XC13BC13BU;
  mov.b32 ulp,0x04000400U;
  set.eq.f16x2.f16x2 p,h, spc;
  fma.rn.f16x2 r,p,ulp,r;
}
{.reg.b32 spc, ulp, p;
  mov.b32 spc,0XC1EFC1EFU;
  mov.b32 ulp,0x02000200U;
  set.eq.f16x2.f16x2 p,h, spc;
  fma.rn.f16x2 r,p,ulp,r;
}
  mov.b32         %r460, r;  
}
	// end inline asm
	// begin inline asm
	{add.f16x2 %r462,%r460,%r451;
}
	// end inline asm
	// begin inline asm
	{sub.f16x2 %r465,%r28,%r178;
}
	// end inline asm
	// begin inline asm
	{mul.f16x2 %r468,%r465,%r83;
}
	// end inline asm
	// begin inline asm
	{.reg.b16         hl, hu;         
 .reg.b32         h,r,fl,fu,C,nZ; 
  mov.b32         {hl, hu}, %r468;   
  mov.b32         h, %r468;          
  cvt.f32.f16     fl, hl;         
  cvt.f32.f16     fu, hu;         
  mov.b32         C, 0x3fb8aa3bU; 
  mov.b32         nZ, 0x80000000U;
  fma.rn.f32      fl,fl,C,nZ;     
  fma.rn.f32      fu,fu,C,nZ;     
  ex2.approx.ftz.f32  fl, fl;     
  ex2.approx.ftz.f32  fu, fu;     
  cvt.rn.f16.f32      hl, fl;     
  cvt.rn.f16.f32      hu, fu;     
  mov.b32         r, {hl, hu};    
{.reg.b32 spc, ulp, p;
  mov.b32 spc,0X1F791F79U;
  mov.b32 ulp,0x94009400U;
  set.eq.f16x2.f16x2 p,h, spc;
  fma.rn.f16x2 r,p,ulp,r;
}
{.reg.b32 spc, ulp, p;
  mov.b32 spc,0X25CF25CFU;
  mov.b32 ulp,0x94009400U;
  set.eq.f16x2.f16x2 p,h, spc;
  fma.rn.f16x2 r,p,ulp,r;
}
{.reg.b32 spc, ulp, p;
  mov.b32 spc,0XC13BC13BU;
  mov.b32 ulp,0x04000400U;
  set.eq.f16x2.f16x2 p,h, spc;
  fma.rn.f16x2 r,p,ulp,r;
}
{.reg.b32 spc, ulp, p;
  mov.b32 spc,0XC1EFC1EFU;
  mov.b32 ulp,0x02000200U;
  set.eq.f16x2.f16x2 p,h, spc;
  fma.rn.f16x2 r,p,ulp,r;
}
  mov.b32         %r471, r;  
}
	// end inline asm
	// begin inline asm
	{add.f16x2 %r473,%r471,%r462;
}
	// end inline asm
	// begin inline asm
	{sub.f16x2 %r476,%r29,%r178;
}
	// end inline asm
	// begin inline asm
	{mul.f16x2 %r479,%r476,%r83;
}
	// end inline asm
	// begin inline asm
	{.reg.b16         hl, hu;         
 .reg.b32         h,r,fl,fu,C,nZ; 
  mov.b32         {hl, hu}, %r479;   
  mov.b32         h, %r479;          
  cvt.f32.f16     fl, hl;         
  cvt.f32.f16     fu, hu;         
  mov.b32         C, 0x3fb8aa3bU; 
  mov.b32         nZ, 0x80000000U;
  fma.rn.f32      fl,fl,C,nZ;     
  fma.rn.f32      fu,fu,C,nZ;     
  ex2.approx.ftz.f32  fl, fl;     
  ex2.approx.ftz.f32  fu, fu;     
  cvt.rn.f16.f32      hl, fl;     
  cvt.rn.f16.f32      hu, fu;     
  mov.b32         r, {hl, hu};    
{.reg.b32 spc, ulp, p;
  mov.b32 spc,0X1F791F79U;
  mov.b32 ulp,0x94009400U;
  set.eq.f16x2.f16x2 p,h, spc;
  fma.rn.f16x2 r,p,ulp,r;
}
{.reg.b32 spc, ulp, p;
  mov.b32 spc,0X25CF25CFU;
  mov.b32 ulp,0x94009400U;
  set.eq.f16x2.f16x2 p,h, spc;
  fma.rn.f16x2 r,p,ulp,r;
}
{.reg.b32 spc, ulp, p;
  mov.b32 spc,0XC13BC13BU;
  mov.b32 ulp,0x04000400U;
  set.eq.f16x2.f16x2 p,h, spc;
  fma.rn.f16x2 r,p,ulp,r;
}
{.reg.b32 spc, ulp, p;
  mov.b32 spc,0XC1EFC1EFU;
  mov.b32 ulp,0x02000200U;
  set.eq.f16x2.f16x2 p,h, spc;
  fma.rn.f16x2 r,p,ulp,r;
}
  mov.b32         %r482, r;  
}
	// end inline asm
	// begin inline asm
	{add.f16x2 %r484,%r482,%r473;
}
	// end inline asm
	// begin inline asm
	{sub.f16x2 %r487,%r30,%r178;
}
	// end inline asm
	// begin inline asm
	{mul.f16x2 %r490,%r487,%r83;
}
	// end inline asm
	// begin inline asm
	{.reg.b16         hl, hu;         
 .reg.b32         h,r,fl,fu,C,nZ; 
  mov.b32         {hl, hu}, %r490;   
  mov.b32         h, %r490;          
  cvt.f32.f16     fl, hl;         
  cvt.f32.f16     fu, hu;         
  mov.b32         C, 0x3fb8aa3bU; 
  mov.b32         nZ, 0x80000000U;
  fma.rn.f32      fl,fl,C,nZ;     
  fma.rn.f32      fu,fu,C,nZ;     
  ex2.approx.ftz.f32  fl, fl;     
  ex2.approx.ftz.f32  fu, fu;     
  cvt.rn.f16.f32      hl, fl;     
  cvt.rn.f16.f32      hu, fu;     
  mov.b32         r, {hl, hu};    
{.reg.b32 spc, ulp, p;
  mov.b32 spc,0X1F791F79U;
  mov.b32 ulp,0x94009400U;
  set.eq.f16x2.f16x2 p,h, spc;
  fma.rn.f16x2 r,p,ulp,r;
}
{.reg.b32 spc, ulp, p;
  mov.b32 spc,0X25CF25CFU;
  mov.b32 ulp,0x94009400U;
  set.eq.f16x2.f16x2 p,h, spc;
  fma.rn.f16x2 r,p,ulp,r;
}
{.reg.b32 spc, ulp, p;
  mov.b32 spc,0XC13BC13BU;
  mov.b32 ulp,0x04000400U;
  set.eq.f16x2.f16x2 p,h, spc;
  fma.rn.f16x2 r,p,ulp,r;
}
{.reg.b32 spc, ulp, p;
  mov.b32 spc,0XC1EFC1EFU;
  mov.b32 ulp,0x02000200U;
  set.eq.f16x2.f16x2 p,h, spc;
  fma.rn.f16x2 r,p,ulp,r;
}
  mov.b32         %r493, r;  
}
	// end inline asm
	// begin inline asm
	{add.f16x2 %r495,%r493,%r484;
}
	// end inline asm
	// begin inline asm
	{sub.f16x2 %r498,%r31,%r178;
}
	// end inline asm
	// begin inline asm
	{mul.f16x2 %r501,%r498,%r83;
}
	// end inline asm
	// begin inline asm
	{.reg.b16         hl, hu;         
 .reg.b32         h,r,fl,fu,C,nZ; 
  mov.b32         {hl, hu}, %r501;   
  mov.b32         h, %r501;          
  cvt.f32.f16     fl, hl;         
  cvt.f32.f16     fu, hu;         
  mov.b32         C, 0x3fb8aa3bU; 
  mov.b32         nZ, 0x80000000U;
  fma.rn.f32      fl,fl,C,nZ;     
  fma.rn.f32      fu,fu,C,nZ;     
  ex2.approx.ftz.f32  fl, fl;     
  ex2.approx.ftz.f32  fu, fu;     
  cvt.rn.f16.f32      hl, fl;     
  cvt.rn.f16.f32      hu, fu;     
  mov.b32         r, {hl, hu};    
{.reg.b32 spc, ulp, p;
  mov.b32 spc,0X1F791F79U;
  mov.b32 ulp,0x94009400U;
  set.eq.f16x2.f16x2 p,h, spc;
  fma.rn.f16x2 r,p,ulp,r;
}
{.reg.b32 spc, ulp, p;
  mov.b32 spc,0X25CF25CFU;
  mov.b32 ulp,0x94009400U;
  set.eq.f16x2.f16x2 p,h, spc;
  fma.rn.f16x2 r,p,ulp,r;
}
{.reg.b32 spc, ulp, p;
  mov.b32 spc,0XC13BC13BU;
  mov.b32 ulp,0x04000400U;
  set.eq.f16x2.f16x2 p,h, spc;
  fma.rn.f16x2 r,p,ulp,r;
}
{.reg.b32 spc, ulp, p;
  mov.b32 spc,0XC1EFC1EFU;
  mov.b32 ulp,0x02000200U;
  set.eq.f16x2.f16x2 p,h, spc;
  fma.rn.f16x2 r,p,ulp,r;
}
  mov.b32         %r504, r;  
}
	// end inline asm
	// begin inline asm
	{add.f16x2 %r506,%r504,%r495;
}
	// end inline asm
	// begin inline asm
	{sub.f16x2 %r509,%r32,%r178;
}
	// end inline asm
	// begin inline asm
	{mul.f16x2 %r512,%r509,%r83;
}
	// end inline asm
	// begin inline asm
	{.reg.b16         hl, hu;         
 .reg.b32         h,r,fl,fu,C,nZ; 
  mov.b32         {hl, hu}, %r512;   
  mov.b32         h, %r512;          
  cvt.f32.f16     fl, hl;         
  cvt.f32.f16     fu, hu;         
  mov.b32         C, 0x3fb8aa3bU; 
  mov.b32         nZ, 0x80000000U;
  fma.rn.f32      fl,fl,C,nZ;     
  fma.rn.f32      fu,fu,C,nZ;     
  ex2.approx.ftz.f32  fl, fl;     
  ex2.approx.ftz.f32  fu, fu;     
  cvt.rn.f16.f32      hl, fl;     
  cvt.rn.f16.f32      hu, fu;     
  mov.b32         r, {hl, hu};    
{.reg.b32 spc, ulp, p;
  mov.b32 spc,0X1F791F79U;
  mov.b32 ulp,0x94009400U;
  set.eq.f16x2.f16x2 p,h, spc;
  fma.rn.f16x2 r,p,ulp,r;
}
{.reg.b32 spc, ulp, p;
  mov.b32 spc,0X25CF25CFU;
  mov.b32 ulp,0x94009400U;
  set.eq.f16x2.f16x2 p,h, spc;
  fma.rn.f16x2 r,p,ulp,r;
}
{.reg.b32 spc, ulp, p;
  mov.b32 spc,0XC13BC13BU;
  mov.b32 ulp,0x04000400U;
  set.eq.f16x2.f16x2 p,h, spc;
  fma.rn.f16x2 r,p,ulp,r;
}
{.reg.b32 spc, ulp, p;
  mov.b32 spc,0XC1EFC1EFU;
  mov.b32 ulp,0x02000200U;
  set.eq.f16x2.f16x2 p,h, spc;
  fma.rn.f16x2 r,p,ulp,r;
}
  mov.b32         %r515, r;  
}
	// end inline asm
	// begin inline asm
	{add.f16x2 %r517,%r515,%r506;
}
	// end inline asm
	// begin inline asm
	{sub.f16x2 %r520,%r33,%r178;
}
	// end inline asm
	// begin inline asm
	{mul.f16x2 %r523,%r520,%r83;
}
	// end inline asm
	// begin inline asm
	{.reg.b16         hl, hu;         
 .reg.b32         h,r,fl,fu,C,nZ; 
  mov.b32         {hl, hu}, %r523;   
  mov.b32         h, %r523;          
  cvt.f32.f16     fl, hl;         
  cvt.f32.f16     fu, hu;         
  mov.b32         C, 0x3fb8aa3bU; 
  mov.b32         nZ, 0x80000000U;
  fma.rn.f32      fl,fl,C,nZ;     
  fma.rn.f32      fu,fu,C,nZ;     
  ex2.approx.ftz.f32  fl, fl;     
  ex2.approx.ftz.f32  fu, fu;     
  cvt.rn.f16.f32      hl, fl;     
  cvt.rn.f16.f32      hu, fu;     
  mov.b32         r, {hl, hu};    
{.reg.b32 spc, ulp, p;
  mov.b32 spc,0X1F791F79U;
  mov.b32 ulp,0x94009400U;
  set.eq.f16x2.f16x2 p,h, spc;
  fma.rn.f16x2 r,p,ulp,r;
}
{.reg.b32 spc, ulp, p;
  mov.b32 spc,0X25CF25CFU;
  mov.b32 ulp,0x94009400U;
  set.eq.f16x2.f16x2 p,h, spc;
  fma.rn.f16x2 r,p,ulp,r;
}
{.reg.b32 spc, ulp, p;
  mov.b32 spc,0XC13BC13BU;
  mov.b32 ulp,0x04000400U;
  set.eq.f16x2.f16x2 p,h, spc;
  fma.rn.f16x2 r,p,ulp,r;
}
{.reg.b32 spc, ulp, p;
  mov.b32 spc,0XC1EFC1EFU;
  mov.b32 ulp,0x02000200U;
  set.eq.f16x2.f16x2 p,h, spc;
  fma.rn.f16x2 r,p,ulp,r;
}
  mov.b32         %r526, r;  
}
	// end inline asm
	// begin inline asm
	{add.f16x2 %r528,%r526,%r517;
}
	// end inline asm
	// begin inline asm
	{sub.f16x2 %r531,%r34,%r178;
}
	// end inline asm
	// begin inline asm
	{mul.f16x2 %r534,%r531,%r83;
}
	// end inline asm
	// begin inline asm
	{.reg.b16         hl, hu;         
 .reg.b32         h,r,fl,fu,C,nZ; 
  mov.b32         {hl, hu}, %r534;   
  mov.b32         h, %r534;          
  cvt.f32.f16     fl, hl;         
  cvt.f32.f16     fu, hu;         
  mov.b32         C, 0x3fb8aa3bU; 
  mov.b32         nZ, 0x80000000U;
  fma.rn.f32      fl,fl,C,nZ;     
  fma.rn.f32      fu,fu,C,nZ;     
  ex2.approx.ftz.f32  fl, fl;     
  ex2.approx.ftz.f32  fu, fu;     
  cvt.rn.f16.f32      hl, fl;     
  cvt.rn.f16.f32      hu, fu;     
  mov.b32         r, {hl, hu};    
{.reg.b32 spc, ulp, p;
  mov.b32 spc,0X1F791F79U;
  mov.b32 ulp,0x94009400U;
  set.eq.f16x2.f16x2 p,h, spc;
  fma.rn.f16x2 r,p,ulp,r;
}
{.reg.b32 spc, ulp, p;
  mov.b32 spc,0X25CF25CFU;
  mov.b32 ulp,0x94009400U;
  set.eq.f16x2.f16x2 p,h, spc;
  fma.rn.f16x2 r,p,ulp,r;
}
{.reg.b32 spc, ulp, p;
  mov.b32 spc,0XC13BC13BU;
  mov.b32 ulp,0x04000400U;
  set.eq.f16x2.f16x2 p,h, spc;
  fma.rn.f16x2 r,p,ulp,r;
}
{.reg.b32 spc, ulp, p;
  mov.b32 spc,0XC1EFC1EFU;
  mov.b32 ulp,0x02000200U;
  set.eq.f16x2.f16x2 p,h, spc;
  fma.rn.f16x2 r,p,ulp,r;
}
  mov.b32         %r537, r;  
}
	// end inline asm
	// begin inline asm
	{add.f16x2 %r539,%r537,%r528;
}
	// end inline asm
	// begin inline asm
	{sub.f16x2 %r542,%r35,%r178;
}
	// end inline asm
	// begin inline asm
	{mul.f16x2 %r545,%r542,%r83;
}
	// end inline asm
	// begin inline asm
	{.reg.b16         hl, hu;         
 .reg.b32         h,r,fl,fu,C,nZ; 
  mov.b32         {hl, hu}, %r545;   
  mov.b32         h, %r545;          
  cvt.f32.f16     fl, hl;         
  cvt.f32.f16     fu, hu;         
  mov.b32         C, 0x3fb8aa3bU; 
  mov.b32         nZ, 0x80000000U;
  fma.rn.f32      fl,fl,C,nZ;     
  fma.rn.f32      fu,fu,C,nZ;     
  ex2.approx.ftz.f32  fl, fl;     
  ex2.approx.ftz.f32  fu, fu;     
  cvt.rn.f16.f32      hl, fl;     
  cvt.rn.f16.f32      hu, fu;     
  mov.b32         r, {hl, hu};    
{.reg.b32 spc, ulp, p;
  mov.b32 spc,0X1F791F79U;
  mov.b32 ulp,0x94009400U;
  set.eq.f16x2.f16x2 p,h, spc;
  fma.rn.f16x2 r,p,ulp,r;
}
{.reg.b32 spc, ulp, p;
  mov.b32 spc,0X25CF25CFU;
  mov.b32 ulp,0x94009400U;
  set.eq.f16x2.f16x2 p,h, spc;
  fma.rn.f16x2 r,p,ulp,r;
}
{.reg.b32 spc, ulp, p;
  mov.b32 spc,0XC13BC13BU;
  mov.b32 ulp,0x04000400U;
  set.eq.f16x2.f16x2 p,h, spc;
  fma.rn.f16x2 r,p,ulp,r;
}
{.reg.b32 spc, ulp, p;
  mov.b32 spc,0XC1EFC1EFU;
  mov.b32 ulp,0x02000200U;
  set.eq.f16x2.f16x2 p,h, spc;
  fma.rn.f16x2 r,p,ulp,r;
}
  mov.b32         %r548, r;  
}
	// end inline asm
	// begin inline asm
	{add.f16x2 %r550,%r548,%r539;
}
	// end inline asm
	// begin inline asm
	{sub.f16x2 %r553,%r36,%r178;
}
	// end inline asm
	// begin inline asm
	{mul.f16x2 %r556,%r553,%r83;
}
	// end inline asm
	// begin inline asm
	{.reg.b16         hl, hu;         
 .reg.b32         h,r,fl,fu,C,nZ; 
  mov.b32         {hl, hu}, %r556;   
  mov.b32         h, %r556;          
  cvt.f32.f16     fl, hl;         
  cvt.f32.f16     fu, hu;         
  mov.b32         C, 0x3fb8aa3bU; 
  mov.b32         nZ, 0x80000000U;
  fma.rn.f32      fl,fl,C,nZ;     
  fma.rn.f32      fu,fu,C,nZ;     
  ex2.approx.ftz.f32  fl, fl;     
  ex2.approx.ftz.f32  fu, fu;     
  cvt.rn.f16.f32      hl, fl;     
  cvt.rn.f16.f32      hu, fu;     
  mov.b32         r, {hl, hu};    
{.reg.b32 spc, ulp, p;
  mov.b32 spc,0X1F791F79U;
  mov.b32 ulp,0x94009400U;
  set.eq.f16x2.f16x2 p,h, spc;
  fma.rn.f16x2 r,p,ulp,r;
}
{.reg.b32 spc, ulp, p;
  mov.b32 spc,0X25CF25CFU;
  mov.b32 ulp,0x94009400U;
  set.eq.f16x2.f16x2 p,h, spc;
  fma.rn.f16x2 r,p,ulp,r;
}
{.reg.b32 spc, ulp, p;
  mov.b32 spc,0XC13BC13BU;
  mov.b32 ulp,0x04000400U;
  set.eq.f16x2.f16x2 p,h, spc;
  fma.rn.f16x2 r,p,ulp,r;
}
{.reg.b32 spc, ulp, p;
  mov.b32 spc,0XC1EFC1EFU;
  mov.b32 ulp,0x02000200U;
  set.eq.f16x2.f16x2 p,h, spc;
  fma.rn.f16x2 r,p,ulp,r;
}
  mov.b32         %r559, r;  
}
	// end inline asm
	// begin inline asm
	{add.f16x2 %r561,%r559,%r550;
}
	// end inline asm
	// begin inline asm
	{sub.f16x2 %r564,%r37,%r178;
}
	// end inline asm
	// begin inline asm
	{mul.f16x2 %r567,%r564,%r83;
}
	// end inline asm
	// begin inline asm
	{.reg.b16         hl, hu;         
 .reg.b32         h,r,fl,fu,C,nZ; 
  mov.b32         {hl, hu}, %r567;   
  mov.b32         h, %r567;          
  cvt.f32.f16     fl, hl;         
  cvt.f32.f16     fu, hu;         
  mov.b32         C, 0x3fb8aa3bU; 
  mov.b32         nZ, 0x80000000U;
  fma.rn.f32      fl,fl,C,nZ;     
  fma.rn.f32      fu,fu,C,nZ;     
  ex2.approx.ftz.f32  fl, fl;     
  ex2.approx.ftz.f32  fu, fu;     
  cvt.rn.f16.f32      hl, fl;     
  cvt.rn.f16.f32      hu, fu;     
  mov.b32         r, {hl, hu};    
{.reg.b32 spc, ulp, p;
  mov.b32 spc,0X1F791F79U;
  mov.b32 ulp,0x94009400U;
  set.eq.f16x2.f16x2 p,h, spc;
  fma.rn.f16x2 r,p,ulp,r;
}
{.reg.b32 spc, ulp, p;
  mov.b32 spc,0X25CF25CFU;
  mov.b32 ulp,0x94009400U;
  set.eq.f16x2.f16x2 p,h, spc;
  fma.rn.f16x2 r,p,ulp,r;
}
{.reg.b32 spc, ulp, p;
  mov.b32 spc,0XC13BC13BU;
  mov.b32 ulp,0x04000400U;
  set.eq.f16x2.f16x2 p,h, spc;
  fma.rn.f16x2 r,p,ulp,r;
}
{.reg.b32 spc, ulp, p;
  mov.b32 spc,0XC1EFC1EFU;
  mov.b32 ulp,0x02000200U;
  set.eq.f16x2.f16x2 p,h, spc;
  fma.rn.f16x2 r,p,ulp,r;
}
  mov.b32         %r570, r;  
}
	// end inline asm
	// begin inline asm
	{add.f16x2 %r572,%r570,%r561;
}
	// end inline asm
	// begin inline asm
	{sub.f16x2 %r575,%r38,%r178;
}
	// end inline asm
	// begin inline asm
	{mul.f16x2 %r578,%r575,%r83;
}
	// end inline asm
	// begin inline asm
	{.reg.b16         hl, hu;         
 .reg.b32         h,r,fl,fu,C,nZ; 
  mov.b32         {hl, hu}, %r578;   
  mov.b32         h, %r578;          
  cvt.f32.f16     fl, hl;         
  cvt.f32.f16     fu, hu;         
  mov.b32         C, 0x3fb8aa3bU; 
  mov.b32         nZ, 0x80000000U;
  fma.rn.f32      fl,fl,C,nZ;     
  fma.rn.f32      fu,fu,C,nZ;     
  ex2.approx.ftz.f32  fl, fl;     
  ex2.approx.ftz.f32  fu, fu;     
  cvt.rn.f16.f32      hl, fl;     
  cvt.rn.f16.f32      hu, fu;     
  mov.b32         r, {hl, hu};    
{.reg.b32 spc, ulp, p;
  mov.b32 spc,0X1F791F79U;
  mov.b32 ulp,0x94009400U;
  set.eq.f16x2.f16x2 p,h, spc;
  fma.rn.f16x2 r,p,ulp,r;
}
{.reg.b32 spc, ulp, p;
  mov.b32 spc,0X25CF25CFU;
  mov.b32 ulp,0x94009400U;
  set.eq.f16x2.f16x2 p,h, spc;
  fma.rn.f16x2 r,p,ulp,r;
}
{.reg.b32 spc, ulp, p;
  mov.b32 spc,0XC13BC13BU;
  mov.b32 ulp,0x04000400U;
  set.eq.f16x2.f16x2 p,h, spc;
  fma.rn.f16x2 r,p,ulp,r;
}
{.reg.b32 spc, ulp, p;
  mov.b32 spc,0XC1EFC1EFU;
  mov.b32 ulp,0x02000200U;
  set.eq.f16x2.f16x2 p,h, spc;
  fma.rn.f16x2 r,p,ulp,r;
}
  mov.b32         %r581, r;  
}
	// end inline asm
	// begin inline asm
	{add.f16x2 %r583,%r581,%r572;
}
	// end inline asm
	// begin inline asm
	{sub.f16x2 %r586,%r39,%r178;
}
	// end inline asm
	// begin inline asm
	{mul.f16x2 %r589,%r586,%r83;
}
	// end inline asm
	// begin inline asm
	{.reg.b16         hl, hu;         
 .reg.b32         h,r,fl,fu,C,nZ; 
  mov.b32         {hl, hu}, %r589;   
  mov.b32         h, %r589;          
  cvt.f32.f16     fl, hl;         
  cvt.f32.f16     fu, hu;         
  mov.b32         C, 0x3fb8aa3bU; 
  mov.b32         nZ, 0x80000000U;
  fma.rn.f32      fl,fl,C,nZ;     
  fma.rn.f32      fu,fu,C,nZ;     
  ex2.approx.ftz.f32  fl, fl;     
  ex2.approx.ftz.f32  fu, fu;     
  cvt.rn.f16.f32      hl, fl;     
  cvt.rn.f16.f32      hu, fu;     
  mov.b32         r, {hl, hu};    
{.reg.b32 spc, ulp, p;
  mov.b32 spc,0X1F791F79U;
  mov.b32 ulp,0x94009400U;
  set.eq.f16x2.f16x2 p,h, spc;
  fma.rn.f16x2 r,p,ulp,r;
}
{.reg.b32 spc, ulp, p;
  mov.b32 spc,0X25CF25CFU;
  mov.b32 ulp,0x94009400U;
  set.eq.f16x2.f16x2 p,h, spc;
  fma.rn.f16x2 r,p,ulp,r;
}
{.reg.b32 spc, ulp, p;
  mov.b32 spc,0XC13BC13BU;
  mov.b32 ulp,0x04000400U;
  set.eq.f16x2.f16x2 p,h, spc;
  fma.rn.f16x2 r,p,ulp,r;
}
{.reg.b32 spc, ulp, p;
  mov.b32 spc,0XC1EFC1EFU;
  mov.b32 ulp,0x02000200U;
  set.eq.f16x2.f16x2 p,h, spc;
  fma.rn.f16x2 r,p,ulp,r;
}
  mov.b32         %r592, r;  
}
	// end inline asm
	// begin inline asm
	{add.f16x2 %r594,%r592,%r583;
}
	// end inline asm
	// begin inline asm
	{sub.f16x2 %r597,%r40,%r178;
}
	// end inline asm
	// begin inline asm
	{mul.f16x2 %r600,%r597,%r83;
}
	// end inline asm
	// begin inline asm
	{.reg.b16         hl, hu;         
 .reg.b32         h,r,fl,fu,C,nZ; 
  mov.b32         {hl, hu}, %r600;   
  mov.b32         h, %r600;          
  cvt.f32.f16     fl, hl;         
  cvt.f32.f16     fu, hu;         
  mov.b32         C, 0x3fb8aa3bU; 
  mov.b32         nZ, 0x80000000U;
  fma.rn.f32      fl,fl,C,nZ;     
  fma.rn.f32      fu,fu,C,nZ;     
  ex2.approx.ftz.f32  fl, fl;     
  ex2.approx.ftz.f32  fu, fu;     
  cvt.rn.f16.f32      hl, fl;     
  cvt.rn.f16.f32      hu, fu;     
  mov.b32         r, {hl, hu};    
{.reg.b32 spc, ulp, p;
  mov.b32 spc,0X1F791F79U;
  mov.b32 ulp,0x94009400U;
  set.eq.f16x2.f16x2 p,h, spc;
  fma.rn.f16x2 r,p,ulp,r;
}
{.reg.b32 spc, ulp, p;
  mov.b32 spc,0X25CF25CFU;
  mov.b32 ulp,0x94009400U;
  set.eq.f16x2.f16x2 p,h, spc;
  fma.rn.f16x2 r,p,ulp,r;
}
{.reg.b32 spc, ulp, p;
  mov.b32 spc,0XC13BC13BU;
  mov.b32 ulp,0x04000400U;
  set.eq.f16x2.f16x2 p,h, spc;
  fma.rn.f16x2 r,p,ulp,r;
}
{.reg.b32 spc, ulp, p;
  mov.b32 spc,0XC1EFC1EFU;
  mov.b32 ulp,0x02000200U;
  set.eq.f16x2.f16x2 p,h, spc;
  fma.rn.f16x2 r,p,ulp,r;
}
  mov.b32         %r603, r;  
}
	// end inline asm
	// begin inline asm
	{add.f16x2 %r605,%r603,%r594;
}
	// end inline asm
	// begin inline asm
	{sub.f16x2 %r608,%r41,%r178;
}
	// end inline asm
	// begin inline asm
	{mul.f16x2 %r611,%r608,%r83;
}
	// end inline asm
	// begin inline asm
	{.reg.b16         hl, hu;         
 .reg.b32         h,r,fl,fu,C,nZ; 
  mov.b32         {hl, hu}, %r611;   
  mov.b32         h, %r611;          
  cvt.f32.f16     fl, hl;         
  cvt.f32.f16     fu, hu;         
  mov.b32         C, 0x3fb8aa3bU; 
  mov.b32         nZ, 0x80000000U;
  fma.rn.f32      fl,fl,C,nZ;     
  fma.rn.f32      fu,fu,C,nZ;     
  ex2.approx.ftz.f32  fl, fl;     
  ex2.approx.ftz.f32  fu, fu;     
  cvt.rn.f16.f32      hl, fl;     
  cvt.rn.f16.f32      hu, fu;     
  mov.b32         r, {hl, hu};    
{.reg.b32 spc, ulp, p;
  mov.b32 spc,0X1F791F79U;
  mov.b32 ulp,0x94009400U;
  set.eq.f16x2.f16x2 p,h, spc;
  fma.rn.f16x2 r,p,ulp,r;
}
{.reg.b32 spc, ulp, p;
  mov.b32 spc,0X25CF25CFU;
  mov.b32 ulp,0x94009400U;
  set.eq.f16x2.f16x2 p,h, spc;
  fma.rn.f16x2 r,p,ulp,r;
}
{.reg.b32 spc, ulp, p;
  mov.b32 spc,0XC13BC13BU;
  mov.b32 ulp,0x04000400U;
  set.eq.f16x2.f16x2 p,h, spc;
  fma.rn.f16x2 r,p,ulp,r;
}
{.reg.b32 spc, ulp, p;
  mov.b32 spc,0XC1EFC1EFU;
  mov.b32 ulp,0x02000200U;
  set.eq.f16x2.f16x2 p,h, spc;
  fma.rn.f16x2 r,p,ulp,r;
}
  mov.b32         %r614, r;  
}
	// end inline asm
	// begin inline asm
	{add.f16x2 %r616,%r614,%r605;
}
	// end inline asm
	// begin inline asm
	{.reg .f16 low,high;
 mov.b32 {low,high}, %r616;
 mov.b16 %rs11, low;}
	// end inline asm
	// begin inline asm
	{.reg .f16 low,high;
 mov.b32 {low,high}, %r616;
 mov.b16 %rs12, high;}
	// end inline asm
	// begin inline asm
	{add.f16 %rs13,%rs11,%rs12;
}
	// end inline asm
	shl.b32 	%r622, %r621, 1;
	mov.u32 	%r623, _ZZ22softargmax_kernel_halfILi80ELi80EEvPK7__half2P6__halfS4_S4_iiS3_S3_E9s_sumRows;
	add.s32 	%r624, %r623, %r622;
	st.shared.u16 	[%r624], %rs13;
	bar.sync 	0;
	@%p2 bra 	$L__BB0_7;
	ld.param.u32 	%r1080, [_Z22softargmax_kernel_halfILi80ELi80EEvPK7__half2P6__halfS4_S4_iiS3_S3__param_4];
	cvt.rn.f32.s32 	%f326, %r1080;
	// begin inline asm
	{  cvt.rn.f16.f32 %rs16, %f326;}

	// end inline asm
	ld.shared.u16 	%rs19, [_ZZ22softargmax_kernel_halfILi80ELi80EEvPK7__half2P6__halfS4_S4_iiS3_S3_E9s_sumRows];
	// begin inline asm
	{add.f16 %rs17,%rs7,%rs19;
}
	// end inline asm
	ld.shared.u16 	%rs22, [_ZZ22softargmax_kernel_halfILi80ELi80EEvPK7__half2P6__halfS4_S4_iiS3_S3_E9s_sumRows+2];
	// begin inline asm
	{add.f16 %rs20,%rs17,%rs22;
}
	// end inline asm
	ld.shared.u16 	%rs25, [_ZZ22softargmax_kernel_halfILi80ELi80EEvPK7__half2P6__halfS4_S4_iiS3_S3_E9s_sumRows+4];
	// begin inline asm
	{add.f16 %rs23,%rs20,%rs25;
}
	// end inline asm
	ld.shared.u16 	%rs28, [_ZZ22softargmax_kernel_halfILi80ELi80EEvPK7__half2P6__halfS4_S4_iiS3_S3_E9s_sumRows+6];
	// begin inline asm
	{add.f16 %rs26,%rs23,%rs28;
}
	// end inline asm
	ld.shared.u16 	%rs31, [_ZZ22softargmax_kernel_halfILi80ELi80EEvPK7__half2P6__halfS4_S4_iiS3_S3_E9s_sumRows+8];
	// begin inline asm
	{add.f16 %rs29,%rs26,%rs31;
}
	// end inline asm
	ld.shared.u16 	%rs34, [_ZZ22softargmax_kernel_halfILi80ELi80EEvPK7__half2P6__halfS4_S4_iiS3_S3_E9s_sumRows+10];
	// begin inline asm
	{add.f16 %rs32,%rs29,%rs34;
}
	// end inline asm
	ld.shared.u16 	%rs37, [_ZZ22softargmax_kernel_halfILi80ELi80EEvPK7__half2P6__halfS4_S4_iiS3_S3_E9s_sumRows+12];
	// begin inline asm
	{add.f16 %rs35,%rs32,%rs37;
}
	// end inline asm
	ld.shared.u16 	%rs40, [_ZZ22softargmax_kernel_halfILi80ELi80EEvPK7__half2P6__halfS4_S4_iiS3_S3_E9s_sumRows+14];
	// begin inline asm
	{add.f16 %rs38,%rs35,%rs40;
}
	// end inline asm
	ld.shared.u16 	%rs43, [_ZZ22softargmax_kernel_halfILi80ELi80EEvPK7__half2P6__halfS4_S4_iiS3_S3_E9s_sumRows+16];
	// begin inline asm
	{add.f16 %rs41,%rs38,%rs43;
}
	// end inline asm
	ld.shared.u16 	%rs46, [_ZZ22softargmax_kernel_halfILi80ELi80EEvPK7__half2P6__halfS4_S4_iiS3_S3_E9s_sumRows+18];
	// begin inline asm
	{add.f16 %rs44,%rs41,%rs46;
}
	// end inline asm
	ld.shared.u16 	%rs49, [_ZZ22softargmax_kernel_halfILi80ELi80EEvPK7__half2P6__halfS4_S4_iiS3_S3_E9s_sumRows+20];
	// begin inline asm
	{add.f16 %rs47,%rs44,%rs49;
}
	// end inline asm
	ld.shared.u16 	%rs52, [_ZZ22softargmax_kernel_halfILi80ELi80EEvPK7__half2P6__halfS4_S4_iiS3_S3_E9s_sumRows+22];
	// begin inline asm
	{add.f16 %rs50,%rs47,%rs52;
}
	// end inline asm
	ld.shared.u16 	%rs55, [_ZZ22softargmax_kernel_halfILi80ELi80EEvPK7__half2P6__halfS4_S4_iiS3_S3_E9s_sumRows+24];
	// begin inline asm
	{add.f16 %rs53,%rs50,%rs55;
}
	// end inline asm
	ld.shared.u16 	%rs58, [_ZZ22softargmax_kernel_halfILi80ELi80EEvPK7__half2P6__halfS4_S4_iiS3_S3_E9s_sumRows+26];
	// begin inline asm
	{add.f16 %rs56,%rs53,%rs58;
}
	// end inline asm
	ld.shared.u16 	%rs61, [_ZZ22softargmax_kernel_halfILi80ELi80EEvPK7__half2P6__halfS4_S4_iiS3_S3_E9s_sumRows+28];
	// begin inline asm
	{add.f16 %rs59,%rs56,%rs61;
}
	// end inline asm
	ld.shared.u16 	%rs64, [_ZZ22softargmax_kernel_halfILi80ELi80EEvPK7__half2P6__halfS4_S4_iiS3_S3_E9s_sumRows+30];
	// begin inline asm
	{add.f16 %rs62,%rs59,%rs64;
}
	// end inline asm
	ld.shared.u16 	%rs67, [_ZZ22softargmax_kernel_halfILi80ELi80EEvPK7__half2P6__halfS4_S4_iiS3_S3_E9s_sumRows+32];
	// begin inline asm
	{add.f16 %rs65,%rs62,%rs67;
}
	// end inline asm
	ld.shared.u16 	%rs70, [_ZZ22softargmax_kernel_halfILi80ELi80EEvPK7__half2P6__halfS4_S4_iiS3_S3_E9s_sumRows+34];
	// begin inline asm
	{add.f16 %rs68,%rs65,%rs70;
}
	// end inline asm
	ld.shared.u16 	%rs73, [_ZZ22softargmax_kernel_halfILi80ELi80EEvPK7__half2P6__halfS4_S4_iiS3_S3_E9s_sumRows+36];
	// begin inline asm
	{add.f16 %rs71,%rs68,%rs73;
}
	// end inline asm
	ld.shared.u16 	%rs76, [_ZZ22softargmax_kernel_halfILi80ELi80EEvPK7__half2P6__halfS4_S4_iiS3_S3_E9s_sumRows+38];
	// begin inline asm
	{add.f16 %rs74,%rs71,%rs76;
}
	// end inline asm
	ld.shared.u16 	%rs79, [_ZZ22softargmax_kernel_halfILi80ELi80EEvPK7__half2P6__halfS4_S4_iiS3_S3_E9s_sumRows+40];
	// begin inline asm
	{add.f16 %rs77,%rs74,%rs79;
}
	// end inline asm
	ld.shared.u16 	%rs82, [_ZZ22softargmax_kernel_halfILi80ELi80EEvPK7__half2P6__halfS4_S4_iiS3_S3_E9s_sumRows+42];
	// begin inline asm
	{add.f16 %rs80,%rs77,%rs82;
}
	// end inline asm
	ld.shared.u16 	%rs85, [_ZZ22softargmax_kernel_halfILi80ELi80EEvPK7__half2P6__halfS4_S4_iiS3_S3_E9s_sumRows+44];
	// begin inline asm
	{add.f16 %rs83,%rs80,%rs85;
}
	// end inline asm
	ld.shared.u16 	%rs88, [_ZZ22softargmax_kernel_halfILi80ELi80EEvPK7__half2P6__halfS4_S4_iiS3_S3_E9s_sumRows+46];
	// begin inline asm
	{add.f16 %rs86,%rs83,%rs88;
}
	// end inline asm
	ld.shared.u16 	%rs91, [_ZZ22softargmax_kernel_halfILi80ELi80EEvPK7__half2P6__halfS4_S4_iiS3_S3_E9s_sumRows+48];
	// begin inline asm
	{add.f16 %rs89,%rs86,%rs91;
}
	// end inline asm
	ld.shared.u16 	%rs94, [_ZZ22softargmax_kernel_halfILi80ELi80EEvPK7__half2P6__halfS4_S4_iiS3_S3_E9s_sumRows+50];
	// begin inline asm
	{add.f16 %rs92,%rs89,%rs94;
}
	// end inline asm
	ld.shared.u16 	%rs97, [_ZZ22softargmax_kernel_halfILi80ELi80EEvPK7__half2P6__halfS4_S4_iiS3_S3_E9s_sumRows+52];
	// begin inline asm
	{add.f16 %rs95,%rs92,%rs97;
}
	// end inline asm
	ld.shared.u16 	%rs100, [_ZZ22softargmax_kernel_halfILi80ELi80EEvPK7__half2P6__halfS4_S4_iiS3_S3_E9s_sumRows+54];
	// begin inline asm
	{add.f16 %rs98,%rs95,%rs100;
}
	// end inline asm
	ld.shared.u16 	%rs103, [_ZZ22softargmax_kernel_halfILi80ELi80EEvPK7__half2P6__halfS4_S4_iiS3_S3_E9s_sumRows+56];
	// begin inline asm
	{add.f16 %rs101,%rs98,%rs103;
}
	// end inline asm
	ld.shared.u16 	%rs106, [_ZZ22softargmax_kernel_halfILi80ELi80EEvPK7__half2P6__halfS4_S4_iiS3_S3_E9s_sumRows+58];
	// begin inline asm
	{add.f16 %rs104,%rs101,%rs106;
}
	// end inline asm
	ld.shared.u16 	%rs109, [_ZZ22softargmax_kernel_halfILi80ELi80EEvPK7__half2P6__halfS4_S4_iiS3_S3_E9s_sumRows+60];
	// begin inline asm
	{add.f16 %rs107,%rs104,%rs109;
}
	// end inline asm
	ld.shared.u16 	%rs112, [_ZZ22softargmax_kernel_halfILi80ELi80EEvPK7__half2P6__halfS4_S4_iiS3_S3_E9s_sumRows+62];
	// begin inline asm
	{add.f16 %rs110,%rs107,%rs112;
}
	// end inline asm
	ld.shared.u16 	%rs115, [_ZZ22softargmax_kernel_halfILi80ELi80EEvPK7__half2P6__halfS4_S4_iiS3_S3_E9s_sumRows+64];
	// begin inline asm
	{add.f16 %rs113,%rs110,%rs115;
}
	// end inline asm
	ld.shared.u16 	%rs118, [_ZZ22softargmax_kernel_halfILi80ELi80EEvPK7__half2P6__halfS4_S4_iiS3_S3_E9s_sumRows+66];
	// begin inline asm
	{add.f16 %rs116,%rs113,%rs118;
}
	// end inline asm
	ld.shared.u16 	%rs121, [_ZZ22softargmax_kernel_halfILi80ELi80EEvPK7__half2P6__halfS4_S4_iiS3_S3_E9s_sumRows+68];
	// begin inline asm
	{add.f16 %rs119,%rs116,%rs121;
}
	// end inline asm
	ld.shared.u16 	%rs124, [_ZZ22softargmax_kernel_halfILi80ELi80EEvPK7__half2P6__halfS4_S4_iiS3_S3_E9s_sumRows+70];
	// begin inline asm
	{add.f16 %rs122,%rs119,%rs124;
}
	// end inline asm
	ld.shared.u16 	%rs127, [_ZZ22softargmax_kernel_halfILi80ELi80EEvPK7__half2P6__halfS4_S4_iiS3_S3_E9s_sumRows+72];
	// begin inline asm
	{add.f16 %rs125,%rs122,%rs127;
}
	// end inline asm
	ld.shared.u16 	%rs130, [_ZZ22softargmax_kernel_halfILi80ELi80EEvPK7__half2P6__halfS4_S4_iiS3_S3_E9s_sumRows+74];
	// begin inline asm
	{add.f16 %rs128,%rs125,%rs130;
}
	// end inline asm
	ld.shared.u16 	%rs133, [_ZZ22softargmax_kernel_halfILi80ELi80EEvPK7__half2P6__halfS4_S4_iiS3_S3_E9s_sumRows+76];
	// begin inline asm
	{add.f16 %rs131,%rs128,%rs133;
}
	// end inline asm
	ld.shared.u16 	%rs136, [_ZZ22softargmax_kernel_halfILi80ELi80EEvPK7__half2P6__halfS4_S4_iiS3_S3_E9s_sumRows+78];
	// begin inline asm
	{add.f16 %rs134,%rs131,%rs136;
}
	// end inline asm
	ld.shared.u16 	%rs139, [_ZZ22softargmax_kernel_halfILi80ELi80EEvPK7__half2P6__halfS4_S4_iiS3_S3_E9s_sumRows+80];
	// begin inline asm
	{add.f16 %rs137,%rs134,%rs139;
}
	// end inline asm
	ld.shared.u16 	%rs142, [_ZZ22softargmax_kernel_halfILi80ELi80EEvPK7__half2P6__halfS4_S4_iiS3_S3_E9s_sumRows+82];
	// begin inline asm
	{add.f16 %rs140,%rs137,%rs142;
}
	// end inline asm
	ld.shared.u16 	%rs145, [_ZZ22softargmax_kernel_halfILi80ELi80EEvPK7__half2P6__halfS4_S4_iiS3_S3_E9s_sumRows+84];
	// begin inline asm
	{add.f16 %rs143,%rs140,%rs145;
}
	// end inline asm
	ld.shared.u16 	%rs148, [_ZZ22softargmax_kernel_halfILi80ELi80EEvPK7__half2P6__halfS4_S4_iiS3_S3_E9s_sumRows+86];
	// begin inline asm
	{add.f16 %rs146,%rs143,%rs148;
}
	// end inline asm
	ld.shared.u16 	%rs151, [_ZZ22softargmax_kernel_halfILi80ELi80EEvPK7__half2P6__halfS4_S4_iiS3_S3_E9s_sumRows+88];
	// begin inline asm
	{add.f16 %rs149,%rs146,%rs151;
}
	// end inline asm
	ld.shared.u16 	%rs154, [_ZZ22softargmax_kernel_halfILi80ELi80EEvPK7__half2P6__halfS4_S4_iiS3_S3_E9s_sumRows+90];
	// begin inline asm
	{add.f16 %rs152,%rs149,%rs154;
}
	// end inline asm
	ld.shared.u16 	%rs157, [_ZZ22softargmax_kernel_halfILi80ELi80EEvPK7__half2P6__halfS4_S4_iiS3_S3_E9s_sumRows+92];
	// begin inline asm
	{add.f16 %rs155,%rs152,%rs157;
}
	// end inline asm
	ld.shared.u16 	%rs160, [_ZZ22softargmax_kernel_halfILi80ELi80EEvPK7__half2P6__halfS4_S4_iiS3_S3_E9s_sumRows+94];
	// begin inline asm
	{add.f16 %rs158,%rs155,%rs160;
}
	// end inline asm
	ld.shared.u16 	%rs163, [_ZZ22softargmax_kernel_halfILi80ELi80EEvPK7__half2P6__halfS4_S4_iiS3_S3_E9s_sumRows+96];
	// begin inline asm
	{add.f16 %rs161,%rs158,%rs163;
}
	// end inline asm
	ld.shared.u16 	%rs166, [_ZZ22softargmax_kernel_halfILi80ELi80EEvPK7__half2P6__halfS4_S4_iiS3_S3_E9s_sumRows+98];
	// begin inline asm
	{add.f16 %rs164,%rs161,%rs166;
}
	// end inline asm
	ld.shared.u16 	%rs169, [_ZZ22softargmax_kernel_halfILi80ELi80EEvPK7__half2P6__halfS4_S4_iiS3_S3_E9s_sumRows+100];
	// begin inline asm
	{add.f16 %rs167,%rs164,%rs169;
}
	// end inline asm
	ld.shared.u16 	%rs172, [_ZZ22softargmax_kernel_halfILi80ELi80EEvPK7__half2P6__halfS4_S4_iiS3_S3_E9s_sumRows+102];
	// begin inline asm
	{add.f16 %rs170,%rs167,%rs172;
}
	// end inline asm
	ld.shared.u16 	%rs175, [_ZZ22softargmax_kernel_halfILi80ELi80EEvPK7__half2P6__halfS4_S4_iiS3_S3_E9s_sumRows+104];
	// begin inline asm
	{add.f16 %rs173,%rs170,%rs175;
}
	// end inline asm
	ld.shared.u16 	%rs178, [_ZZ22softargmax_kernel_halfILi80ELi80EEvPK7__half2P6__halfS4_S4_iiS3_S3_E9s_sumRows+106];
	// begin inline asm
	{add.f16 %rs176,%rs173,%rs178;
}
	// end inline asm
	ld.shared.u16 	%rs181, [_ZZ22softargmax_kernel_halfILi80ELi80EEvPK7__half2P6__halfS4_S4_iiS3_S3_E9s_sumRows+108];
	// begin inline asm
	{add.f16 %rs179,%rs176,%rs181;
}
	// end inline asm
	ld.shared.u16 	%rs184, [_ZZ22softargmax_kernel_halfILi80ELi80EEvPK7__half2P6__halfS4_S4_iiS3_S3_E9s_sumRows+110];
	// begin inline asm
	{add.f16 %rs182,%rs179,%rs184;
}
	// end inline asm
	ld.shared.u16 	%rs187, [_ZZ22softargmax_kernel_halfILi80ELi80EEvPK7__half2P6__halfS4_S4_iiS3_S3_E9s_sumRows+112];
	// begin inline asm
	{add.f16 %rs185,%rs182,%rs187;
}
	// end inline asm
	ld.shared.u16 	%rs190, [_ZZ22softargmax_kernel_halfILi80ELi80EEvPK7__half2P6__halfS4_S4_iiS3_S3_E9s_sumRows+114];
	// begin inline asm
	{add.f16 %rs188,%rs185,%rs190;
}
	// end inline asm
	ld.shared.u16 	%rs193, [_ZZ22softargmax_kernel_halfILi80ELi80EEvPK7__half2P6__halfS4_S4_iiS3_S3_E9s_sumRows+116];
	// begin inline asm
	{add.f16 %rs191,%rs188,%rs193;
}
	// end inline asm
	ld.shared.u16 	%rs196, [_ZZ22softargmax_kernel_halfILi80ELi80EEvPK7__half2P6__halfS4_S4_iiS3_S3_E9s_sumRows+118];
	// begin inline asm
	{add.f16 %rs194,%rs191,%rs196;
}
	// end inline asm
	ld.shared.u16 	%rs199, [_ZZ22softargmax_kernel_halfILi80ELi80EEvPK7__half2P6__halfS4_S4_iiS3_S3_E9s_sumRows+120];
	// begin inline asm
	{add.f16 %rs197,%rs194,%rs199;
}
	// end inline asm
	ld.shared.u16 	%rs202, [_ZZ22softargmax_kernel_halfILi80ELi80EEvPK7__half2P6__halfS4_S4_iiS3_S3_E9s_sumRows+122];
	// begin inline asm
	{add.f16 %rs200,%rs197,%rs202;
}
	// end inline asm
	ld.shared.u16 	%rs205, [_ZZ22softargmax_kernel_halfILi80ELi80EEvPK7__half2P6__halfS4_S4_iiS3_S3_E9s_sumRows+124];
	// begin inline asm
	{add.f16 %rs203,%rs200,%rs205;
}
	// end inline asm
	ld.shared.u16 	%rs208, [_ZZ22softargmax_kernel_halfILi80ELi80EEvPK7__half2P6__halfS4_S4_iiS3_S3_E9s_sumRows+126];
	// begin inline asm
	{add.f16 %rs206,%rs203,%rs208;
}
	// end inline asm
	ld.shared.u16 	%rs211, [_ZZ22softargmax_kernel_halfILi80ELi80EEvPK7__half2P6__halfS4_S4_iiS3_S3_E9s_sumRows+128];
	// begin inline asm
	{add.f16 %rs209,%rs206,%rs211;
}
	// end inline asm
	ld.shared.u16 	%rs214, [_ZZ22softargmax_kernel_halfILi80ELi80EEvPK7__half2P6__halfS4_S4_iiS3_S3_E9s_sumRows+130];
	// begin inline asm
	{add.f16 %rs212,%rs209,%rs214;
}
	// end inline asm
	ld.shared.u16 	%rs217, [_ZZ22softargmax_kernel_halfILi80ELi80EEvPK7__half2P6__halfS4_S4_iiS3_S3_E9s_sumRows+132];
	// begin inline asm
	{add.f16 %rs215,%rs212,%rs217;
}
	// end inline asm
	ld.shared.u16 	%rs220, [_ZZ22softargmax_kernel_halfILi80ELi80EEvPK7__half2P6__halfS4_S4_iiS3_S3_E9s_sumRows+134];
	// begin inline asm
	{add.f16 %rs218,%rs215,%rs220;
}
	// end inline asm
	ld.shared.u16 	%rs223, [_ZZ22softargmax_kernel_halfILi80ELi80EEvPK7__half2P6__halfS4_S4_iiS3_S3_E9s_sumRows+136];
	// begin inline asm
	{add.f16 %rs221,%rs218,%rs223;
}
	// end inline asm
	ld.shared.u16 	%rs226, [_ZZ22softargmax_kernel_halfILi80ELi80EEvPK7__half2P6__halfS4_S4_iiS3_S3_E9s_sumRows+138];
	// begin inline asm
	{add.f16 %rs224,%rs221,%rs226;
}
	// end inline asm
	ld.shared.u16 	%rs229, [_ZZ22softargmax_kernel_halfILi80ELi80EEvPK7__half2P6__halfS4_S4_iiS3_S3_E9s_sumRows+140];
	// begin inline asm
	{add.f16 %rs227,%rs224,%rs229;
}
	// end inline asm
	ld.shared.u16 	%rs232, [_ZZ22softargmax_kernel_halfILi80ELi80EEvPK7__half2P6__halfS4_S4_iiS3_S3_E9s_sumRows+142];
	// begin inline asm
	{add.f16 %rs230,%rs227,%rs232;
}
	// end inline asm
	ld.shared.u16 	%rs235, [_ZZ22softargmax_kernel_halfILi80ELi80EEvPK7__half2P6__halfS4_S4_iiS3_S3_E9s_sumRows+144];
	// begin inline asm
	{add.f16 %rs233,%rs230,%rs235;
}
	// end inline asm
	ld.shared.u16 	%rs238, [_ZZ22softargmax_kernel_halfILi80ELi80EEvPK7__half2P6__halfS4_S4_iiS3_S3_E9s_sumRows+146];
	// begin inline asm
	{add.f16 %rs236,%rs233,%rs238;
}
	// end inline asm
	ld.shared.u16 	%rs241, [_ZZ22softargmax_kernel_halfILi80ELi80EEvPK7__half2P6__halfS4_S4_iiS3_S3_E9s_sumRows+148];
	// begin inline asm
	{add.f16 %rs239,%rs236,%rs241;
}
	// end inline asm
	ld.shared.u16 	%rs244, [_ZZ22softargmax_kernel_halfILi80ELi80EEvPK7__half2P6__halfS4_S4_iiS3_S3_E9s_sumRows+150];
	// begin inline asm
	{add.f16 %rs242,%rs239,%rs244;
}
	// end inline asm
	ld.shared.u16 	%rs247, [_ZZ22softargmax_kernel_halfILi80ELi80EEvPK7__half2P6__halfS4_S4_iiS3_S3_E9s_sumRows+152];
	// begin inline asm
	{add.f16 %rs245,%rs242,%rs247;
}
	// end inline asm
	ld.shared.u16 	%rs250, [_ZZ22softargmax_kernel_halfILi80ELi80EEvPK7__half2P6__halfS4_S4_iiS3_S3_E9s_sumRows+154];
	// begin inline asm
	{add.f16 %rs248,%rs245,%rs250;
}
	// end inline asm
	ld.shared.u16 	%rs253, [_ZZ22softargmax_kernel_halfILi80ELi80EEvPK7__half2P6__halfS4_S4_iiS3_S3_E9s_sumRows+156];
	// begin inline asm
	{add.f16 %rs251,%rs248,%rs253;
}
	// end inline asm
	ld.shared.u16 	%rs256, [_ZZ22softargmax_kernel_halfILi80ELi80EEvPK7__half2P6__halfS4_S4_iiS3_S3_E9s_sumRows+158];
	// begin inline asm
	{add.f16 %rs254,%rs251,%rs256;
}
	// end inline asm
	// begin inline asm
	{  cvt.f32.f16 %f327, %rs254;}

	// end inline asm
	// begin inline asm
	{  cvt.f32.f16 %f328, %rs16;}

	// end inline asm
	// begin inline asm
	{rcp.approx.ftz.f32 %f329, %f328;
}
	// end inline asm
	mul.f32 	%f331, %f327, %f329;
	// begin inline asm
	{  cvt.rn.f16.f32 %rs841, %f331;}

	// end inline asm
	// begin inline asm
	{abs.f16 %rs260,%rs841;
}
	// end inline asm
	mov.b16 	%rs264, 143;
	// begin inline asm
	{ .reg .pred __$temp3;
  setp.lt.f16  __$temp3, %rs260, %rs264;
  selp.u16 %rs262, 1, 0, __$temp3;}
	// end inline asm
	setp.eq.s16 	%p3, %rs262, 0;
	@%p3 bra 	$L__BB0_6;
	// begin inline asm
	{ .reg .pred __$temp3;
  setp.lt.f16  __$temp3, %rs9, %rs260;
  selp.u16 %rs265, 1, 0, __$temp3;}
	// end inline asm
	setp.eq.s16 	%p4, %rs265, 0;
	@%p4 bra 	$L__BB0_6;
	neg.f32 	%f333, %f328;
	mul.f32 	%f334, %f327, %f329;
	fma.rn.f32 	%f335, %f333, %f334, %f327;
	fma.rn.f32 	%f332, %f329, %f335, %f334;
	// begin inline asm
	{  cvt.rn.f16.f32 %rs841, %f332;}

	// end inline asm
$L__BB0_6:
	ld.param.u64 	%rd18, [_Z22softargmax_kernel_halfILi80ELi80EEvPK7__half2P6__halfS4_S4_iiS3_S3__param_3];
	mov.u32 	%r626, %ctaid.y;
	cvta.to.global.u64 	%rd8, %rd18;
	mul.wide.u32 	%rd9, %r626, 2;
	add.s64 	%rd10, %rd8, %rd9;
	st.global.u16 	[%rd10], %rs841;
	// begin inline asm
	{.reg.b32         f;        
 .reg.b16         r;        
  mov.b16         r,%rs254;     
  cvt.f32.f16     f,r;      
  rcp.approx.ftz.f32   f,f;  
  cvt.rn.f16.f32      r,f;  
  mov.b16         %rs269,r;     
}
	// end inline asm
	// begin inline asm
	{  mov.b32 %r625, {%rs269,%rs269};}

	// end inline asm
	st.shared.u32 	[_ZZ22softargmax_kernel_halfILi80ELi80EEvPK7__half2P6__halfS4_S4_iiS3_S3_E23s_softmaxDenominatorRcp], %r625;
$L__BB0_7:
	mov.u32 	%r1073, %tid.x;
	setp.ne.s32 	%p5, %r1073, 0;
	bar.sync 	0;
	ld.shared.u32 	%r631, [_ZZ22softargmax_kernel_halfILi80ELi80EEvPK7__half2P6__halfS4_S4_iiS3_S3_E23s_softmaxDenominatorRcp];
	cvt.rn.f32.u32 	%f336, %r1073;
	// begin inline asm
	{.reg .f16 low;
  cvt.rn.f16.f32 low, %f336;
  mov.b32 %r627, {low,low};}

	// end inline asm
	mov.f32 	%f337, 0f00000000;
	// begin inline asm
	{.reg .f16 low;
  cvt.rn.f16.f32 low, %f337;
  mov.b32 %r628, {low,low};}

	// end inline asm
	// begin inline asm
	{mul.f16x2 %r629,%r185,%r631;
}
	// end inline asm
	mov.f32 	%f338, 0f3F800000;
	// begin inline asm
	{  cvt.rn.f16.f32 %rs272, %f338;}

	// end inline asm
	mov.b32 	%r634, {%rs9, %rs272};
	// begin inline asm
	{fma.rn.f16x2 %r632,%r629,%r634,%r628;
}
	// end inline asm
	// begin inline asm
	{fma.rn.f16x2 %r636,%r629,%r627,%r628;
}
	// end inline asm
	// begin inline asm
	{mul.f16x2 %r640,%r196,%r631;
}
	// end inline asm
	mov.f32 	%f339, 0f40000000;
	// begin inline asm
	{  cvt.rn.f16.f32 %rs273, %f339;}

	// end inline asm
	mov.f32 	%f340, 0f40400000;
	// begin inline asm
	{  cvt.rn.f16.f32 %rs274, %f340;}

	// end inline asm
	mov.b32 	%r645, {%rs273, %rs274};
	// begin inline asm
	{fma.rn.f16x2 %r643,%r640,%r645,%r632;
}
	// end inline asm
	// begin inline asm
	{fma.rn.f16x2 %r647,%r640,%r627,%r636;
}
	// end inline asm
	// begin inline asm
	{mul.f16x2 %r651,%r207,%r631;
}
	// end inline asm
	mov.f32 	%f341, 0f40800000;
	// begin inline asm
	{  cvt.rn.f16.f32 %rs275, %f341;}

	// end inline asm
	mov.f32 	%f342, 0f40A00000;
	// begin inline asm
	{  cvt.rn.f16.f32 %rs276, %f342;}

	// end inline asm
	mov.b32 	%r656, {%rs275, %rs276};
	// begin inline asm
	{fma.rn.f16x2 %r654,%r651,%r656,%r643;
}
	// end inline asm
	// begin inline asm
	{fma.rn.f16x2 %r658,%r651,%r627,%r647;
}
	// end inline asm
	// begin inline asm
	{mul.f16x2 %r662,%r218,%r631;
}
	// end inline asm
	mov.f32 	%f343, 0f40C00000;
	// begin inline asm
	{  cvt.rn.f16.f32 %rs277, %f343;}

	// end inline asm
	mov.f32 	%f344, 0f40E00000;
	// begin inline asm
	{  cvt.rn.f16.f32 %rs278, %f344;}

	// end inline asm
	mov.b32 	%r667, {%rs277, %rs278};
	// begin inline asm
	{fma.rn.f16x2 %r665,%r662,%r667,%r654;
}
	// end inline asm
	// begin inline asm
	{fma.rn.f16x2 %r669,%r662,%r627,%r658;
}
	// end inline asm
	// begin inline asm
	{mul.f16x2 %r673,%r229,%r631;
}
	// end inline asm
	mov.f32 	%f345, 0f41000000;
	// begin inline asm
	{  cvt.rn.f16.f32 %rs279, %f345;}

	// end inline asm
	mov.f32 	%f346, 0f41100000;
	// begin inline asm
	{  cvt.rn.f16.f32 %rs280, %f346;}

	// end inline asm
	mov.b32 	%r678, {%rs279, %rs280};
	// begin inline asm
	{fma.rn.f16x2 %r676,%r673,%r678,%r665;
}
	// end inline asm
	// begin inline asm
	{fma.rn.f16x2 %r680,%r673,%r627,%r669;
}
	// end inline asm
	// begin inline asm
	{mul.f16x2 %r684,%r240,%r631;
}
	// end inline asm
	mov.f32 	%f347, 0f41200000;
	// begin inline asm
	{  cvt.rn.f16.f32 %rs281, %f347;}

	// end inline asm
	mov.f32 	%f348, 0f41300000;
	// begin inline asm
	{  cvt.rn.f16.f32 %rs282, %f348;}

	// end inline asm
	mov.b32 	%r689, {%rs281, %rs282};
	// begin inline asm
	{fma.rn.f16x2 %r687,%r684,%r689,%r676;
}
	// end inline asm
	// begin inline asm
	{fma.rn.f16x2 %r691,%r684,%r627,%r680;
}
	// end inline asm
	// begin inline asm
	{mul.f16x2 %r695,%r251,%r631;
}
	// end inline asm
	mov.f32 	%f349, 0f41400000;
	// begin inline asm
	{  cvt.rn.f16.f32 %rs283, %f349;}

	// end inline asm
	mov.f32 	%f350, 0f41500000;
	// begin inline asm
	{  cvt.rn.f16.f32 %rs284, %f350;}

	// end inline asm
	mov.b32 	%r700, {%rs283, %rs284};
	// begin inline asm
	{fma.rn.f16x2 %r698,%r695,%r700,%r687;
}
	// end inline asm
	// begin inline asm
	{fma.rn.f16x2 %r702,%r695,%r627,%r691;
}
	// end inline asm
	// begin inline asm
	{mul.f16x2 %r706,%r262,%r631;
}
	// end inline asm
	mov.f32 	%f351, 0f41600000;
	// begin inline asm
	{  cvt.rn.f16.f32 %rs285, %f351;}

	// end inline asm
	mov.f32 	%f352, 0f41700000;
	// begin inline asm
	{  cvt.rn.f16.f32 %rs286, %f352;}

	// end inline asm
	mov.b32 	%r711, {%rs285, %rs286};
	// begin inline asm
	{fma.rn.f16x2 %r709,%r706,%r711,%r698;
}
	// end inline asm
	// begin inline asm
	{fma.rn.f16x2 %r713,%r706,%r627,%r702;
}
	// end inline asm
	// begin inline asm
	{mul.f16x2 %r717,%r273,%r631;
}
	// end inline asm
	mov.f32 	%f353, 0f41800000;
	// begin inline asm
	{  cvt.rn.f16.f32 %rs287, %f353;}

	// end inline asm
	mov.f32 	%f354, 0f41880000;
	// begin inline asm
	{  cvt.rn.f16.f32 %rs288, %f354;}

	// end inline asm
	mov.b32 	%r722, {%rs287, %rs288};
	// begin inline asm
	{fma.rn.f16x2 %r720,%r717,%r722,%r709;
}
	// end inline asm
	// begin inline asm
	{fma.rn.f16x2 %r724,%r717,%r627,%r713;
}
	// end inline asm
	// begin inline asm
	{mul.f16x2 %r728,%r284,%r631;
}
	// end inline asm
	mov.f32 	%f355, 0f41900000;
	// begin inline asm
	{  cvt.rn.f16.f32 %rs289, %f355;}

	// end inline asm
	mov.f32 	%f356, 0f41980000;
	// begin inline asm
	{  cvt.rn.f16.f32 %rs290, %f356;}

	// end inline asm
	mov.b32 	%r733, {%rs289, %rs290};
	// begin inline asm
	{fma.rn.f16x2 %r731,%r728,%r733,%r720;
}
	// end inline asm
	// begin inline asm
	{fma.rn.f16x2 %r735,%r728,%r627,%r724;
}
	// end inline asm
	// begin inline asm
	{mul.f16x2 %r739,%r295,%r631;
}
	// end inline asm
	mov.f32 	%f357, 0f41A00000;
	// begin inline asm
	{  cvt.rn.f16.f32 %rs291, %f357;}

	// end inline asm
	mov.f32 	%f358, 0f41A80000;
	// begin inline asm
	{  cvt.rn.f16.f32 %rs292, %f358;}

	// end inline asm
	mov.b32 	%r744, {%rs291, %rs292};
	// begin inline asm
	{fma.rn.f16x2 %r742,%r739,%r744,%r731;
}
	// end inline asm
	// begin inline asm
	{fma.rn.f16x2 %r746,%r739,%r627,%r735;
}
	// end inline asm
	// begin inline asm
	{mul.f16x2 %r750,%r306,%r631;
}
	// end inline asm
	mov.f32 	%f359, 0f41B00000;
	// begin inline asm
	{  cvt.rn.f16.f32 %rs293, %f359;}

	// end inline asm
	mov.f32 	%f360, 0f41B80000;
	// begin inline asm
	{  cvt.rn.f16.f32 %rs294, %f360;}

	// end inline asm
	mov.b32 	%r755, {%rs293, %rs294};
	// begin inline asm
	{fma.rn.f16x2 %r753,%r750,%r755,%r742;
}
	// end inline asm
	// begin inline asm
	{fma.rn.f16x2 %r757,%r750,%r627,%r746;
}
	// end inline asm
	// begin inline asm
	{mul.f16x2 %r761,%r317,%r631;
}
	// end inline asm
	mov.f32 	%f361, 0f41C00000;
	// begin inline asm
	{  cvt.rn.f16.f32 %rs295, %f361;}

	// end inline asm
	mov.f32 	%f362, 0f41C80000;
	// begin inline asm
	{  cvt.rn.f16.f32 %rs296, %f362;}

	// end inline asm
	mov.b32 	%r766, {%rs295, %rs296};
	// begin inline asm
	{fma.rn.f16x2 %r764,%r761,%r766,%r753;
}
	// end inline asm
	// begin inline asm
	{fma.rn.f16x2 %r768,%r761,%r627,%r757;
}
	// end inline asm
	// begin inline asm
	{mul.f16x2 %r772,%r328,%r631;
}
	// end inline asm
	mov.f32 	%f363, 0f41D00000;
	// begin inline asm
	{  cvt.rn.f16.f32 %rs297, %f363;}

	// end inline asm
	mov.f32 	%f364, 0f41D80000;
	// begin inline asm
	{  cvt.rn.f16.f32 %rs298, %f364;}

	// end inline asm
	mov.b32 	%r777, {%rs297, %rs298};
	// begin inline asm
	{fma.rn.f16x2 %r775,%r772,%r777,%r764;
}
	// end inline asm
	// begin inline asm
	{fma.rn.f16x2 %r779,%r772,%r627,%r768;
}
	// end inline asm
	// begin inline asm
	{mul.f16x2 %r783,%r339,%r631;
}
	// end inline asm
	mov.f32 	%f365, 0f41E00000;
	// begin inline asm
	{  cvt.rn.f16.f32 %rs299, %f365;}

	// end inline asm
	mov.f32 	%f366, 0f41E80000;
	// begin inline asm
	{  cvt.rn.f16.f32 %rs300, %f366;}

	// end inline asm
	mov.b32 	%r788, {%rs299, %rs300};
	// begin inline asm
	{fma.rn.f16x2 %r786,%r783,%r788,%r775;
}
	// end inline asm
	// begin inline asm
	{fma.rn.f16x2 %r790,%r783,%r627,%r779;
}
	// end inline asm
	// begin inline asm
	{mul.f16x2 %r794,%r350,%r631;
}
	// end inline asm
	mov.f32 	%f367, 0f41F00000;
	// begin inline asm
	{  cvt.rn.f16.f32 %rs301, %f367;}

	// end inline asm
	mov.f32 	%f368, 0f41F80000;
	// begin inline asm
	{  cvt.rn.f16.f32 %rs302, %f368;}

	// end inline asm
	mov.b32 	%r799, {%rs301, %rs302};
	// begin inline asm
	{fma.rn.f16x2 %r797,%r794,%r799,%r786;
}
	// end inline asm
	// begin inline asm
	{fma.rn.f16x2 %r801,%r794,%r627,%r790;
}
	// end inline asm
	// begin inline asm
	{mul.f16x2 %r805,%r361,%r631;
}
	// end inline asm
	mov.f32 	%f369, 0f42000000;
	// begin inline asm
	{  cvt.rn.f16.f32 %rs303, %f369;}

	// end inline asm
	mov.f32 	%f370, 0f42040000;
	// begin inline asm
	{  cvt.rn.f16.f32 %rs304, %f370;}

	// end inline asm
	mov.b32 	%r810, {%rs303, %rs304};
	// begin inline asm
	{fma.rn.f16x2 %r808,%r805,%r810,%r797;
}
	// end inline asm
	// begin inline asm
	{fma.rn.f16x2 %r812,%r805,%r627,%r801;
}
	// end inline asm
	// begin inline asm
	{mul.f16x2 %r816,%r372,%r631;
}
	// end inline asm
	mov.f32 	%f371, 0f42080000;
	// begin inline asm
	{  cvt.rn.f16.f32 %rs305, %f371;}

	// end inline asm
	mov.f32 	%f372, 0f420C0000;
	// begin inline asm
	{  cvt.rn.f16.f32 %rs306, %f372;}

	// end inline asm
	mov.b32 	%r821, {%rs305, %rs306};
	// begin inline asm
	{fma.rn.f16x2 %r819,%r816,%r821,%r808;
}
	// end inline asm
	// begin inline asm
	{fma.rn.f16x2 %r823,%r816,%r627,%r812;
}
	// end inline asm
	// begin inline asm
	{mul.f16x2 %r827,%r383,%r631;
}
	// end inline asm
	mov.f32 	%f373, 0f42100000;
	// begin inline asm
	{  cvt.rn.f16.f32 %rs307, %f373;}

	// end inline asm
	mov.f32 	%f374, 0f42140000;
	// begin inline asm
	{  cvt.rn.f16.f32 %rs308, %f374;}

	// end inline asm
	mov.b32 	%r832, {%rs307, %rs308};
	// begin inline asm
	{fma.rn.f16x2 %r830,%r827,%r832,%r819;
}
	// end inline asm
	// begin inline asm
	{fma.rn.f16x2 %r834,%r827,%r627,%r823;
}
	// end inline asm
	// begin inline asm
	{mul.f16x2 %r838,%r394,%r631;
}
	// end inline asm
	mov.f32 	%f375, 0f42180000;
	// begin inline asm
	{  cvt.rn.f16.f32 %rs309, %f375;}

	// end inline asm
	mov.f32 	%f376, 0f421C0000;
	// begin inline asm
	{  cvt.rn.f16.f32 %rs310, %f376;}

	// end inline asm
	mov.b32 	%r843, {%rs309, %rs310};
	// begin inline asm
	{fma.rn.f16x2 %r841,%r838,%r843,%r830;
}
	// end inline asm
	// begin inline asm
	{fma.rn.f16x2 %r845,%r838,%r627,%r834;
}
	// end inline asm
	// begin inline asm
	{mul.f16x2 %r849,%r405,%r631;
}
	// end inline asm
	mov.f32 	%f377, 0f42200000;
	// begin inline asm
	{  cvt.rn.f16.f32 %rs311, %f377;}

	// end inline asm
	mov.f32 	%f378, 0f42240000;
	// begin inline asm
	{  cvt.rn.f16.f32 %rs312, %f378;}

	// end inline asm
	mov.b32 	%r854, {%rs311, %rs312};
	// begin inline asm
	{fma.rn.f16x2 %r852,%r849,%r854,%r841;
}
	// end inline asm
	// begin inline asm
	{fma.rn.f16x2 %r856,%r849,%r627,%r845;
}
	// end inline asm
	// begin inline asm
	{mul.f16x2 %r860,%r416,%r631;
}
	// end inline asm
	mov.f32 	%f379, 0f42280000;
	// begin inline asm
	{  cvt.rn.f16.f32 %rs313, %f379;}

	// end inline asm
	mov.f32 	%f380, 0f422C0000;
	// begin inline asm
	{  cvt.rn.f16.f32 %rs314, %f380;}

	// end inline asm
	mov.b32 	%r865, {%rs313, %rs314};
	// begin inline asm
	{fma.rn.f16x2 %r863,%r860,%r865,%r852;
}
	// end inline asm
	// begin inline asm
	{fma.rn.f16x2 %r867,%r860,%r627,%r856;
}
	// end inline asm
	// begin inline asm
	{mul.f16x2 %r871,%r427,%r631;
}
	// end inline asm
	mov.f32 	%f381, 0f42300000;
	// begin inline asm
	{  cvt.rn.f16.f32 %rs315, %f381;}

	// end inline asm
	mov.f32 	%f382, 0f42340000;
	// begin inline asm
	{  cvt.rn.f16.f32 %rs316, %f382;}

	// end inline asm
	mov.b32 	%r876, {%rs315, %rs316};
	// begin inline asm
	{fma.rn.f16x2 %r874,%r871,%r876,%r863;
}
	// end inline asm
	// begin inline asm
	{fma.rn.f16x2 %r878,%r871,%r627,%r867;
}
	// end inline asm
	// begin inline asm
	{mul.f16x2 %r882,%r438,%r631;
}
	// end inline asm
	mov.f32 	%f383, 0f42380000;
	// begin inline asm
	{  cvt.rn.f16.f32 %rs317, %f383;}

	// end inline asm
	mov.f32 	%f384, 0f423C0000;
	// begin inline asm
	{  cvt.rn.f16.f32 %rs318, %f384;}

	// end inline asm
	mov.b32 	%r887, {%rs317, %rs318};
	// begin inline asm
	{fma.rn.f16x2 %r885,%r882,%r887,%r874;
}
	// end inline asm
	// begin inline asm
	{fma.rn.f16x2 %r889,%r882,%r627,%r878;
}
	// end inline asm
	// begin inline asm
	{mul.f16x2 %r893,%r449,%r631;
}
	// end inline asm
	mov.f32 	%f385, 0f42400000;
	// begin inline asm
	{  cvt.rn.f16.f32 %rs319, %f385;}

	// end inline asm
	mov.f32 	%f386, 0f42440000;
	// begin inline asm
	{  cvt.rn.f16.f32 %rs320, %f386;}

	// end inline asm
	mov.b32 	%r898, {%rs319, %rs320};
	// begin inline asm
	{fma.rn.f16x2 %r896,%r893,%r898,%r885;
}
	// end inline asm
	// begin inline asm
	{fma.rn.f16x2 %r900,%r893,%r627,%r889;
}
	// end inline asm
	// begin inline asm
	{mul.f16x2 %r904,%r460,%r631;
}
	// end inline asm
	mov.f32 	%f387, 0f42480000;
	// begin inline asm
	{  cvt.rn.f16.f32 %rs321, %f387;}

	// end inline asm
	mov.f32 	%f388, 0f424C0000;
	// begin inline asm
	{  cvt.rn.f16.f32 %rs322, %f388;}

	// end inline asm
	mov.b32 	%r909, {%rs321, %rs322};
	// begin inline asm
	{fma.rn.f16x2 %r907,%r904,%r909,%r896;
}
	// end inline asm
	// begin inline asm
	{fma.rn.f16x2 %r911,%r904,%r627,%r900;
}
	// end inline asm
	// begin inline asm
	{mul.f16x2 %r915,%r471,%r631;
}
	// end inline asm
	mov.f32 	%f389, 0f42500000;
	// begin inline asm
	{  cvt.rn.f16.f32 %rs323, %f389;}

	// end inline asm
	mov.f32 	%f390, 0f42540000;
	// begin inline asm
	{  cvt.rn.f16.f32 %rs324, %f390;}

	// end inline asm
	mov.b32 	%r920, {%rs323, %rs324};
	// begin inline asm
	{fma.rn.f16x2 %r918,%r915,%r920,%r907;
}
	// end inline asm
	// begin inline asm
	{fma.rn.f16x2 %r922,%r915,%r627,%r911;
}
	// end inline asm
	// begin inline asm
	{mul.f16x2 %r926,%r482,%r631;
}
	// end inline asm
	mov.f32 	%f391, 0f42580000;
	// begin inline asm
	{  cvt.rn.f16.f32 %rs325, %f391;}

	// end inline asm
	mov.f32 	%f392, 0f425C0000;
	// begin inline asm
	{  cvt.rn.f16.f32 %rs326, %f392;}

	// end inline asm
	mov.b32 	%r931, {%rs325, %rs326};
	// begin inline asm
	{fma.rn.f16x2 %r929,%r926,%r931,%r918;
}
	// end inline asm
	// begin inline asm
	{fma.rn.f16x2 %r933,%r926,%r627,%r922;
}
	// end inline asm
	// begin inline asm
	{mul.f16x2 %r937,%r493,%r631;
}
	// end inline asm
	mov.f32 	%f393, 0f42600000;
	// begin inline asm
	{  cvt.rn.f16.f32 %rs327, %f393;}

	// end inline asm
	mov.f32 	%f394, 0f42640000;
	// begin inline asm
	{  cvt.rn.f16.f32 %rs328, %f394;}

	// end inline asm
	mov.b32 	%r942, {%rs327, %rs328};
	// begin inline asm
	{fma.rn.f16x2 %r940,%r937,%r942,%r929;
}
	// end inline asm
	// begin inline asm
	{fma.rn.f16x2 %r944,%r937,%r627,%r933;
}
	// end inline asm
	// begin inline asm
	{mul.f16x2 %r948,%r504,%r631;
}
	// end inline asm
	mov.f32 	%f395, 0f42680000;
	// begin inline asm
	{  cvt.rn.f16.f32 %rs329, %f395;}

	// end inline asm
	mov.f32 	%f396, 0f426C0000;
	// begin inline asm
	{  cvt.rn.f16.f32 %rs330, %f396;}

	// end inline asm
	mov.b32 	%r953, {%rs329, %rs330};
	// begin inline asm
	{fma.rn.f16x2 %r951,%r948,%r953,%r940;
}
	// end inline asm
	// begin inline asm
	{fma.rn.f16x2 %r955,%r948,%r627,%r944;
}
	// end inline asm
	// begin inline asm
	{mul.f16x2 %r959,%r515,%r631;
}
	// end inline asm
	mov.f32 	%f397, 0f42700000;
	// begin inline asm
	{  cvt.rn.f16.f32 %rs331, %f397;}

	// end inline asm
	mov.f32 	%f398, 0f42740000;
	// begin inline asm
	{  cvt.rn.f16.f32 %rs332, %f398;}

	// end inline asm
	mov.b32 	%r964, {%rs331, %rs332};
	// begin inline asm
	{fma.rn.f16x2 %r962,%r959,%r964,%r951;
}
	// end inline asm
	// begin inline asm
	{fma.rn.f16x2 %r966,%r959,%r627,%r955;
}
	// end inline asm
	// begin inline asm
	{mul.f16x2 %r970,%r526,%r631;
}
	// end inline asm
	mov.f32 	%f399, 0f42780000;
	// begin inline asm
	{  cvt.rn.f16.f32 %rs333, %f399;}

	// end inline asm
	mov.f32 	%f400, 0f427C0000;
	// begin inline asm
	{  cvt.rn.f16.f32 %rs334, %f400;}

	// end inline asm
	mov.b32 	%r975, {%rs333, %rs334};
	// begin inline asm
	{fma.rn.f16x2 %r973,%r970,%r975,%r962;
}
	// end inline asm
	// begin inline asm
	{fma.rn.f16x2 %r977,%r970,%r627,%r966;
}
	// end inline asm
	// begin inline asm
	{mul.f16x2 %r981,%r537,%r631;
}
	// end inline asm
	mov.f32 	%f401, 0f42800000;
	// begin inline asm
	{  cvt.rn.f16.f32 %rs335, %f401;}

	// end inline asm
	mov.f32 	%f402, 0f42820000;
	// begin inline asm
	{  cvt.rn.f16.f32 %rs336, %f402;}

	// end inline asm
	mov.b32 	%r986, {%rs335, %rs336};
	// begin inline asm
	{fma.rn.f16x2 %r984,%r981,%r986,%r973;
}
	// end inline asm
	// begin inline asm
	{fma.rn.f16x2 %r988,%r981,%r627,%r977;
}
	// end inline asm
	// begin inline asm
	{mul.f16x2 %r992,%r548,%r631;
}
	// end inline asm
	mov.f32 	%f403, 0f42840000;
	// begin inline asm
	{  cvt.rn.f16.f32 %rs337, %f403;}

	// end inline asm
	mov.f32 	%f404, 0f42860000;
	// begin inline asm
	{  cvt.rn.f16.f32 %rs338, %f404;}

	// end inline asm
	mov.b32 	%r997, {%rs337, %rs338};
	// begin inline asm
	{fma.rn.f16x2 %r995,%r992,%r997,%r984;
}
	// end inline asm
	// begin inline asm
	{fma.rn.f16x2 %r999,%r992,%r627,%r988;
}
	// end inline asm
	// begin inline asm
	{mul.f16x2 %r1003,%r559,%r631;
}
	// end inline asm
	mov.f32 	%f405, 0f42880000;
	// begin inline asm
	{  cvt.rn.f16.f32 %rs339, %f405;}

	// end inline asm
	mov.f32 	%f406, 0f428A0000;
	// begin inline asm
	{  cvt.rn.f16.f32 %rs340, %f406;}

	// end inline asm
	mov.b32 	%r1008, {%rs339, %rs340};
	// begin inline asm
	{fma.rn.f16x2 %r1006,%r1003,%r1008,%r995;
}
	// end inline asm
	// begin inline asm
	{fma.rn.f16x2 %r1010,%r1003,%r627,%r999;
}
	// end inline asm
	// begin inline asm
	{mul.f16x2 %r1014,%r570,%r631;
}
	// end inline asm
	mov.f32 	%f407, 0f428C0000;
	// begin inline asm
	{  cvt.rn.f16.f32 %rs341, %f407;}

	// end inline asm
	mov.f32 	%f408, 0f428E0000;
	// begin inline asm
	{  cvt.rn.f16.f32 %rs342, %f408;}

	// end inline asm
	mov.b32 	%r1019, {%rs341, %rs342};
	// begin inline asm
	{fma.rn.f16x2 %r1017,%r1014,%r1019,%r1006;
}
	// end inline asm
	// begin inline asm
	{fma.rn.f16x2 %r1021,%r1014,%r627,%r1010;
}
	// end inline asm
	// begin inline asm
	{mul.f16x2 %r1025,%r581,%r631;
}
	// end inline asm
	mov.f32 	%f409, 0f42900000;
	// begin inline asm
	{  cvt.rn.f16.f32 %rs343, %f409;}

	// end inline asm
	mov.f32 	%f410, 0f42920000;
	// begin inline asm
	{  cvt.rn.f16.f32 %rs344, %f410;}

	// end inline asm
	mov.b32 	%r1030, {%rs343, %rs344};
	// begin inline asm
	{fma.rn.f16x2 %r1028,%r1025,%r1030,%r1017;
}
	// end inline asm
	// begin inline asm
	{fma.rn.f16x2 %r1032,%r1025,%r627,%r1021;
}
	// end inline asm
	// begin inline asm
	{mul.f16x2 %r1036,%r592,%r631;
}
	// end inline asm
	mov.f32 	%f411, 0f42940000;
	// begin inline asm
	{  cvt.rn.f16.f32 %rs345, %f411;}

	// end inline asm
	mov.f32 	%f412, 0f42960000;
	// begin inline asm
	{  cvt.rn.f16.f32 %rs346, %f412;}

	// end inline asm
	mov.b32 	%r1041, {%rs345, %rs346};
	// begin inline asm
	{fma.rn.f16x2 %r1039,%r1036,%r1041,%r1028;
}
	// end inline asm
	// begin inline asm
	{fma.rn.f16x2 %r1043,%r1036,%r627,%r1032;
}
	// end inline asm
	// begin inline asm
	{mul.f16x2 %r1047,%r603,%r631;
}
	// end inline asm
	mov.f32 	%f413, 0f42980000;
	// begin inline asm
	{  cvt.rn.f16.f32 %rs347, %f413;}

	// end inline asm
	mov.f32 	%f414, 0f429A0000;
	// begin inline asm
	{  cvt.rn.f16.f32 %rs348, %f414;}

	// end inline asm
	mov.b32 	%r1052, {%rs347, %rs348};
	// begin inline asm
	{fma.rn.f16x2 %r1050,%r1047,%r1052,%r1039;
}
	// end inline asm
	// begin inline asm
	{fma.rn.f16x2 %r1054,%r1047,%r627,%r1043;
}
	// end inline asm
	// begin inline asm
	{mul.f16x2 %r1058,%r614,%r631;
}
	// end inline asm
	mov.f32 	%f415, 0f429C0000;
	// begin inline asm
	{  cvt.rn.f16.f32 %rs349, %f415;}

	// end inline asm
	mov.f32 	%f416, 0f429E0000;
	// begin inline asm
	{  cvt.rn.f16.f32 %rs350, %f416;}

	// end inline asm
	mov.b32 	%r1063, {%rs349, %rs350};
	// begin inline asm
	{fma.rn.f16x2 %r1061,%r1058,%r1063,%r1050;
}
	// end inline asm
	// begin inline asm
	{fma.rn.f16x2 %r1065,%r1058,%r627,%r1054;
}
	// end inline asm
	// begin inline asm
	{.reg .f16 low,high;
 mov.b32 {low,high}, %r1061;
 mov.b16 %rs351, low;}
	// end inline asm
	// begin inline asm
	{.reg .f16 low,high;
 mov.b32 {low,high}, %r1061;
 mov.b16 %rs352, high;}
	// end inline asm
	// begin inline asm
	{add.f16 %rs353,%rs351,%rs352;
}
	// end inline asm
	shl.b32 	%r1074, %r1073, 1;
	mov.u32 	%r1075, _ZZ22softargmax_kernel_halfILi80ELi80EEvPK7__half2P6__halfS4_S4_iiS3_S3_E9s_sumRows;
	add.s32 	%r1076, %r1075, %r1074;
	st.shared.u16 	[%r1076], %rs353;
	// begin inline asm
	{.reg .f16 low,high;
 mov.b32 {low,high}, %r1065;
 mov.b16 %rs356, low;}
	// end inline asm
	// begin inline asm
	{.reg .f16 low,high;
 mov.b32 {low,high}, %r1065;
 mov.b16 %rs357, high;}
	// end inline asm
	// begin inline asm
	{add.f16 %rs358,%rs356,%rs357;
}
	// end inline asm
	mov.u32 	%r1077, _ZZ22softargmax_kernel_halfILi80ELi80EEvPK7__half2P6__halfS4_S4_iiS3_S3_E9s_sumCols;
	add.s32 	%r1078, %r1077, %r1074;
	st.shared.u16 	[%r1078], %rs358;
	bar.sync 	0;
	@%p5 bra 	$L__BB0_9;
	ld.param.u64 	%rd17, [_Z22softargmax_kernel_halfILi80ELi80EEvPK7__half2P6__halfS4_S4_iiS3_S3__param_2];
	ld.param.u64 	%rd16, [_Z22softargmax_kernel_halfILi80ELi80EEvPK7__half2P6__halfS4_S4_iiS3_S3__param_1];
	ld.shared.u16 	%rs363, [_ZZ22softargmax_kernel_halfILi80ELi80EEvPK7__half2P6__halfS4_S4_iiS3_S3_E9s_sumRows];
	// begin inline asm
	{add.f16 %rs361,%rs9,%rs363;
}
	// end inline asm
	ld.shared.u16 	%rs366, [_ZZ22softargmax_kernel_halfILi80ELi80EEvPK7__half2P6__halfS4_S4_iiS3_S3_E9s_sumCols];
	// begin inline asm
	{add.f16 %rs364,%rs9,%rs366;
}
	// end inline asm
	ld.shared.u16 	%rs369, [_ZZ22softargmax_kernel_halfILi80ELi80EEvPK7__half2P6__halfS4_S4_iiS3_S3_E9s_sumRows+2];
	// begin inline asm
	{add.f16 %rs367,%rs361,%rs369;
}
	// end inline asm
	ld.shared.u16 	%rs372, [_ZZ22softargmax_kernel_halfILi80ELi80EEvPK7__half2P6__halfS4_S4_iiS3_S3_E9s_sumCols+2];
	// begin inline asm
	{add.f16 %rs370,%rs364,%rs372;
}
	// end inline asm
	ld.shared.u16 	%rs375, [_ZZ22softargmax_kernel_halfILi80ELi80EEvPK7__half2P6__halfS4_S4_iiS3_S3_E9s_sumRows+4];
	// begin inline asm
	{add.f16 %rs373,%rs367,%rs375;
}
	// end inline asm
	ld.shared.u16 	%rs378, [_ZZ22softargmax_kernel_halfILi80ELi80EEvPK7__half2P6__halfS4_S4_iiS3_S3_E9s_sumCols+4];
	// begin inline asm
	{add.f16 %rs376,%rs370,%rs378;
}
	// end inline asm
	ld.shared.u16 	%rs381, [_ZZ22softargmax_kernel_halfILi80ELi80EEvPK7__half2P6__halfS4_S4_iiS3_S3_E9s_sumRows+6];
	// begin inline asm
	{add.f16 %rs379,%rs373,%rs381;
}
	// end inline asm
	ld.shared.u16 	%rs384, [_ZZ22softargmax_kernel_halfILi80ELi80EEvPK7__half2P6__halfS4_S4_iiS3_S3_E9s_sumCols+6];
	// begin inline asm
	{add.f16 %rs382,%rs376,%rs384;
}
	// end inline asm
	ld.shared.u16 	%rs387, [_ZZ22softargmax_kernel_halfILi80ELi80EEvPK7__half2P6__halfS4_S4_iiS3_S3_E9s_sumRows+8];
	// begin inline asm
	{add.f16 %rs385,%rs379,%rs387;
}
	// end inline asm
	ld.shared.u16 	%rs390, [_ZZ22softargmax_kernel_halfILi80ELi80EEvPK7__half2P6__halfS4_S4_iiS3_S3_E9s_sumCols+8];
	// begin inline asm
	{add.f16 %rs388,%rs382,%rs390;
}
	// end inline asm
	ld.shared.u16 	%rs393, [_ZZ22softargmax_kernel_halfILi80ELi80EEvPK7__half2P6__halfS4_S4_iiS3_S3_E9s_sumRows+10];
	// begin inline asm
	{add.f16 %rs391,%rs385,%rs393;
}
	// end inline asm
	ld.shared.u16 	%rs396, [_ZZ22softargmax_kernel_halfILi80ELi80EEvPK7__half2P6__halfS4_S4_iiS3_S3_E9s_sumCols+10];
	// begin inline asm
	{add.f16 %rs394,%rs388,%rs396;
}
	// end inline asm
	ld.shared.u16 	%rs399, [_ZZ22softargmax_kernel_halfILi80ELi80EEvPK7__half2P6__halfS4_S4_iiS3_S3_E9s_sumRows+12];
	// begin inline asm
	{add.f16 %rs397,%rs391,%rs399;
}
	// end inline asm
	ld.shared.u16 	%rs402, [_ZZ22softargmax_kernel_halfILi80ELi80EEvPK7__half2P6__halfS4_S4_iiS3_S3_E9s_sumCols+12];
	// begin inline asm
	{add.f16 %rs400,%rs394,%rs402;
}
	// end inline asm
	ld.shared.u16 	%rs405, [_ZZ22softargmax_kernel_halfILi80ELi80EEvPK7__half2P6__halfS4_S4_iiS3_S3_E9s_sumRows+14];
	// begin inline asm
	{add.f16 %rs403,%rs397,%rs405;
}
	// end inline asm
	ld.shared.u16 	%rs408, [_ZZ22softargmax_kernel_halfILi80ELi80EEvPK7__half2P6__halfS4_S4_iiS3_S3_E9s_sumCols+14];
	// begin inline asm
	{add.f16 %rs406,%rs400,%rs408;
}
	// end inline asm
	ld.shared.u16 	%rs411, [_ZZ22softargmax_kernel_halfILi80ELi80EEvPK7__half2P6__halfS4_S4_iiS3_S3_E9s_sumRows+16];
	// begin inline asm
	{add.f16 %rs409,%rs403,%rs411;
}
	// end inline asm
	ld.shared.u16 	%rs414, [_ZZ22softargmax_kernel_halfILi80ELi80EEvPK7__half2P6__halfS4_S4_iiS3_S3_E9s_sumCols+16];
	// begin inline asm
	{add.f16 %rs412,%rs406,%rs414;
}
	// end inline asm
	ld.shared.u16 	%rs417, [_ZZ22softargmax_kernel_halfILi80ELi80EEvPK7__half2P6__halfS4_S4_iiS3_S3_E9s_sumRows+18];
	// begin inline asm
	{add.f16 %rs415,%rs409,%rs417;
}
	// end inline asm
	ld.shared.u16 	%rs420, [_ZZ22softargmax_kernel_halfILi80ELi80EEvPK7__half2P6__halfS4_S4_iiS3_S3_E9s_sumCols+18];
	// begin inline asm
	{add.f16 %rs418,%rs412,%rs420;
}
	// end inline asm
	ld.shared.u16 	%rs423, [_ZZ22softargmax_kernel_halfILi80ELi80EEvPK7__half2P6__halfS4_S4_iiS3_S3_E9s_sumRows+20];
	// begin inline asm
	{add.f16 %rs421,%rs415,%rs423;
}
	// end inline asm
	ld.shared.u16 	%rs426, [_ZZ22softargmax_kernel_halfILi80ELi80EEvPK7__half2P6__halfS4_S4_iiS3_S3_E9s_sumCols+20];
	// begin inline asm
	{add.f16 %rs424,%rs418,%rs426;
}
	// end inline asm
	ld.shared.u16 	%rs429, [_ZZ22softargmax_kernel_halfILi80ELi80EEvPK7__half2P6__halfS4_S4_iiS3_S3_E9s_sumRows+22];
	// begin inline asm
	{add.f16 %rs427,%rs421,%rs429;
}
	// end inline asm
	ld.shared.u16 	%rs432, [_ZZ22softargmax_kernel_halfILi80ELi80EEvPK7__half2P6__halfS4_S4_iiS3_S3_E9s_sumCols+22];
	// begin inline asm
	{add.f16 %rs430,%rs424,%rs432;
}
	// end inline asm
	ld.shared.u16 	%rs435, [_ZZ22softargmax_kernel_halfILi80ELi80EEvPK7__half2P6__halfS4_S4_iiS3_S3_E9s_sumRows+24];
	// begin inline asm
	{add.f16 %rs433,%rs427,%rs435;
}
	// end inline asm
	ld.shared.u16 	%rs438, [_ZZ22softargmax_kernel_halfILi80ELi80EEvPK7__half2P6__halfS4_S4_iiS3_S3_E9s_sumCols+24];
	// begin inline asm
	{add.f16 %rs436,%rs430,%rs438;
}
	// end inline asm
	ld.shared.u16 	%rs441, [_ZZ22softargmax_kernel_halfILi80ELi80EEvPK7__half2P6__halfS4_S4_iiS3_S3_E9s_sumRows+26];
	// begin inline asm
	{add.f16 %rs439,%rs433,%rs441;
}
	// end inline asm
	ld.shared.u16 	%rs444, [_ZZ22softargmax_kernel_halfILi80ELi80EEvPK7__half2P6__halfS4_S4_iiS3_S3_E9s_sumCols+26];
	// begin inline asm
	{add.f16 %rs442,%rs436,%rs444;
}
	// end inline asm
	ld.shared.u16 	%rs447, [_ZZ22softargmax_kernel_halfILi80ELi80EEvPK7__half2P6__halfS4_S4_iiS3_S3_E9s_sumRows+28];
	// begin inline asm
	{add.f16 %rs445,%rs439,%rs447;
}
	// end inline asm
	ld.shared.u16 	%rs450, [_ZZ22softargmax_kernel_halfILi80ELi80EEvPK7__half2P6__halfS4_S4_iiS3_S3_E9s_sumCols+28];
	// begin inline asm
	{add.f16 %rs448,%rs442,%rs450;
}
	// end inline asm
	ld.shared.u16 	%rs453, [_ZZ22softargmax_kernel_halfILi80ELi80EEvPK7__half2P6__halfS4_S4_iiS3_S3_E9s_sumRows+30];
	// begin inline asm
	{add.f16 %rs451,%rs445,%rs453;
}
	// end inline asm
	ld.shared.u16 	%rs456, [_ZZ22softargmax_kernel_halfILi80ELi80EEvPK7__half2P6__halfS4_S4_iiS3_S3_E9s_sumCols+30];
	// begin inline asm
	{add.f16 %rs454,%rs448,%rs456;
}
	// end inline asm
	ld.shared.u16 	%rs459, [_ZZ22softargmax_kernel_halfILi80ELi80EEvPK7__half2P6__halfS4_S4_iiS3_S3_E9s_sumRows+32];
	// begin inline asm
	{add.f16 %rs457,%rs451,%rs459;
}
	// end inline asm
	ld.shared.u16 	%rs462, [_ZZ22softargmax_kernel_halfILi80ELi80EEvPK7__half2P6__halfS4_S4_iiS3_S3_E9s_sumCols+32];
	// begin inline asm
	{add.f16 %rs460,%rs454,%rs462;
}
	// end inline asm
	ld.shared.u16 	%rs465, [_ZZ22softargmax_kernel_halfILi80ELi80EEvPK7__half2P6__halfS4_S4_iiS3_S3_E9s_sumRows+34];
	// begin inline asm
	{add.f16 %rs463,%rs457,%rs465;
}
	// end inline asm
	ld.shared.u16 	%rs468, [_ZZ22softargmax_kernel_halfILi80ELi80EEvPK7__half2P6__halfS4_S4_iiS3_S3_E9s_sumCols+34];
	// begin inline asm
	{add.f16 %rs466,%rs460,%rs468;
}
	// end inline asm
	ld.shared.u16 	%rs471, [_ZZ22softargmax_kernel_halfILi80ELi80EEvPK7__half2P6__halfS4_S4_iiS3_S3_E9s_sumRows+36];
	// begin inline asm
	{add.f16 %rs469,%rs463,%rs471;
}
	// end inline asm
	ld.shared.u16 	%rs474, [_ZZ22softargmax_kernel_halfILi80ELi80EEvPK7__half2P6__halfS4_S4_iiS3_S3_E9s_sumCols+36];
	// begin inline asm
	{add.f16 %rs472,%rs466,%rs474;
}
	// end inline asm
	ld.shared.u16 	%rs477, [_ZZ22softargmax_kernel_halfILi80ELi80EEvPK7__half2P6__halfS4_S4_iiS3_S3_E9s_sumRows+38];
	// begin inline asm
	{add.f16 %rs475,%rs469,%rs477;
}
	// end inline asm
	ld.shared.u16 	%rs480, [_ZZ22softargmax_kernel_halfILi80ELi80EEvPK7__half2P6__halfS4_S4_iiS3_S3_E9s_sumCols+38];
	// begin inline asm
	{add.f16 %rs478,%rs472,%rs480;
}
	// end inline asm
	ld.shared.u16 	%rs483, [_ZZ22softargmax_kernel_halfILi80ELi80EEvPK7__half2P6__halfS4_S4_iiS3_S3_E9s_sumRows+40];
	// begin inline asm
	{add.f16 %rs481,%rs475,%rs483;
}
	// end inline asm
	ld.shared.u16 	%rs486, [_ZZ22softargmax_kernel_halfILi80ELi80EEvPK7__half2P6__halfS4_S4_iiS3_S3_E9s_sumCols+40];
	// begin inline asm
	{add.f16 %rs484,%rs478,%rs486;
}
	// end inline asm
	ld.shared.u16 	%rs489, [_ZZ22softargmax_kernel_halfILi80ELi80EEvPK7__half2P6__halfS4_S4_iiS3_S3_E9s_sumRows+42];
	// begin inline asm
	{add.f16 %rs487,%rs481,%rs489;
}
	// end inline asm
	ld.shared.u16 	%rs492, [_ZZ22softargmax_kernel_halfILi80ELi80EEvPK7__half2P6__halfS4_S4_iiS3_S3_E9s_sumCols+42];
	// begin inline asm
	{add.f16 %rs490,%rs484,%rs492;
}
	// end inline asm
	ld.shared.u16 	%rs495, [_ZZ22softargmax_kernel_halfILi80ELi80EEvPK7__half2P6__halfS4_S4_iiS3_S3_E9s_sumRows+44];
	// begin inline asm
	{add.f16 %rs493,%rs487,%rs495;
}
	// end inline asm
	ld.shared.u16 	%rs498, [_ZZ22softargmax_kernel_halfILi80ELi80EEvPK7__half2P6__halfS4_S4_iiS3_S3_E9s_sumCols+44];
	// begin inline asm
	{add.f16 %rs496,%rs490,%rs498;
}
	// end inline asm
	ld.shared.u16 	%rs501, [_ZZ22softargmax_kernel_halfILi80ELi80EEvPK7__half2P6__halfS4_S4_iiS3_S3_E9s_sumRows+46];
	// begin inline asm
	{add.f16 %rs499,%rs493,%rs501;
}
	// end inline asm
	ld.shared.u16 	%rs504, [_ZZ22softargmax_kernel_halfILi80ELi80EEvPK7__half2P6__halfS4_S4_iiS3_S3_E9s_sumCols+46];
	// begin inline asm
	{add.f16 %rs502,%rs496,%rs504;
}
	// end inline asm
	ld.shared.u16 	%rs507, [_ZZ22softargmax_kernel_halfILi80ELi80EEvPK7__half2P6__halfS4_S4_iiS3_S3_E9s_sumRows+48];
	// begin inline asm
	{add.f16 %rs505,%rs499,%rs507;
}
	// end inline asm
	ld.shared.u16 	%rs510, [_ZZ22softargmax_kernel_halfILi80ELi80EEvPK7__half2P6__halfS4_S4_iiS3_S3_E9s_sumCols+48];
	// begin inline asm
	{add.f16 %rs508,%rs502,%rs510;
}
	// end inline asm
	ld.shared.u16 	%rs513, [_ZZ22softargmax_kernel_halfILi80ELi80EEvPK7__half2P6__halfS4_S4_iiS3_S3_E9s_sumRows+50];
	// begin inline asm
	{add.f16 %rs511,%rs505,%rs513;
}
	// end inline asm
	ld.shared.u16 	%rs516, [_ZZ22softargmax_kernel_halfILi80ELi80EEvPK7__half2P6__halfS4_S4_iiS3_S3_E9s_sumCols+50];
	// begin inline asm
	{add.f16 %rs514,%rs508,%rs516;
}
	// end inline asm
	ld.shared.u16 	%rs519, [_ZZ22softargmax_kernel_halfILi80ELi80EEvPK7__half2P6__halfS4_S4_iiS3_S3_E9s_sumRows+52];
	// begin inline asm
	{add.f16 %rs517,%rs511,%rs519;
}
	// end inline asm
	ld.shared.u16 	%rs522, [_ZZ22softargmax_kernel_halfILi80ELi80EEvPK7__half2P6__halfS4_S4_iiS3_S3_E9s_sumCols+52];
	// begin inline asm
	{add.f16 %rs520,%rs514,%rs522;
}
	// end inline asm
	ld.shared.u16 	%rs525, [_ZZ22softargmax_kernel_halfILi80ELi80EEvPK7__half2P6__halfS4_S4_iiS3_S3_E9s_sumRows+54];
	// begin inline asm
	{add.f16 %rs523,%rs517,%rs525;
}
	// end inline asm
	ld.shared.u16 	%rs528, [_ZZ22softargmax_kernel_halfILi80ELi80EEvPK7__half2P6__halfS4_S4_iiS3_S3_E9s_sumCols+54];
	// begin inline asm
	{add.f16 %rs526,%rs520,%rs528;
}
	// end inline asm
	ld.shared.u16 	%rs531, [_ZZ22softargmax_kernel_halfILi80ELi80EEvPK7__half2P6__halfS4_S4_iiS3_S3_E9s_sumRows+56];
	// begin inline asm
	{add.f16 %rs529,%rs523,%rs531;
}
	// end inline asm
	ld.shared.u16 	%rs534, [_ZZ22softargmax_kernel_halfILi80ELi80EEvPK7__half2P6__halfS4_S4_iiS3_S3_E9s_sumCols+56];
	// begin inline asm
	{add.f16 %rs532,%rs526,%rs534;
}
	// end inline asm
	ld.shared.u16 	%rs537, [_ZZ22softargmax_kernel_halfILi80ELi80EEvPK7__half2P6__halfS4_S4_iiS3_S3_E9s_sumRows+58];
	// begin inline asm
	{add.f16 %rs535,%rs529,%rs537;
}
	// end inline asm
	ld.shared.u16 	%rs540, [_ZZ22softargmax_kernel_halfILi80ELi80EEvPK7__half2P6__halfS4_S4_iiS3_S3_E9s_sumCols+58];
	// begin inline asm
	{add.f16 %rs538,%rs532,%rs540;
}
	// end inline asm
	ld.shared.u16 	%rs543, [_ZZ22softargmax_kernel_halfILi80ELi80EEvPK7__half2P6__halfS4_S4_iiS3_S3_E9s_sumRows+60];
	// begin inline asm
	{add.f16 %rs541,%rs535,%rs543;
}
	// end inline asm
	ld.shared.u16 	%rs546, [_ZZ22softargmax_kernel_halfILi80ELi80EEvPK7__half2P6__halfS4_S4_iiS3_S3_E9s_sumCols+60];
	// begin inline asm
	{add.f16 %rs544,%rs538,%rs546;
}
	// end inline asm
	ld.shared.u16 	%rs549, [_ZZ22softargmax_kernel_halfILi80ELi80EEvPK7__half2P6__halfS4_S4_iiS3_S3_E9s_sumRows+62];
	// begin inline asm
	{add.f16 %rs547,%rs541,%rs549;
}
	// end inline asm
	ld.shared.u16 	%rs552, [_ZZ22softargmax_kernel_halfILi80ELi80EEvPK7__half2P6__halfS4_S4_iiS3_S3_E9s_sumCols+62];
	// begin inline asm
	{add.f16 %rs550,%rs544,%rs552;
}
	// end inline asm
	ld.shared.u16 	%rs555, [_ZZ22softargmax_kernel_halfILi80ELi80EEvPK7__half2P6__halfS4_S4_iiS3_S3_E9s_sumRows+64];
	// begin inline asm
	{add.f16 %rs553,%rs547,%rs555;
}
	// end inline asm
	ld.shared.u16 	%rs558, [_ZZ22softargmax_kernel_halfILi80ELi80EEvPK7__half2P6__halfS4_S4_iiS3_S3_E9s_sumCols+64];
	// begin inline asm
	{add.f16 %rs556,%rs550,%rs558;
}
	// end inline asm
	ld.shared.u16 	%rs561, [_ZZ22softargmax_kernel_halfILi80ELi80EEvPK7__half2P6__halfS4_S4_iiS3_S3_E9s_sumRows+66];
	// begin inline asm
	{add.f16 %rs559,%rs553,%rs561;
}
	// end inline asm
	ld.shared.u16 	%rs564, [_ZZ22softargmax_kernel_halfILi80ELi80EEvPK7__half2P6__halfS4_S4_iiS3_S3_E9s_sumCols+66];
	// begin inline asm
	{add.f16 %rs562,%rs556,%rs564;
}
	// end inline asm
	ld.shared.u16 	%rs567, [_ZZ22softargmax_kernel_halfILi80ELi80EEvPK7__half2P6__halfS4_S4_iiS3_S3_E9s_sumRows+68];
	// begin inline asm
	{add.f16 %rs565,%rs559,%rs567;
}
	// end inline asm
	ld.shared.u16 	%rs570, [_ZZ22softargmax_kernel_halfILi80ELi80EEvPK7__half2P6__halfS4_S4_iiS3_S3_E9s_sumCols+68];
	// begin inline asm
	{add.f16 %rs568,%rs562,%rs570;
}
	// end inline asm
	ld.shared.u16 	%rs573, [_ZZ22softargmax_kernel_halfILi80ELi80EEvPK7__half2P6__halfS4_S4_iiS3_S3_E9s_sumRows+70];
	// begin inline asm
	{add.f16 %rs571,%rs565,%rs573;
}
	// end inline asm
	ld.shared.u16 	%rs576, [_ZZ22softargmax_kernel_halfILi80ELi80EEvPK7__half2P6__halfS4_S4_iiS3_S3_E9s_sumCols+70];
	// begin inline asm
	{add.f16 %rs574,%rs568,%rs576;
}
	// end inline asm
	ld.shared.u16 	%rs579, [_ZZ22softargmax_kernel_halfILi80ELi80EEvPK7__half2P6__halfS4_S4_iiS3_S3_E9s_sumRows+72];
	// begin inline asm
	{add.f16 %rs577,%rs571,%rs579;
}
	// end inline asm
	ld.shared.u16 	%rs582, [_ZZ22softargmax_kernel_halfILi80ELi80EEvPK7__half2P6__halfS4_S4_iiS3_S3_E9s_sumCols+72];
	// begin inline asm
	{add.f16 %rs580,%rs574,%rs582;
}
	// end inline asm
	ld.shared.u16 	%rs585, [_ZZ22softargmax_kernel_halfILi80ELi80EEvPK7__half2P6__halfS4_S4_iiS3_S3_E9s_sumRows+74];
	// begin inline asm
	{add.f16 %rs583,%rs577,%rs585;
}
	// end inline asm
	ld.shared.u16 	%rs588, [_ZZ22softargmax_kernel_halfILi80ELi80EEvPK7__half2P6__halfS4_S4_iiS3_S3_E9s_sumCols+74];
	// begin inline asm
	{add.f16 %rs586,%rs580,%rs588;
}
	// end inline asm
	ld.shared.u16 	%rs591, [_ZZ22softargmax_kernel_halfILi80ELi80EEvPK7__half2P6__halfS4_S4_iiS3_S3_E9s_sumRows+76];
	// begin inline asm
	{add.f16 %rs589,%rs583,%rs591;
}
	// end inline asm
	ld.shared.u16 	%rs594, [_ZZ22softargmax_kernel_halfILi80ELi80EEvPK7__half2P6__halfS4_S4_iiS3_S3_E9s_sumCols+76];
	// begin inline asm
	{add.f16 %rs592,%rs586,%rs594;
}
	// end inline asm
	ld.shared.u16 	%rs597, [_ZZ22softargmax_kernel_halfILi80ELi80EEvPK7__half2P6__halfS4_S4_iiS3_S3_E9s_sumRows+78];
	// begin inline asm
	{add.f16 %rs595,%rs589,%rs597;
}
	// end inline asm
	ld.shared.u16 	%rs600, [_ZZ22softargmax_kernel_halfILi80ELi80EEvPK7__half2P6__halfS4_S4_iiS3_S3_E9s_sumCols+78];
	// begin inline asm
	{add.f16 %rs598,%rs592,%rs600;
}
	// end inline asm
	ld.shared.u16 	%rs603, [_ZZ22softargmax_kernel_halfILi80ELi80EEvPK7__half2P6__halfS4_S4_iiS3_S3_E9s_sumRows+80];
	// begin inline asm
	{add.f16 %rs601,%rs595,%rs603;
}
	// end inline asm
	ld.shared.u16 	%rs606, [_ZZ22softargmax_kernel_halfILi80ELi80EEvPK7__half2P6__halfS4_S4_iiS3_S3_E9s_sumCols+80];
	// begin inline asm
	{add.f16 %rs604,%rs598,%rs606;
}
	// end inline asm
	ld.shared.u16 	%rs609, [_ZZ22softargmax_kernel_halfILi80ELi80EEvPK7__half2P6__halfS4_S4_iiS3_S3_E9s_sumRows+82];
	// begin inline asm
	{add.f16 %rs607,%rs601,%rs609;
}
	// end inline asm
	ld.shared.u16 	%rs612, [_ZZ22softargmax_kernel_halfILi80ELi80EEvPK7__half2P6__halfS4_S4_iiS3_S3_E9s_sumCols+82];
	// begin inline asm
	{add.f16 %rs610,%rs604,%rs612;
}
	// end inline asm
	ld.shared.u16 	%rs615, [_ZZ22softargmax_kernel_halfILi80ELi80EEvPK7__half2P6__halfS4_S4_iiS3_S3_E9s_sumRows+84];
	// begin inline asm
	{add.f16 %rs613,%rs607,%rs615;
}
	// end inline asm
	ld.shared.u16 	%rs618, [_ZZ22softargmax_kernel_halfILi80ELi80EEvPK7__half2P6__halfS4_S4_iiS3_S3_E9s_sumCols+84];
	// begin inline asm
	{add.f16 %rs616,%rs610,%rs618;
}
	// end inline asm
	ld.shared.u16 	%rs621, [_ZZ22softargmax_kernel_halfILi80ELi80EEvPK7__half2P6__halfS4_S4_iiS3_S3_E9s_sumRows+86];
	// begin inline asm
	{add.f16 %rs619,%rs613,%rs621;
}
	// end inline asm
	ld.shared.u16 	%rs624, [_ZZ22softargmax_kernel_halfILi80ELi80EEvPK7__half2P6__halfS4_S4_iiS3_S3_E9s_sumCols+86];
	// begin inline asm
	{add.f16 %rs622,%rs616,%rs624;
}
	// end inline asm
	ld.shared.u16 	%rs627, [_ZZ22softargmax_kernel_halfILi80ELi80EEvPK7__half2P6__halfS4_S4_iiS3_S3_E9s_sumRows+88];
	// begin inline asm
	{add.f16 %rs625,%rs619,%rs627;
}
	// end inline asm
	ld.shared.u16 	%rs630, [_ZZ22softargmax_kernel_halfILi80ELi80EEvPK7__half2P6__halfS4_S4_iiS3_S3_E9s_sumCols+88];
	// begin inline asm
	{add.f16 %rs628,%rs622,%rs630;
}
	// end inline asm
	ld.shared.u16 	%rs633, [_ZZ22softargmax_kernel_halfILi80ELi80EEvPK7__half2P6__halfS4_S4_iiS3_S3_E9s_sumRows+90];
	// begin inline asm
	{add.f16 %rs631,%rs625,%rs633;
}
	// end inline asm
	ld.shared.u16 	%rs636, [_ZZ22softargmax_kernel_halfILi80ELi80EEvPK7__half2P6__halfS4_S4_iiS3_S3_E9s_sumCols+90];
	// begin inline asm
	{add.f16 %rs634,%rs628,%rs636;
}
	// end inline asm
	ld.shared.u16 	%rs639, [_ZZ22softargmax_kernel_halfILi80ELi80EEvPK7__half2P6__halfS4_S4_iiS3_S3_E9s_sumRows+92];
	// begin inline asm
	{add.f16 %rs637,%rs631,%rs639;
}
	// end inline asm
	ld.shared.u16 	%rs642, [_ZZ22softargmax_kernel_halfILi80ELi80EEvPK7__half2P6__halfS4_S4_iiS3_S3_E9s_sumCols+92];
	// begin inline asm
	{add.f16 %rs640,%rs634,%rs642;
}
	// end inline asm
	ld.shared.u16 	%rs645, [_ZZ22softargmax_kernel_halfILi80ELi80EEvPK7__half2P6__halfS4_S4_iiS3_S3_E9s_sumRows+94];
	// begin inline asm
	{add.f16 %rs643,%rs637,%rs645;
}
	// end inline asm
	ld.shared.u16 	%rs648, [_ZZ22softargmax_kernel_halfILi80ELi80EEvPK7__half2P6__halfS4_S4_iiS3_S3_E9s_sumCols+94];
	// begin inline asm
	{add.f16 %rs646,%rs640,%rs648;
}
	// end inline asm
	ld.shared.u16 	%rs651, [_ZZ22softargmax_kernel_halfILi80ELi80EEvPK7__half2P6__halfS4_S4_iiS3_S3_E9s_sumRows+96];
	// begin inline asm
	{add.f16 %rs649,%rs643,%rs651;
}
	// end inline asm
	ld.shared.u16 	%rs654, [_ZZ22softargmax_kernel_halfILi80ELi80EEvPK7__half2P6__halfS4_S4_iiS3_S3_E9s_sumCols+96];
	// begin inline asm
	{add.f16 %rs652,%rs646,%rs654;
}
	// end inline asm
	ld.shared.u16 	%rs657, [_ZZ22softargmax_kernel_halfILi80ELi80EEvPK7__half2P6__halfS4_S4_iiS3_S3_E9s_sumRows+98];
	// begin inline asm
	{add.f16 %rs655,%rs649,%rs657;
}
	// end inline asm
	ld.shared.u16 	%rs660, [_ZZ22softargmax_kernel_halfILi80ELi80EEvPK7__half2P6__halfS4_S4_iiS3_S3_E9s_sumCols+98];
	// begin inline asm
	{add.f16 %rs658,%rs652,%rs660;
}
	// end inline asm
	ld.shared.u16 	%rs663, [_ZZ22softargmax_kernel_halfILi80ELi80EEvPK7__half2P6__halfS4_S4_iiS3_S3_E9s_sumRows+100];
	// begin inline asm
	{add.f16 %rs661,%rs655,%rs663;
}
	// end inline asm
	ld.shared.u16 	%rs666, [_ZZ22softargmax_kernel_halfILi80ELi80EEvPK7__half2P6__halfS4_S4_iiS3_S3_E9s_sumCols+100];
	// begin inline asm
	{add.f16 %rs664,%rs658,%rs666;
}
	// end inline asm
	ld.shared.u16 	%rs669, [_ZZ22softargmax_kernel_halfILi80ELi80EEvPK7__half2P6__halfS4_S4_iiS3_S3_E9s_sumRows+102];
	// begin inline asm
	{add.f16 %rs667,%rs661,%rs669;
}
	// end inline asm
	ld.shared.u16 	%rs672, [_ZZ22softargmax_kernel_halfILi80ELi80EEvPK7__half2P6__halfS4_S4_iiS3_S3_E9s_sumCols+102];
	// begin inline asm
	{add.f16 %rs670,%rs664,%rs672;
}
	// end inline asm
	ld.shared.u16 	%rs675, [_ZZ22softargmax_kernel_halfILi80ELi80EEvPK7__half2P6__halfS4_S4_iiS3_S3_E9s_sumRows+104];
	// begin inline asm
	{add.f16 %rs673,%rs667,%rs675;
}
	// end inline asm
	ld.shared.u16 	%rs678, [_ZZ22softargmax_kernel_halfILi80ELi80EEvPK7__half2P6__halfS4_S4_iiS3_S3_E9s_sumCols+104];
	// begin inline asm
	{add.f16 %rs676,%rs670,%rs678;
}
	// end inline asm
	ld.shared.u16 	%rs681, [_ZZ22softargmax_kernel_halfILi80ELi80EEvPK7__half2P6__halfS4_S4_iiS3_S3_E9s_sumRows+106];
	// begin inline asm
	{add.f16 %rs679,%rs673,%rs681;
}
	// end inline asm
	ld.shared.u16 	%rs684, [_ZZ22softargmax_kernel_halfILi80ELi80EEvPK7__half2P6__halfS4_S4_iiS3_S3_E9s_sumCols+106];
	// begin inline asm
	{add.f16 %rs682,%rs676,%rs684;
}
	// end inline asm
	ld.shared.u16 	%rs687, [_ZZ22softargmax_kernel_halfILi80ELi80EEvPK7__half2P6__halfS4_S4_iiS3_S3_E9s_sumRows+108];
	// begin inline asm
	{add.f16 %rs685,%rs679,%rs687;
}
	// end inline asm
	ld.shared.u16 	%rs690, [_ZZ22softargmax_kernel_halfILi80ELi80EEvPK7__half2P6__halfS4_S4_iiS3_S3_E9s_sumCols+108];
	// begin inline asm
	{add.f16 %rs688,%rs682,%rs690;
}
	// end inline asm
	ld.shared.u16 	%rs693, [_ZZ22softargmax_kernel_halfILi80ELi80EEvPK7__half2P6__halfS4_S4_iiS3_S3_E9s_sumRows+110];
	// begin inline asm
	{add.f16 %rs691,%rs685,%rs693;
}
	// end inline asm
	ld.shared.u16 	%rs696, [_ZZ22softargmax_kernel_halfILi80ELi80EEvPK7__half2P6__halfS4_S4_iiS3_S3_E9s_sumCols+110];
	// begin inline asm
	{add.f16 %rs694,%rs688,%rs696;
}
	// end inline asm
	ld.shared.u16 	%rs699, [_ZZ22softargmax_kernel_halfILi80ELi80EEvPK7__half2P6__halfS4_S4_iiS3_S3_E9s_sumRows+112];
	// begin inline asm
	{add.f16 %rs697,%rs691,%rs699;
}
	// end inline asm
	ld.shared.u16 	%rs702, [_ZZ22softargmax_kernel_halfILi80ELi80EEvPK7__half2P6__halfS4_S4_iiS3_S3_E9s_sumCols+112];
	// begin inline asm
	{add.f16 %rs700,%rs694,%rs702;
}
	// end inline asm
	ld.shared.u16 	%rs705, [_ZZ22softargmax_kernel_halfILi80ELi80EEvPK7__half2P6__halfS4_S4_iiS3_S3_E9s_sumRows+114];
	// begin inline asm
	{add.f16 %rs703,%rs697,%rs705;
}
	// end inline asm
	ld.shared.u16 	%rs708, [_ZZ22softargmax_kernel_halfILi80ELi80EEvPK7__half2P6__halfS4_S4_iiS3_S3_E9s_sumCols+114];
	// begin inline asm
	{add.f16 %rs706,%rs700,%rs708;
}
	// end inline asm
	ld.shared.u16 	%rs711, [_ZZ22softargmax_kernel_halfILi80ELi80EEvPK7__half2P6__halfS4_S4_iiS3_S3_E9s_sumRows+116];
	// begin inline asm
	{add.f16 %rs709,%rs703,%rs711;
}
	// end inline asm
	ld.shared.u16 	%rs714, [_ZZ22softargmax_kernel_halfILi80ELi80EEvPK7__half2P6__halfS4_S4_iiS3_S3_E9s_sumCols+116];
	// begin inline asm
	{add.f16 %rs712,%rs706,%rs714;
}
	// end inline asm
	ld.shared.u16 	%rs717, [_ZZ22softargmax_kernel_halfILi80ELi80EEvPK7__half2P6__halfS4_S4_iiS3_S3_E9s_sumRows+118];
	// begin inline asm
	{add.f16 %rs715,%rs709,%rs717;
}
	// end inline asm
	ld.shared.u16 	%rs720, [_ZZ22softargmax_kernel_halfILi80ELi80EEvPK7__half2P6__halfS4_S4_iiS3_S3_E9s_sumCols+118];
	// begin inline asm
	{add.f16 %rs718,%rs712,%rs720;
}
	// end inline asm
	ld.shared.u16 	%rs723, [_ZZ22softargmax_kernel_halfILi80ELi80EEvPK7__half2P6__halfS4_S4_iiS3_S3_E9s_sumRows+120];
	// begin inline asm
	{add.f16 %rs721,%rs715,%rs723;
}
	// end inline asm
	ld.shared.u16 	%rs726, [_ZZ22softargmax_kernel_halfILi80ELi80EEvPK7__half2P6__halfS4_S4_iiS3_S3_E9s_sumCols+120];
	// begin inline asm
	{add.f16 %rs724,%rs718,%rs726;
}
	// end inline asm
	ld.shared.u16 	%rs729, [_ZZ22softargmax_kernel_halfILi80ELi80EEvPK7__half2P6__halfS4_S4_iiS3_S3_E9s_sumRows+122];
	// begin inline asm
	{add.f16 %rs727,%rs721,%rs729;
}
	// end inline asm
	ld.shared.u16 	%rs732, [_ZZ22softargmax_kernel_halfILi80ELi80EEvPK7__half2P6__halfS4_S4_iiS3_S3_E9s_sumCols+122];
	// begin inline asm
	{add.f16 %rs730,%rs724,%rs732;
}
	// end inline asm
	ld.shared.u16 	%rs735, [_ZZ22softargmax_kernel_halfILi80ELi80EEvPK7__half2P6__halfS4_S4_iiS3_S3_E9s_sumRows+124];
	// begin inline asm
	{add.f16 %rs733,%rs727,%rs735;
}
	// end inline asm
	ld.shared.u16 	%rs738, [_ZZ22softargmax_kernel_halfILi80ELi80EEvPK7__half2P6__halfS4_S4_iiS3_S3_E9s_sumCols+124];
	// begin inline asm
	{add.f16 %rs736,%rs730,%rs738;
}
	// end inline asm
	ld.shared.u16 	%rs741, [_ZZ22softargmax_kernel_halfILi80ELi80EEvPK7__half2P6__halfS4_S4_iiS3_S3_E9s_sumRows+126];
	// begin inline asm
	{add.f16 %rs739,%rs733,%rs741;
}
	// end inline asm
	ld.shared.u16 	%rs744, [_ZZ22softargmax_kernel_halfILi80ELi80EEvPK7__half2P6__halfS4_S4_iiS3_S3_E9s_sumCols+126];
	// begin inline asm
	{add.f16 %rs742,%rs736,%rs744;
}
	// end inline asm
	ld.shared.u16 	%rs747, [_ZZ22softargmax_kernel_halfILi80ELi80EEvPK7__half2P6__halfS4_S4_iiS3_S3_E9s_sumRows+128];
	// begin inline asm
	{add.f16 %rs745,%rs739,%rs747;
}
	// end inline asm
	ld.shared.u16 	%rs750, [_ZZ22softargmax_kernel_halfILi80ELi80EEvPK7__half2P6__halfS4_S4_iiS3_S3_E9s_sumCols+128];
	// begin inline asm
	{add.f16 %rs748,%rs742,%rs750;
}
	// end inline asm
	ld.shared.u16 	%rs753, [_ZZ22softargmax_kernel_halfILi80ELi80EEvPK7__half2P6__halfS4_S4_iiS3_S3_E9s_sumRows+130];
	// begin inline asm
	{add.f16 %rs751,%rs745,%rs753;
}
	// end inline asm
	ld.shared.u16 	%rs756, [_ZZ22softargmax_kernel_halfILi80ELi80EEvPK7__half2P6__halfS4_S4_iiS3_S3_E9s_sumCols+130];
	// begin inline asm
	{add.f16 %rs754,%rs748,%rs756;
}
	// end inline asm
	ld.shared.u16 	%rs759, [_ZZ22softargmax_kernel_halfILi80ELi80EEvPK7__half2P6__halfS4_S4_iiS3_S3_E9s_sumRows+132];
	// begin inline asm
	{add.f16 %rs757,%rs751,%rs759;
}
	// end inline asm
	ld.shared.u16 	%rs762, [_ZZ22softargmax_kernel_halfILi80ELi80EEvPK7__half2P6__halfS4_S4_iiS3_S3_E9s_sumCols+132];
	// begin inline asm
	{add.f16 %rs760,%rs754,%rs762;
}
	// end inline asm
	ld.shared.u16 	%rs765, [_ZZ22softargmax_kernel_halfILi80ELi80EEvPK7__half2P6__halfS4_S4_iiS3_S3_E9s_sumRows+134];
	// begin inline asm
	{add.f16 %rs763,%rs757,%rs765;
}
	// end inline asm
	ld.shared.u16 	%rs768, [_ZZ22softargmax_kernel_halfILi80ELi80EEvPK7__half2P6__halfS4_S4_iiS3_S3_E9s_sumCols+134];
	// begin inline asm
	{add.f16 %rs766,%rs760,%rs768;
}
	// end inline asm
	ld.shared.u16 	%rs771, [_ZZ22softargmax_kernel_halfILi80ELi80EEvPK7__half2P6__halfS4_S4_iiS3_S3_E9s_sumRows+136];
	// begin inline asm
	{add.f16 %rs769,%rs763,%rs771;
}
	// end inline asm
	ld.shared.u16 	%rs774, [_ZZ22softargmax_kernel_halfILi80ELi80EEvPK7__half2P6__halfS4_S4_iiS3_S3_E9s_sumCols+136];
	// begin inline asm
	{add.f16 %rs772,%rs766,%rs774;
}
	// end inline asm
	ld.shared.u16 	%rs777, [_ZZ22softargmax_kernel_halfILi80ELi80EEvPK7__half2P6__halfS4_S4_iiS3_S3_E9s_sumRows+138];
	// begin inline asm
	{add.f16 %rs775,%rs769,%rs777;
}
	// end inline asm
	ld.shared.u16 	%rs780, [_ZZ22softargmax_kernel_halfILi80ELi80EEvPK7__half2P6__halfS4_S4_iiS3_S3_E9s_sumCols+138];
	// begin inline asm
	{add.f16 %rs778,%rs772,%rs780;
}
	// end inline asm
	ld.shared.u16 	%rs783, [_ZZ22softargmax_kernel_halfILi80ELi80EEvPK7__half2P6__halfS4_S4_iiS3_S3_E9s_sumRows+140];
	// begin inline asm
	{add.f16 %rs781,%rs775,%rs783;
}
	// end inline asm
	ld.shared.u16 	%rs786, [_ZZ22softargmax_kernel_halfILi80ELi80EEvPK7__half2P6__halfS4_S4_iiS3_S3_E9s_sumCols+140];
	// begin inline asm
	{add.f16 %rs784,%rs778,%rs786;
}
	// end inline asm
	ld.shared.u16 	%rs789, [_ZZ22softargmax_kernel_halfILi80ELi80EEvPK7__half2P6__halfS4_S4_iiS3_S3_E9s_sumRows+142];
	// begin inline asm
	{add.f16 %rs787,%rs781,%rs789;
}
	// end inline asm
	ld.shared.u16 	%rs792, [_ZZ22softargmax_kernel_halfILi80ELi80EEvPK7__half2P6__halfS4_S4_iiS3_S3_E9s_sumCols+142];
	// begin inline asm
	{add.f16 %rs790,%rs784,%rs792;
}
	// end inline asm
	ld.shared.u16 	%rs795, [_ZZ22softargmax_kernel_halfILi80ELi80EEvPK7__half2P6__halfS4_S4_iiS3_S3_E9s_sumRows+144];
	// begin inline asm
	{add.f16 %rs793,%rs787,%rs795;
}
	// end inline asm
	ld.shared.u16 	%rs798, [_ZZ22softargmax_kernel_halfILi80ELi80EEvPK7__half2P6__halfS4_S4_iiS3_S3_E9s_sumCols+144];
	// begin inline asm
	{add.f16 %rs796,%rs790,%rs798;
}
	// end inline asm
	ld.shared.u16 	%rs801, [_ZZ22softargmax_kernel_halfILi80ELi80EEvPK7__half2P6__halfS4_S4_iiS3_S3_E9s_sumRows+146];
	// begin inline asm
	{add.f16 %rs799,%rs793,%rs801;
}
	// end inline asm
	ld.shared.u16 	%rs804, [_ZZ22softargmax_kernel_halfILi80ELi80EEvPK7__half2P6__halfS4_S4_iiS3_S3_E9s_sumCols+146];
	// begin inline asm
	{add.f16 %rs802,%rs796,%rs804;
}
	// end inline asm
	ld.shared.u16 	%rs807, [_ZZ22softargmax_kernel_halfILi80ELi80EEvPK7__half2P6__halfS4_S4_iiS3_S3_E9s_sumRows+148];
	// begin inline asm
	{add.f16 %rs805,%rs799,%rs807;
}
	// end inline asm
	ld.shared.u16 	%rs810, [_ZZ22softargmax_kernel_halfILi80ELi80EEvPK7__half2P6__halfS4_S4_iiS3_S3_E9s_sumCols+148];
	// begin inline asm
	{add.f16 %rs808,%rs802,%rs810;
}
	// end inline asm
	ld.shared.u16 	%rs813, [_ZZ22softargmax_kernel_halfILi80ELi80EEvPK7__half2P6__halfS4_S4_iiS3_S3_E9s_sumRows+150];
	// begin inline asm
	{add.f16 %rs811,%rs805,%rs813;
}
	// end inline asm
	ld.shared.u16 	%rs816, [_ZZ22softargmax_kernel_halfILi80ELi80EEvPK7__half2P6__halfS4_S4_iiS3_S3_E9s_sumCols+150];
	// begin inline asm
	{add.f16 %rs814,%rs808,%rs816;
}
	// end inline asm
	ld.shared.u16 	%rs819, [_ZZ22softargmax_kernel_halfILi80ELi80EEvPK7__half2P6__halfS4_S4_iiS3_S3_E9s_sumRows+152];
	// begin inline asm
	{add.f16 %rs817,%rs811,%rs819;
}
	// end inline asm
	ld.shared.u16 	%rs822, [_ZZ22softargmax_kernel_halfILi80ELi80EEvPK7__half2P6__halfS4_S4_iiS3_S3_E9s_sumCols+152];
	// begin inline asm
	{add.f16 %rs820,%rs814,%rs822;
}
	// end inline asm
	ld.shared.u16 	%rs825, [_ZZ22softargmax_kernel_halfILi80ELi80EEvPK7__half2P6__halfS4_S4_iiS3_S3_E9s_sumRows+154];
	// begin inline asm
	{add.f16 %rs823,%rs817,%rs825;
}
	// end inline asm
	ld.shared.u16 	%rs828, [_ZZ22softargmax_kernel_halfILi80ELi80EEvPK7__half2P6__halfS4_S4_iiS3_S3_E9s_sumCols+154];
	// begin inline asm
	{add.f16 %rs826,%rs820,%rs828;
}
	// end inline asm
	ld.shared.u16 	%rs831, [_ZZ22softargmax_kernel_halfILi80ELi80EEvPK7__half2P6__halfS4_S4_iiS3_S3_E9s_sumRows+156];
	// begin inline asm
	{add.f16 %rs829,%rs823,%rs831;
}
	// end inline asm
	ld.shared.u16 	%rs834, [_ZZ22softargmax_kernel_halfILi80ELi80EEvPK7__half2P6__halfS4_S4_iiS3_S3_E9s_sumCols+156];
	// begin inline asm
	{add.f16 %rs832,%rs826,%rs834;
}
	// end inline asm
	ld.shared.u16 	%rs837, [_ZZ22softargmax_kernel_halfILi80ELi80EEvPK7__half2P6__halfS4_S4_iiS3_S3_E9s_sumRows+158];
	// begin inline asm
	{add.f16 %rs835,%rs829,%rs837;
}
	// end inline asm
	ld.shared.u16 	%rs840, [_ZZ22softargmax_kernel_halfILi80ELi80EEvPK7__half2P6__halfS4_S4_iiS3_S3_E9s_sumCols+158];
	// begin inline asm
	{add.f16 %rs838,%rs832,%rs840;
}
	// end inline asm
	mov.u32 	%r1079, %ctaid.y;
	cvta.to.global.u64 	%rd11, %rd16;
	mul.wide.u32 	%rd12, %r1079, 2;
	add.s64 	%rd13, %rd11, %rd12;
	st.global.u16 	[%rd13], %rs835;
	cvta.to.global.u64 	%rd14, %rd17;
	add.s64 	%rd15, %rd14, %rd12;
	st.global.u16 	[%rd15], %rs838;
$L__BB0_9:
	ret;

}
	// .globl	_Z23softargmax_kernel_floatILi80ELi80EEvPKfPfS2_S2_iiff
.visible .entry _Z23softargmax_kernel_floatILi80ELi80EEvPKfPfS2_S2_iiff(
	.param .u64 .ptr .align 1 _Z23softargmax_kernel_floatILi80ELi80EEvPKfPfS2_S2_iiff_param_0,
	.param .u64 .ptr .align 1 _Z23softargmax_kernel_floatILi80ELi80EEvPKfPfS2_S2_iiff_param_1,
	.param .u64 .ptr .align 1 _Z23softargmax_kernel_floatILi80ELi80EEvPKfPfS2_S2_iiff_param_2,
	.param .u64 .ptr .align 1 _Z23softargmax_kernel_floatILi80ELi80EEvPKfPfS2_S2_iiff_param_3,
	.param .u32 _Z23softargmax_kernel_floatILi80ELi80EEvPKfPfS2_S2_iiff_param_4,
	.param .u32 _Z23softargmax_kernel_floatILi80ELi80EEvPKfPfS2_S2_iiff_param_5,
	.param .f32 _Z23softargmax_kernel_floatILi80ELi80EEvPKfPfS2_S2_iiff_param_6,
	.param .f32 _Z23softargmax_kernel_floatILi80ELi80EEvPKfPfS2_S2_iiff_param_7
)
{
	.reg .pred 	%p<4>;
	.reg .b32 	%r<185>;
	.reg .b32 	%f<2093>;
	.reg .b64 	%rd<19>;
	// demoted variable
	.shared .align 4 .b8 _ZZ23softargmax_kernel_floatILi80ELi80EEvPKfPfS2_S2_iiffE12s_rowMaximum[320];
	// demoted variable
	.shared .align 4 .f32 _ZZ23softargmax_kernel_floatILi80ELi80EEvPKfPfS2_S2_iiffE16s_channelMaximum;
	// demoted variable
	.shared .align 4 .b8 _ZZ23softargmax_kernel_floatILi80ELi80EEvPKfPfS2_S2_iiffE9s_sumRows[320];
	// demoted variable
	.shared .align 4 .b8 _ZZ23softargmax_kernel_floatILi80ELi80EEvPKfPfS2_S2_iiffE9s_sumCols[320];
	// demoted variable
	.shared .align 4 .f32 _ZZ23softargmax_kernel_floatILi80ELi80EEvPKfPfS2_S2_iiffE23s_softmaxDenominatorRcp;
	ld.param.u64 	%rd4, [_Z23softargmax_kernel_floatILi80ELi80EEvPKfPfS2_S2_iiff_param_0];
	ld.param.u32 	%r1, [_Z23softargmax_kernel_floatILi80ELi80EEvPKfPfS2_S2_iiff_param_4];
	ld.param.u32 	%r2, [_Z23softargmax_kernel_floatILi80ELi80EEvPKfPfS2_S2_iiff_param_5];
	cvta.to.global.u64 	%rd5, %rd4;
	mov.u32 	%r3, %ctaid.x;
	mov.u32 	%r4, %ctaid.y;
	mov.u32 	%r5, %tid.x;
	mul.lo.s32 	%r6, %r1, %r4;
	mad.lo.s32 	%r7, %r5, 80, %r6;
	mad.lo.s32 	%r8, %r2, %r3, %r7;
	mul.wide.s32 	%rd6, %r8, 4;
	add.s64 	%rd7, %rd5, %rd6;
	ld.global.f32 	%f1, [%rd7];
	max.f32 	%f164, %f1, 0fFF7FFFFF;
	ld.global.f32 	%f2, [%rd7+4];
	max.f32 	%f165, %f164, %f2;
	ld.global.f32 	%f3, [%rd7+8];
	max.f32 	%f166, %f165, %f3;
	ld.global.f32 	%f4, [%rd7+12];
	max.f32 	%f167, %f166, %f4;
	ld.global.f32 	%f5, [%rd7+16];
	max.f32 	%f168, %f167, %f5;
	ld.global.f32 	%f6, [%rd7+20];
	max.f32 	%f169, %f168, %f6;
	ld.global.f32 	%f7, [%rd7+24];
	max.f32 	%f170, %f169, %f7;
	ld.global.f32 	%f8, [%rd7+28];
	max.f32 	%f171, %f170, %f8;
	ld.global.f32 	%f9, [%rd7+32];
	max.f32 	%f172, %f171, %f9;
	ld.global.f32 	%f10, [%rd7+36];
	max.f32 	%f173, %f172, %f10;
	ld.global.f32 	%f11, [%rd7+40];
	max.f32 	%f174, %f173, %f11;
	ld.global.f32 	%f12, [%rd7+44];
	max.f32 	%f175, %f174, %f12;
	ld.global.f32 	%f13, [%rd7+48];
	max.f32 	%f176, %f175, %f13;
	ld.global.f32 	%f14, [%rd7+52];
	max.f32 	%f177, %f176, %f14;
	ld.global.f32 	%f15, [%rd7+56];
	max.f32 	%f178, %f177, %f15;
	ld.global.f32 	%f16, [%rd7+60];
	max.f32 	%f179, %f178, %f16;
	ld.global.f32 	%f17, [%rd7+64];
	max.f32 	%f180, %f179, %f17;
	ld.global.f32 	%f18, [%rd7+68];
	max.f32 	%f181, %f180, %f18;
	ld.global.f32 	%f19, [%rd7+72];
	max.f32 	%f182, %f181, %f19;
	ld.global.f32 	%f20, [%rd7+76];
	max.f32 	%f183, %f182, %f20;
	ld.global.f32 	%f21, [%rd7+80];
	max.f32 	%f184, %f183, %f21;
	ld.global.f32 	%f22, [%rd7+84];
	max.f32 	%f185, %f184, %f22;
	ld.global.f32 	%f23, [%rd7+88];
	max.f32 	%f186, %f185, %f23;
	ld.global.f32 	%f24, [%rd7+92];
	max.f32 	%f187, %f186, %f24;
	ld.global.f32 	%f25, [%rd7+96];
	max.f32 	%f188, %f187, %f25;
	ld.global.f32 	%f26, [%rd7+100];
	max.f32 	%f189, %f188, %f26;
	ld.global.f32 	%f27, [%rd7+104];
	max.f32 	%f190, %f189, %f27;
	ld.global.f32 	%f28, [%rd7+108];
	max.f32 	%f191, %f190, %f28;
	ld.global.f32 	%f29, [%rd7+112];
	max.f32 	%f192, %f191, %f29;
	ld.global.f32 	%f30, [%rd7+116];
	max.f32 	%f193, %f192, %f30;
	ld.global.f32 	%f31, [%rd7+120];
	max.f32 	%f194, %f193, %f31;
	ld.global.f32 	%f32, [%rd7+124];
	max.f32 	%f195, %f194, %f32;
	ld.global.f32 	%f33, [%rd7+128];
	max.f32 	%f196, %f195, %f33;
	ld.global.f32 	%f34, [%rd7+132];
	max.f32 	%f197, %f196, %f34;
	ld.global.f32 	%f35, [%rd7+136];
	max.f32 	%f198, %f197, %f35;
	ld.global.f32 	%f36, [%rd7+140];
	max.f32 	%f199, %f198, %f36;
	ld.global.f32 	%f37, [%rd7+144];
	max.f32 	%f200, %f199, %f37;
	ld.global.f32 	%f38, [%rd7+148];
	max.f32 	%f201, %f200, %f38;
	ld.global.f32 	%f39, [%rd7+152];
	max.f32 	%f202, %f201, %f39;
	ld.global.f32 	%f40, [%rd7+156];
	max.f32 	%f203, %f202, %f40;
	ld.global.f32 	%f41, [%rd7+160];
	max.f32 	%f204, %f203, %f41;
	ld.global.f32 	%f42, [%rd7+164];
	max.f32 	%f205, %f204, %f42;
	ld.global.f32 	%f43, [%rd7+168];
	max.f32 	%f206, %f205, %f43;
	ld.global.f32 	%f44, [%rd7+172];
	max.f32 	%f207, %f206, %f44;
	ld.global.f32 	%f45, [%rd7+176];
	max.f32 	%f208, %f207, %f45;
	ld.global.f32 	%f46, [%rd7+180];
	max.f32 	%f209, %f208, %f46;
	ld.global.f32 	%f47, [%rd7+184];
	max.f32 	%f210, %f209, %f47;
	ld.global.f32 	%f48, [%rd7+188];
	max.f32 	%f211, %f210, %f48;
	ld.global.f32 	%f49, [%rd7+192];
	max.f32 	%f212, %f211, %f49;
	ld.global.f32 	%f50, [%rd7+196];
	max.f32 	%f213, %f212, %f50;
	ld.global.f32 	%f51, [%rd7+200];
	max.f32 	%f214, %f213, %f51;
	ld.global.f32 	%f52, [%rd7+204];
	max.f32 	%f215, %f214, %f52;
	ld.global.f32 	%f53, [%rd7+208];
	max.f32 	%f216, %f215, %f53;
	ld.global.f32 	%f54, [%rd7+212];
	max.f32 	%f217, %f216, %f54;
	ld.global.f32 	%f55, [%rd7+216];
	max.f32 	%f218, %f217, %f55;
	ld.global.f32 	%f56, [%rd7+220];
	max.f32 	%f219, %f218, %f56;
	ld.global.f32 	%f57, [%rd7+224];
	max.f32 	%f220, %f219, %f57;
	ld.global.f32 	%f58, [%rd7+228];
	max.f32 	%f221, %f220, %f58;
	ld.global.f32 	%f59, [%rd7+232];
	max.f32 	%f222, %f221, %f59;
	ld.global.f32 	%f60, [%rd7+236];
	max.f32 	%f223, %f222, %f60;
	ld.global.f32 	%f61, [%rd7+240];
	max.f32 	%f224, %f223, %f61;
	ld.global.f32 	%f62, [%rd7+244];
	max.f32 	%f225, %f224, %f62;
	ld.global.f32 	%f63, [%rd7+248];
	max.f32 	%f226, %f225, %f63;
	ld.global.f32 	%f64, [%rd7+252];
	max.f32 	%f227, %f226, %f64;
	ld.global.f32 	%f65, [%rd7+256];
	max.f32 	%f228, %f227, %f65;
	ld.global.f32 	%f66, [%rd7+260];
	max.f32 	%f229, %f228, %f66;
	ld.global.f32 	%f67, [%rd7+264];
	max.f32 	%f230, %f229, %f67;
	ld.global.f32 	%f68, [%rd7+268];
	max.f32 	%f231, %f230, %f68;
	ld.global.f32 	%f69, [%rd7+272];
	max.f32 	%f232, %f231, %f69;
	ld.global.f32 	%f70, [%rd7+276];
	max.f32 	%f233, %f232, %f70;
	ld.global.f32 	%f71, [%rd7+280];
	max.f32 	%f234, %f233, %f71;
	ld.global.f32 	%f72, [%rd7+284];
	max.f32 	%f235, %f234, %f72;
	ld.global.f32 	%f73, [%rd7+288];
	max.f32 	%f236, %f235, %f73;
	ld.global.f32 	%f74, [%rd7+292];
	max.f32 	%f237, %f236, %f74;
	ld.global.f32 	%f75, [%rd7+296];
	max.f32 	%f238, %f237, %f75;
	ld.global.f32 	%f76, [%rd7+300];
	max.f32 	%f239, %f238, %f76;
	ld.global.f32 	%f77, [%rd7+304];
	max.f32 	%f240, %f239, %f77;
	ld.global.f32 	%f78, [%rd7+308];
	max.f32 	%f241, %f240, %f78;
	ld.global.f32 	%f79, [%rd7+312];
	max.f32 	%f242, %f241, %f79;
	ld.global.f32 	%f80, [%rd7+316];
	max.f32 	%f81, %f242, %f80;
	shl.b32 	%r9, %r5, 2;
	mov.u32 	%r10, _ZZ23softargmax_kernel_floatILi80ELi80EEvPKfPfS2_S2_iiffE12s_rowMaximum;
	add.s32 	%r11, %r10, %r9;
	st.shared.f32 	[%r11], %f81;
	bar.sync 	0;
	setp.ne.s32 	%p1, %r5, 0;
	@%p1 bra 	$L__BB1_2;
	ld.shared.f32 	%f243, [_ZZ23softargmax_kernel_floatILi80ELi80EEvPKfPfS2_S2_iiffE12s_rowMaximum];
	max.f32 	%f244, %f81, %f243;
	ld.shared.f32 	%f245, [_ZZ23softargmax_kernel_floatILi80ELi80EEvPKfPfS2_S2_iiffE12s_rowMaximum+4];
	max.f32 	%f246, %f244, %f245;
	ld.shared.f32 	%f247, [_ZZ23softargmax_kernel_floatILi80ELi80EEvPKfPfS2_S2_iiffE12s_rowMaximum+8];
	max.f32 	%f248, %f246, %f247;
	ld.shared.f32 	%f249, [_ZZ23softargmax_kernel_floatILi80ELi80EEvPKfPfS2_S2_iiffE12s_rowMaximum+12];
	max.f32 	%f250, %f248, %f249;
	ld.shared.f32 	%f251, [_ZZ23softargmax_kernel_floatILi80ELi80EEvPKfPfS2_S2_iiffE12s_rowMaximum+16];
	max.f32 	%f252, %f250, %f251;
	ld.shared.f32 	%f253, [_ZZ23softargmax_kernel_floatILi80ELi80EEvPKfPfS2_S2_iiffE12s_rowMaximum+20];
	max.f32 	%f254, %f252, %f253;
	ld.shared.f32 	%f255, [_ZZ23softargmax_kernel_floatILi80ELi80EEvPKfPfS2_S2_iiffE12s_rowMaximum+24];
	max.f32 	%f256, %f254, %f255;
	ld.shared.f32 	%f257, [_ZZ23softargmax_kernel_floatILi80ELi80EEvPKfPfS2_S2_iiffE12s_rowMaximum+28];
	max.f32 	%f258, %f256, %f257;
	ld.shared.f32 	%f259, [_ZZ23softargmax_kernel_floatILi80ELi80EEvPKfPfS2_S2_iiffE12s_rowMaximum+32];
	max.f32 	%f260, %f258, %f259;
	ld.shared.f32 	%f261, [_ZZ23softargmax_kernel_floatILi80ELi80EEvPKfPfS2_S2_iiffE12s_rowMaximum+36];
	max.f32 	%f262, %f260, %f261;
	ld.shared.f32 	%f263, [_ZZ23softargmax_kernel_floatILi80ELi80EEvPKfPfS2_S2_iiffE12s_rowMaximum+40];
	max.f32 	%f264, %f262, %f263;
	ld.shared.f32 	%f265, [_ZZ23softargmax_kernel_floatILi80ELi80EEvPKfPfS2_S2_iiffE12s_rowMaximum+44];
	max.f32 	%f266, %f264, %f265;
	ld.shared.f32 	%f267, [_ZZ23softargmax_kernel_floatILi80ELi80EEvPKfPfS2_S2_iiffE12s_rowMaximum+48];
	max.f32 	%f268, %f266, %f267;
	ld.shared.f32 	%f269, [_ZZ23softargmax_kernel_floatILi80ELi80EEvPKfPfS2_S2_iiffE12s_rowMaximum+52];
	max.f32 	%f270, %f268, %f269;
	ld.shared.f32 	%f271, [_ZZ23softargmax_kernel_floatILi80ELi80EEvPKfPfS2_S2_iiffE12s_rowMaximum+56];
	max.f32 	%f272, %f270, %f271;
	ld.shared.f32 	%f273, [_ZZ23softargmax_kernel_floatILi80ELi80EEvPKfPfS2_S2_iiffE12s_rowMaximum+60];
	max.f32 	%f274, %f272, %f273;
	ld.shared.f32 	%f275, [_ZZ23softargmax_kernel_floatILi80ELi80EEvPKfPfS2_S2_iiffE12s_rowMaximum+64];
	max.f32 	%f276, %f274, %f275;
	ld.shared.f32 	%f277, [_ZZ23softargmax_kernel_floatILi80ELi80EEvPKfPfS2_S2_iiffE12s_rowMaximum+68];
	max.f32 	%f278, %f276, %f277;
	ld.shared.f32 	%f279, [_ZZ23softargmax_kernel_floatILi80ELi80EEvPKfPfS2_S2_iiffE12s_rowMaximum+72];
	max.f32 	%f280, %f278, %f279;
	ld.shared.f32 	%f281, [_ZZ23softargmax_kernel_floatILi80ELi80EEvPKfPfS2_S2_iiffE12s_rowMaximum+76];
	max.f32 	%f282, %f280, %f281;
	ld.shared.f32 	%f283, [_ZZ23softargmax_kernel_floatILi80ELi80EEvPKfPfS2_S2_iiffE12s_rowMaximum+80];
	max.f32 	%f284, %f282, %f283;
	ld.shared.f32 	%f285, [_ZZ23softargmax_kernel_floatILi80ELi80EEvPKfPfS2_S2_iiffE12s_rowMaximum+84];
	max.f32 	%f286, %f284, %f285;
	ld.shared.f32 	%f287, [_ZZ23softargmax_kernel_floatILi80ELi80EEvPKfPfS2_S2_iiffE12s_rowMaximum+88];
	max.f32 	%f288, %f286, %f287;
	ld.shared.f32 	%f289, [_ZZ23softargmax_kernel_floatILi80ELi80EEvPKfPfS2_S2_iiffE12s_rowMaximum+92];
	max.f32 	%f290, %f288, %f289;
	ld.shared.f32 	%f291, [_ZZ23softargmax_kernel_floatILi80ELi80EEvPKfPfS2_S2_iiffE12s_rowMaximum+96];
	max.f32 	%f292, %f290, %f291;
	ld.shared.f32 	%f293, [_ZZ23softargmax_kernel_floatILi80ELi80EEvPKfPfS2_S2_iiffE12s_rowMaximum+100];
	max.f32 	%f294, %f292, %f293;
	ld.shared.f32 	%f295, [_ZZ23softargmax_kernel_floatILi80ELi80EEvPKfPfS2_S2_iiffE12s_rowMaximum+104];
	max.f32 	%f296, %f294, %f295;
	ld.shared.f32 	%f297, [_ZZ23softargmax_kernel_floatILi80ELi80EEvPKfPfS2_S2_iiffE12s_rowMaximum+108];
	max.f32 	%f298, %f296, %f297;
	ld.shared.f32 	%f299, [_ZZ23softargmax_kernel_floatILi80ELi80EEvPKfPfS2_S2_iiffE12s_rowMaximum+112];
	max.f32 	%f300, %f298, %f299;
	ld.shared.f32 	%f301, [_ZZ23softargmax_kernel_floatILi80ELi80EEvPKfPfS2_S2_iiffE12s_rowMaximum+116];
	max.f32 	%f302, %f300, %f301;
	ld.shared.f32 	%f303, [_ZZ23softargmax_kernel_floatILi80ELi80EEvPKfPfS2_S2_iiffE12s_rowMaximum+120];
	max.f32 	%f304, %f302, %f303;
	ld.shared.f32 	%f305, [_ZZ23softargmax_kernel_floatILi80ELi80EEvPKfPfS2_S2_iiffE12s_rowMaximum+124];
	max.f32 	%f306, %f304, %f305;
	ld.shared.f32 	%f307, [_ZZ23softargmax_kernel_floatILi80ELi80EEvPKfPfS2_S2_iiffE12s_rowMaximum+128];
	max.f32 	%f308, %f306, %f307;
	ld.shared.f32 	%f309, [_ZZ23softargmax_kernel_floatILi80ELi80EEvPKfPfS2_S2_iiffE12s_rowMaximum+132];
	max.f32 	%f310, %f308, %f309;
	ld.shared.f32 	%f311, [_ZZ23softargmax_kernel_floatILi80ELi80EEvPKfPfS2_S2_iiffE12s_rowMaximum+136];
	max.f32 	%f312, %f310, %f311;
	ld.shared.f32 	%f313, [_ZZ23softargmax_kernel_floatILi80ELi80EEvPKfPfS2_S2_iiffE12s_rowMaximum+140];
	max.f32 	%f314, %f312, %f313;
	ld.shared.f32 	%f315, [_ZZ23softargmax_kernel_floatILi80ELi80EEvPKfPfS2_S2_iiffE12s_rowMaximum+144];
	max.f32 	%f316, %f314, %f315;
	ld.shared.f32 	%f317, [_ZZ23softargmax_kernel_floatILi80ELi80EEvPKfPfS2_S2_iiffE12s_rowMaximum+148];
	max.f32 	%f318, %f316, %f317;
	ld.shared.f32 	%f319, [_ZZ23softargmax_kernel_floatILi80ELi80EEvPKfPfS2_S2_iiffE12s_rowMaximum+152];
	max.f32 	%f320, %f318, %f319;
	ld.shared.f32 	%f321, [_ZZ23softargmax_kernel_floatILi80ELi80EEvPKfPfS2_S2_iiffE12s_rowMaximum+156];
	max.f32 	%f322, %f320, %f321;
	ld.shared.f32 	%f323, [_ZZ23softargmax_kernel_floatILi80ELi80EEvPKfPfS2_S2_iiffE12s_rowMaximum+160];
	max.f32 	%f324, %f322, %f323;
	ld.shared.f32 	%f325, [_ZZ23softargmax_kernel_floatILi80ELi80EEvPKfPfS2_S2_iiffE12s_rowMaximum+164];
	max.f32 	%f326, %f324, %f325;
	ld.shared.f32 	%f327, [_ZZ23softargmax_kernel_floatILi80ELi80EEvPKfPfS2_S2_iiffE12s_rowMaximum+168];
	max.f32 	%f328, %f326, %f327;
	ld.shared.f32 	%f329, [_ZZ23softargmax_kernel_floatILi80ELi80EEvPKfPfS2_S2_iiffE12s_rowMaximum+172];
	max.f32 	%f330, %f328, %f329;
	ld.shared.f32 	%f331, [_ZZ23softargmax_kernel_floatILi80ELi80EEvPKfPfS2_S2_iiffE12s_rowMaximum+176];
	max.f32 	%f332, %f330, %f331;
	ld.shared.f32 	%f333, [_ZZ23softargmax_kernel_floatILi80ELi80EEvPKfPfS2_S2_iiffE12s_rowMaximum+180];
	max.f32 	%f334, %f332, %f333;
	ld.shared.f32 	%f335, [_ZZ23softargmax_kernel_floatILi80ELi80EEvPKfPfS2_S2_iiffE12s_rowMaximum+184];
	max.f32 	%f336, %f334, %f335;
	ld.shared.f32 	%f337, [_ZZ23softargmax_kernel_floatILi80ELi80EEvPKfPfS2_S2_iiffE12s_rowMaximum+188];
	max.f32 	%f338, %f336, %f337;
	ld.shared.f32 	%f339, [_ZZ23softargmax_kernel_floatILi80ELi80EEvPKfPfS2_S2_iiffE12s_rowMaximum+192];
	max.f32 	%f340, %f338, %f339;
	ld.shared.f32 	%f341, [_ZZ23softargmax_kernel_floatILi80ELi80EEvPKfPfS2_S2_iiffE12s_rowMaximum+196];
	max.f32 	%f342, %f340, %f341;
	ld.shared.f32 	%f343, [_ZZ23softargmax_kernel_floatILi80ELi80EEvPKfPfS2_S2_iiffE12s_rowMaximum+200];
	max.f32 	%f344, %f342, %f343;
	ld.shared.f32 	%f345, [_ZZ23softargmax_kernel_floatILi80ELi80EEvPKfPfS2_S2_iiffE12s_rowMaximum+204];
	max.f32 	%f346, %f344, %f345;
	ld.shared.f32 	%f347, [_ZZ23softargmax_kernel_floatILi80ELi80EEvPKfPfS2_S2_iiffE12s_rowMaximum+208];
	max.f32 	%f348, %f346, %f347;
	ld.shared.f32 	%f349, [_ZZ23softargmax_kernel_floatILi80ELi80EEvPKfPfS2_S2_iiffE12s_rowMaximum+212];
	max.f32 	%f350, %f348, %f349;
	ld.shared.f32 	%f351, [_ZZ23softargmax_kernel_floatILi80ELi80EEvPKfPfS2_S2_iiffE12s_rowMaximum+216];
	max.f32 	%f352, %f350, %f351;
	ld.shared.f32 	%f353, [_ZZ23softargmax_kernel_floatILi80ELi80EEvPKfPfS2_S2_iiffE12s_rowMaximum+220];
	max.f32 	%f354, %f352, %f353;
	ld.shared.f32 	%f355, [_ZZ23softargmax_kernel_floatILi80ELi80EEvPKfPfS2_S2_iiffE12s_rowMaximum+224];
	max.f32 	%f356, %f354, %f355;
	ld.shared.f32 	%f357, [_ZZ23softargmax_kernel_floatILi80ELi80EEvPKfPfS2_S2_iiffE12s_rowMaximum+228];
	max.f32 	%f358, %f356, %f357;
	ld.shared.f32 	%f359, [_ZZ23softargmax_kernel_floatILi80ELi80EEvPKfPfS2_S2_iiffE12s_rowMaximum+232];
	max.f32 	%f360, %f358, %f359;
	ld.shared.f32 	%f361, [_ZZ23softargmax_kernel_floatILi80ELi80EEvPKfPfS2_S2_iiffE12s_rowMaximum+236];
	max.f32 	%f362, %f360, %f361;
	ld.shared.f32 	%f363, [_ZZ23softargmax_kernel_floatILi80ELi80EEvPKfPfS2_S2_iiffE12s_rowMaximum+240];
	max.f32 	%f364, %f362, %f363;
	ld.shared.f32 	%f365, [_ZZ23softargmax_kernel_floatILi80ELi80EEvPKfPfS2_S2_iiffE12s_rowMaximum+244];
	max.f32 	%f366, %f364, %f365;
	ld.shared.f32 	%f367, [_ZZ23softargmax_kernel_floatILi80ELi80EEvPKfPfS2_S2_iiffE12s_rowMaximum+248];
	max.f32 	%f368, %f366, %f367;
	ld.shared.f32 	%f369, [_ZZ23softargmax_kernel_floatILi80ELi80EEvPKfPfS2_S2_iiffE12s_rowMaximum+252];
	max.f32 	%f370, %f368, %f369;
	ld.shared.f32 	%f371, [_ZZ23softargmax_kernel_floatILi80ELi80EEvPKfPfS2_S2_iiffE12s_rowMaximum+256];
	max.f32 	%f372, %f370, %f371;
	ld.shared.f32 	%f373, [_ZZ23softargmax_kernel_floatILi80ELi80EEvPKfPfS2_S2_iiffE12s_rowMaximum+260];
	max.f32 	%f374, %f372, %f373;
	ld.shared.f32 	%f375, [_ZZ23softargmax_kernel_floatILi80ELi80EEvPKfPfS2_S2_iiffE12s_rowMaximum+264];
	max.f32 	%f376, %f374, %f375;
	ld.shared.f32 	%f377, [_ZZ23softargmax_kernel_floatILi80ELi80EEvPKfPfS2_S2_iiffE12s_rowMaximum+268];
	max.f32 	%f378, %f376, %f377;
	ld.shared.f32 	%f379, [_ZZ23softargmax_kernel_floatILi80ELi80EEvPKfPfS2_S2_iiffE12s_rowMaximum+272];
	max.f32 	%f380, %f378, %f379;
	ld.shared.f32 	%f381, [_ZZ23softargmax_kernel_floatILi80ELi80EEvPKfPfS2_S2_iiffE12s_rowMaximum+276];
	max.f32 	%f382, %f380, %f381;
	ld.shared.f32 	%f383, [_ZZ23softargmax_kernel_floatILi80ELi80EEvPKfPfS2_S2_iiffE12s_rowMaximum+280];
	max.f32 	%f384, %f382, %f383;
	ld.shared.f32 	%f385, [_ZZ23softargmax_kernel_floatILi80ELi80EEvPKfPfS2_S2_iiffE12s_rowMaximum+284];
	max.f32 	%f386, %f384, %f385;
	ld.shared.f32 	%f387, [_ZZ23softargmax_kernel_floatILi80ELi80EEvPKfPfS2_S2_iiffE12s_rowMaximum+288];
	max.f32 	%f388, %f386, %f387;
	ld.shared.f32 	%f389, [_ZZ23softargmax_kernel_floatILi80ELi80EEvPKfPfS2_S2_iiffE12s_rowMaximum+292];
	max.f32 	%f390, %f388, %f389;
	ld.shared.f32 	%f391, [_ZZ23softargmax_kernel_floatILi80ELi80EEvPKfPfS2_S2_iiffE12s_rowMaximum+296];
	max.f32 	%f392, %f390, %f391;
	ld.shared.f32 	%f393, [_ZZ23softargmax_kernel_floatILi80ELi80EEvPKfPfS2_S2_iiffE12s_rowMaximum+300];
	max.f32 	%f394, %f392, %f393;
	ld.shared.f32 	%f395, [_ZZ23softargmax_kernel_floatILi80ELi80EEvPKfPfS2_S2_iiffE12s_rowMaximum+304];
	max.f32 	%f396, %f394, %f395;
	ld.shared.f32 	%f397, [_ZZ23softargmax_kernel_floatILi80ELi80EEvPKfPfS2_S2_iiffE12s_rowMaximum+308];
	max.f32 	%f398, %f396, %f397;
	ld.shared.f32 	%f399, [_ZZ23softargmax_kernel_floatILi80ELi80EEvPKfPfS2_S2_iiffE12s_rowMaximum+312];
	max.f32 	%f400, %f398, %f399;
	ld.shared.f32 	%f401, [_ZZ23softargmax_kernel_floatILi80ELi80EEvPKfPfS2_S2_iiffE12s_rowMaximum+316];
	max.f32 	%f402, %f400, %f401;
	st.shared.f32 	[_ZZ23softargmax_kernel_floatILi80ELi80EEvPKfPfS2_S2_iiffE16s_channelMaximum], %f402;
$L__BB1_2:
	ld.param.f32 	%f2091, [_Z23softargmax_kernel_floatILi80ELi80EEvPKfPfS2_S2_iiff_param_6];
	mov.u32 	%r12, %tid.x;
	setp.ne.s32 	%p2, %r12, 0;
	bar.sync 	0;
	ld.shared.f32 	%f403, [_ZZ23softargmax_kernel_floatILi80ELi80EEvPKfPfS2_S2_iiffE16s_channelMaximum];
	sub.f32 	%f404, %f1, %f403;
	mul.f32 	%f405, %f2091, %f404;
	fma.rn.f32 	%f406, %f405, 0f3BBB989D, 0f3F000000;
	cvt.sat.f32.f32 	%f407, %f406;
	mov.f32 	%f408, 0f4B400001;
	mov.f32 	%f409, 0f437C0000;
	fma.rm.f32 	%f410, %f407, %f409, %f408;
	add.f32 	%f411, %f410, 0fCB40007F;
	neg.f32 	%f412, %f411;
	fma.rn.f32 	%f413, %f405, 0f3FB8AA3B, %f412;
	fma.rn.f32 	%f414, %f405, 0f32A57060, %f413;
	mov.b32 	%r13, %f410;
	shl.b32 	%r14, %r13, 23;
	mov.b32 	%f415, %r14;
	ex2.approx.ftz.f32 	%f416, %f414;
	mul.f32 	%f82, %f416, %f415;
	add.f32 	%f417, %f82, 0f00000000;
	sub.f32 	%f418, %f2, %f403;
	mul.f32 	%f419, %f2091, %f418;
	fma.rn.f32 	%f420, %f419, 0f3BBB989D, 0f3F000000;
	cvt.sat.f32.f32 	%f421, %f420;
	fma.rm.f32 	%f422, %f421, %f409, %f408;
	add.f32 	%f423, %f422, 0fCB40007F;
	neg.f32 	%f424, %f423;
	fma.rn.f32 	%f425, %f419, 0f3FB8AA3B, %f424;
	fma.rn.f32 	%f426, %f419, 0f32A57060, %f425;
	mov.b32 	%r15, %f422;
	shl.b32 	%r16, %r15, 23;
	mov.b32 	%f427, %r16;
	ex2.approx.ftz.f32 	%f428, %f426;
	mul.f32 	%f83, %f428, %f427;
	add.f32 	%f429, %f417, %f83;
	sub.f32 	%f430, %f3, %f403;
	mul.f32 	%f431, %f2091, %f430;
	fma.rn.f32 	%f432, %f431, 0f3BBB989D, 0f3F000000;
	cvt.sat.f32.f32 	%f433, %f432;
	fma.rm.f32 	%f434, %f433, %f409, %f408;
	add.f32 	%f435, %f434, 0fCB40007F;
	neg.f32 	%f436, %f435;
	fma.rn.f32 	%f437, %f431, 0f3FB8AA3B, %f436;
	fma.rn.f32 	%f438, %f431, 0f32A57060, %f437;
	mov.b32 	%r17, %f434;
	shl.b32 	%r18, %r17, 23;
	mov.b32 	%f439, %r18;
	ex2.approx.ftz.f32 	%f440, %f438;
	mul.f32 	%f84, %f440, %f439;
	add.f32 	%f441, %f429, %f84;
	sub.f32 	%f442, %f4, %f403;
	mul.f32 	%f443, %f2091, %f442;
	fma.rn.f32 	%f444, %f443, 0f3BBB989D, 0f3F000000;
	cvt.sat.f32.f32 	%f445, %f444;
	fma.rm.f32 	%f446, %f445, %f409, %f408;
	add.f32 	%f447, %f446, 0fCB40007F;
	neg.f32 	%f448, %f447;
	fma.rn.f32 	%f449, %f443, 0f3FB8AA3B, %f448;
	fma.rn.f32 	%f450, %f443, 0f32A57060, %f449;
	mov.b32 	%r19, %f446;
	shl.b32 	%r20, %r19, 23;
	mov.b32 	%f451, %r20;
	ex2.approx.ftz.f32 	%f452, %f450;
	mul.f32 	%f85, %f452, %f451;
	add.f32 	%f453, %f441, %f85;
	sub.f32 	%f454, %f5, %f403;
	mul.f32 	%f455, %f2091, %f454;
	fma.rn.f32 	%f456, %f455, 0f3BBB989D, 0f3F000000;
	cvt.sat.f32.f32 	%f457, %f456;
	fma.rm.f32 	%f458, %f457, %f409, %f408;
	add.f32 	%f459, %f458, 0fCB40007F;
	neg.f32 	%f460, %f459;
	fma.rn.f32 	%f461, %f455, 0f3FB8AA3B, %f460;
	fma.rn.f32 	%f462, %f455, 0f32A57060, %f461;
	mov.b32 	%r21, %f458;
	shl.b32 	%r22, %r21, 23;
	mov.b32 	%f463, %r22;
	ex2.approx.ftz.f32 	%f464, %f462;
	mul.f32 	%f86, %f464, %f463;
	add.f32 	%f465, %f453, %f86;
	sub.f32 	%f466, %f6, %f403;
	mul.f32 	%f467, %f2091, %f466;
	fma.rn.f32 	%f468, %f467, 0f3BBB989D, 0f3F000000;
	cvt.sat.f32.f32 	%f469, %f468;
	fma.rm.f32 	%f470, %f469, %f409, %f408;
	add.f32 	%f471, %f470, 0fCB40007F;
	neg.f32 	%f472, %f471;
	fma.rn.f32 	%f473, %f467, 0f3FB8AA3B, %f472;
	fma.rn.f32 	%f474, %f467, 0f32A57060, %f473;
	mov.b32 	%r23, %f470;
	shl.b32 	%r24, %r23, 23;
	mov.b32 	%f475, %r24;
	ex2.approx.ftz.f32 	%f476, %f474;
	mul.f32 	%f87, %f476, %f475;
	add.f32 	%f477, %f465, %f87;
	sub.f32 	%f478, %f7, %f403;
	mul.f32 	%f479, %f2091, %f478;
	fma.rn.f32 	%f480, %f479, 0f3BBB989D, 0f3F000000;
	cvt.sat.f32.f32 	%f481, %f480;
	fma.rm.f32 	%f482, %f481, %f409, %f408;
	add.f32 	%f483, %f482, 0fCB40007F;
	neg.f32 	%f484, %f483;
	fma.rn.f32 	%f485, %f479, 0f3FB8AA3B, %f484;
	fma.rn.f32 	%f486, %f479, 0f32A57060, %f485;
	mov.b32 	%r25, %f482;
	shl.b32 	%r26, %r25, 23;
	mov.b32 	%f487, %r26;
	ex2.approx.ftz.f32 	%f488, %f486;
	mul.f32 	%f88, %f488, %f487;
	add.f32 	%f489, %f477, %f88;
	sub.f32 	%f490, %f8, %f403;
	mul.f32 	%f491, %f2091, %f490;
	fma.rn.f32 	%f492, %f491, 0f3BBB989D, 0f3F000000;
	cvt.sat.f32.f32 	%f493, %f492;
	fma.rm.f32 	%f494, %f493, %f409, %f408;
	add.f32 	%f495, %f494, 0fCB40007F;
	neg.f32 	%f496, %f495;
	fma.rn.f32 	%f497, %f491, 0f3FB8AA3B, %f496;
	fma.rn.f32 	%f498, %f491, 0f32A57060, %f497;
	mov.b32 	%r27, %f494;
	shl.b32 	%r28, %r27, 23;
	mov.b32 	%f499, %r28;
	ex2.approx.ftz.f32 	%f500, %f498;
	mul.f32 	%f89, %f500, %f499;
	add.f32 	%f501, %f489, %f89;
	sub.f32 	%f502, %f9, %f403;
	mul.f32 	%f503, %f2091, %f502;
	fma.rn.f32 	%f504, %f503, 0f3BBB989D, 0f3F000000;
	cvt.sat.f32.f32 	%f505, %f504;
	fma.rm.f32 	%f506, %f505, %f409, %f408;
	add.f32 	%f507, %f506, 0fCB40007F;
	neg.f32 	%f508, %f507;
	fma.rn.f32 	%f509, %f503, 0f3FB8AA3B, %f508;
	fma.rn.f32 	%f510, %f503, 0f32A57060, %f509;
	mov.b32 	%r29, %f506;
	shl.b32 	%r30, %r29, 23;
	mov.b32 	%f511, %r30;
	ex2.approx.ftz.f32 	%f512, %f510;
	mul.f32 	%f90, %f512, %f511;
	add.f32 	%f513, %f501, %f90;
	sub.f32 	%f514, %f10, %f403;
	mul.f32 	%f515, %f2091, %f514;
	fma.rn.f32 	%f516, %f515, 0f3BBB989D, 0f3F000000;
	cvt.sat.f32.f32 	%f517, %f516;
	fma.rm.f32 	%f518, %f517, %f409, %f408;
	add.f32 	%f519, %f518, 0fCB40007F;
	neg.f32 	%f520, %f519;
	fma.rn.f32 	%f521, %f515, 0f3FB8AA3B, %f520;
	fma.rn.f32 	%f522, %f515, 0f32A57060, %f521;
	mov.b32 	%r31, %f518;
	shl.b32 	%r32, %r31, 23;
	mov.b32 	%f523, %r32;
	ex2.approx.ftz.f32 	%f524, %f522;
	mul.f32 	%f91, %f524, %f523;
	add.f32 	%f525, %f513, %f91;
	sub.f32 	%f526, %f11, %f403;
	mul.f32 	%f527, %f2091, %f526;
	fma.rn.f32 	%f528, %f527, 0f3BBB989D, 0f3F000000;
	cvt.sat.f32.f32 	%f529, %f528;
	fma.rm.f32 	%f530, %f529, %f409, %f408;
	add.f32 	%f531, %f530, 0fCB40007F;
	neg.f32 	%f532, %f531;
	fma.rn.f32 	%f533, %f527, 0f3FB8AA3B, %f532;
	fma.rn.f32 	%f534, %f527, 0f32A57060, %f533;
	mov.b32 	%r33, %f530;
	shl.b32 	%r34, %r33, 23;
	mov.b32 	%f535, %r34;
	ex2.approx.ftz.f32 	%f536, %f534;
	mul.f32 	%f92, %f536, %f535;
	add.f32 	%f537, %f525, %f92;
	sub.f32 	%f538, %f12, %f403;
	mul.f32 	%f539, %f2091, %f538;
	fma.rn.f32 	%f540, %f539, 0f3BBB989D, 0f3F000000;
	cvt.sat.f32.f32 	%f541, %f540;
	fma.rm.f32 	%f542, %f541, %f409, %f408;
	add.f32 	%f543, %f542, 0fCB40007F;
	neg.f32 	%f544, %f543;
	fma.rn.f32 	%f545, %f539, 0f3FB8AA3B, %f544;
	fma.rn.f32 	%f546, %f539, 0f32A57060, %f545;
	mov.b32 	%r35, %f542;
	shl.b32 	%r36, %r35, 23;
	mov.b32 	%f547, %r36;
	ex2.approx.ftz.f32 	%f548, %f546;
	mul.f32 	%f93, %f548, %f547;
	add.f32 	%f549, %f537, %f93;
	sub.f32 	%f550, %f13, %f403;
	mul.f32 	%f551, %f2091, %f550;
	fma.rn.f32 	%f552, %f551, 0f3BBB989D, 0f3F000000;
	cvt.sat.f32.f32 	%f553, %f552;
	fma.rm.f32 	%f554, %f553, %f409, %f408;
	add.f32 	%f555, %f554, 0fCB40007F;
	neg.f32 	%f556, %f555;
	fma.rn.f32 	%f557, %f551, 0f3FB8AA3B, %f556;
	fma.rn.f32 	%f558, %f551, 0f32A57060, %f557;
	mov.b32 	%r37, %f554;
	shl.b32 	%r38, %r37, 23;
	mov.b32 	%f559, %r38;
	ex2.approx.ftz.f32 	%f560, %f558;
	mul.f32 	%f94, %f560, %f559;
	add.f32 	%f561, %f549, %f94;
	sub.f32 	%f562, %f14, %f403;
	mul.f32 	%f563, %f2091, %f562;
	fma.rn.f32 	%f564, %f563, 0f3BBB989D, 0f3F000000;
	cvt.sat.f32.f32 	%f565, %f564;
	fma.rm.f32 	%f566, %f565, %f409, %f408;
	add.f32 	%f567, %f566, 0fCB40007F;
	neg.f32 	%f568, %f567;
	fma.rn.f32 	%f569, %f563, 0f3FB8AA3B, %f568;
	fma.rn.f32 	%f570, %f563, 0f32A57060, %f569;
	mov.b32 	%r39, %f566;
	shl.b32 	%r40, %r39, 23;
	mov.b32 	%f571, %r40;
	ex2.approx.ftz.f32 	%f572, %f570;
	mul.f32 	%f95, %f572, %f571;
	add.f32 	%f573, %f561, %f95;
	sub.f32 	%f574, %f15, %f403;
	mul.f32 	%f575, %f2091, %f574;
	fma.rn.f32 	%f576, %f575, 0f3BBB989D, 0f3F000000;
	cvt.sat.f32.f32 	%f577, %f576;
	fma.rm.f32 	%f578, %f577, %f409, %f408;
	add.f32 	%f579, %f578, 0fCB40007F;
	neg.f32 	%f580, %f579;
	fma.rn.f32 	%f581, %f575, 0f3FB8AA3B, %f580;
	fma.rn.f32 	%f582, %f575, 0f32A57060, %f581;
	mov.b32 	%r41, %f578;
	shl.b32 	%r42, %r41, 23;
	mov.b32 	%f583, %r42;
	ex2.approx.ftz.f32 	%f584, %f582;
	mul.f32 	%f96, %f584, %f583;
	add.f32 	%f585, %f573, %f96;
	sub.f32 	%f586, %f16, %f403;
	mul.f32 	%f587, %f2091, %f586;
	fma.rn.f32 	%f588, %f587, 0f3BBB989D, 0f3F000000;
	cvt.sat.f32.f32 	%f589, %f588;
	fma.rm.f32 	%f590, %f589, %f409, %f408;
	add.f32 	%f591, %f590, 0fCB40007F;
	neg.f32 	%f592, %f591;
	fma.rn.f32 	%f593, %f587, 0f3FB8AA3B, %f592;
	fma.rn.f32 	%f594, %f587, 0f32A57060, %f593;
	mov.b32 	%r43, %f590;
	shl.b32 	%r44, %r43, 23;
	mov.b32 	%f595, %r44;
	ex2.approx.ftz.f32 	%f596, %f594;
	mul.f32 	%f97, %f596, %f595;
	add.f32 	%f597, %f585, %f97;
	sub.f32 	%f598, %f17, %f403;
	mul.f32 	%f599, %f2091, %f598;
	fma.rn.f32 	%f600, %f599, 0f3BBB989D, 0f3F000000;
	cvt.sat.f32.f32 	%f601, %f600;
	fma.rm.f32 	%f602, %f601, %f409, %f408;
	add.f32 	%f603, %f602, 0fCB40007F;
	neg.f32 	%f604, %f603;
	fma.rn.f32 	%f605, %f599, 0f3FB8AA3B, %f604;
	fma.rn.f32 	%f606, %f599, 0f32A57060, %f605;
	mov.b32 	%r45, %f602;
	shl.b32 	%r46, %r45, 23;
	mov.b32 	%f607, %r46;
	ex2.approx.ftz.f32 	%f608, %f606;
	mul.f32 	%f98, %f608, %f607;
	add.f32 	%f609, %f597, %f98;
	sub.f32 	%f610, %f18, %f403;
	mul.f32 	%f611, %f2091, %f610;
	fma.rn.f32 	%f612, %f611, 0f3BBB989D, 0f3F000000;
	cvt.sat.f32.f32 	%f613, %f612;
	fma.rm.f32 	%f614, %f613, %f409, %f408;
	add.f32 	%f615, %f614, 0fCB40007F;
	neg.f32 	%f616, %f615;
	fma.rn.f32 	%f617, %f611, 0f3FB8AA3B, %f616;
	fma.rn.f32 	%f618, %f611, 0f32A57060, %f617;
	mov.b32 	%r47, %f614;
	shl.b32 	%r48, %r47, 23;
	mov.b32 	%f619, %r48;
	ex2.approx.ftz.f32 	%f620, %f618;
	mul.f32 	%f99, %f620, %f619;
	add.f32 	%f621, %f609, %f99;
	sub.f32 	%f622, %f19, %f403;
	mul.f32 	%f623, %f2091, %f622;
	fma.rn.f32 	%f624, %f623, 0f3BBB989D, 0f3F000000;
	cvt.sat.f32.f32 	%f625, %f624;
	fma.rm.f32 	%f626, %f625, %f409, %f408;
	add.f32 	%f627, %f626, 0fCB40007F;
	neg.f32 	%f628, %f627;
	fma.rn.f32 	%f629, %f623, 0f3FB8AA3B, %f628;
	fma.rn.f32 	%f630, %f623, 0f32A57060, %f629;
	mov.b32 	%r49, %f626;
	shl.b32 	%r50, %r49, 23;
	mov.b32 	%f631, %r50;
	ex2.approx.ftz.f32 	%f632, %f630;
	mul.f32 	%f100, %f632, %f631;
	add.f32 	%f633, %f621, %f100;
	sub.f32 	%f634, %f20, %f403;
	mul.f32 	%f635, %f2091, %f634;
	fma.rn.f32 	%f636, %f635, 0f3BBB989D, 0f3F000000;
	cvt.sat.f32.f32 	%f637, %f636;
	fma.rm.f32 	%f638, %f637, %f409, %f408;
	add.f32 	%f639, %f638, 0fCB40007F;
	neg.f32 	%f640, %f639;
	fma.rn.f32 	%f641, %f635, 0f3FB8AA3B, %f640;
	fma.rn.f32 	%f642, %f635, 0f32A57060, %f641;
	mov.b32 	%r51, %f638;
	shl.b32 	%r52, %r51, 23;
	mov.b32 	%f643, %r52;
	ex2.approx.ftz.f32 	%f644, %f642;
	mul.f32 	%f101, %f644, %f643;
	add.f32 	%f645, %f633, %f101;
	sub.f32 	%f646, %f21, %f403;
	mul.f32 	%f647, %f2091, %f646;
	fma.rn.f32 	%f648, %f647, 0f3BBB989D, 0f3F000000;
	cvt.sat.f32.f32 	%f649, %f648;
	fma.rm.f32 	%f650, %f649, %f409, %f408;
	add.f32 	%f651, %f650, 0fCB40007F;
	neg.f32 	%f652, %f651;
	fma.rn.f32 	%f653, %f647, 0f3FB8AA3B, %f652;
	fma.rn.f32 	%f654, %f647, 0f32A57060, %f653;
	mov.b32 	%r53, %f650;
	shl.b32 	%r54, %r53, 23;
	mov.b32 	%f655, %r54;
	ex2.approx.ftz.f32 	%f656, %f654;
	mul.f32 	%f102, %f656, %f655;
	add.f32 	%f657, %f645, %f102;
	sub.f32 	%f658, %f22, %f403;
	mul.f32 	%f659, %f2091, %f658;
	fma.rn.f32 	%f660, %f659, 0f3BBB989D, 0f3F000000;
	cvt.sat.f32.f32 	%f661, %f660;
	fma.rm.f32 	%f662, %f661, %f409, %f408;
	add.f32 	%f663, %f662, 0fCB40007F;
	neg.f32 	%f664, %f663;
	fma.rn.f32 	%f665, %f659, 0f3FB8AA3B, %f664;
	fma.rn.f32 	%f666, %f659, 0f32A57060, %f665;
	mov.b32 	%r55, %f662;
	shl.b32 	%r56, %r55, 23;
	mov.b32 	%f667, %r56;
	ex2.approx.ftz.f32 	%f668, %f666;
	mul.f32 	%f103, %f668, %f667;
	add.f32 	%f669, %f657, %f103;
	sub.f32 	%f670, %f23, %f403;
	mul.f32 	%f671, %f2091, %f670;
	fma.rn.f32 	%f672, %f671, 0f3BBB989D, 0f3F000000;
	cvt.sat.f32.f32 	%f673, %f672;
	fma.rm.f32 	%f674, %f673, %f409, %f408;
	add.f32 	%f675, %f674, 0fCB40007F;
	neg.f32 	%f676, %f675;
	fma.rn.f32 	%f677, %f671, 0f3FB8AA3B, %f676;
	fma.rn.f32 	%f678, %f671, 0f32A57060, %f677;
	mov.b32 	%r57, %f674;
	shl.b32 	%r58, %r57, 23;
	mov.b32 	%f679, %r58;
	ex2.approx.ftz.f32 	%f680, %f678;
	mul.f32 	%f104, %f680, %f679;
	add.f32 	%f681, %f669, %f104;
	sub.f32 	%f682, %f24, %f403;
	mul.f32 	%f683, %f2091, %f682;
	fma.rn.f32 	%f684, %f683, 0f3BBB989D, 0f3F000000;
	cvt.sat.f32.f32 	%f685, %f684;
	fma.rm.f32 	%f686, %f685, %f409, %f408;
	add.f32 	%f687, %f686, 0fCB40007F;
	neg.f32 	%f688, %f687;
	fma.rn.f32 	%f689, %f683, 0f3FB8AA3B, %f688;
	fma.rn.f32 	%f690, %f683, 0f32A57060, %f689;
	mov.b32 	%r59, %f686;
	shl.b32 	%r60, %r59, 23;
	mov.b32 	%f691, %r60;
	ex2.approx.ftz.f32 	%f692, %f690;
	mul.f32 	%f105, %f692, %f691;
	add.f32 	%f693, %f681, %f105;
	sub.f32 	%f694, %f25, %f403;
	mul.f32 	%f695, %f2091, %f694;
	fma.rn.f32 	%f696, %f695, 0f3BBB989D, 0f3F000000;
	cvt.sat.f32.f32 	%f697, %f696;
	fma.rm.f32 	%f698, %f697, %f409, %f408;
	add.f32 	%f699, %f698, 0fCB40007F;
	neg.f32 	%f700, %f699;
	fma.rn.f32 	%f701, %f695, 0f3FB8AA3B, %f700;
	fma.rn.f32 	%f702, %f695, 0f32A57060, %f701;
	mov.b32 	%r61, %f698;
	shl.b32 	%r62, %r61, 23;
	mov.b32 	%f703, %r62;
	ex2.approx.ftz.f32 	%f704, %f702;
	mul.f32 	%f106, %f704, %f703;
	add.f32 	%f705, %f693, %f106;
	sub.f32 	%f706, %f26, %f403;
	mul.f32 	%f707, %f2091, %f706;
	fma.rn.f32 	%f708, %f707, 0f3BBB989D, 0f3F000000;
	cvt.sat.f32.f32 	%f709, %f708;
	fma.rm.f32 	%f710, %f709, %f409, %f408;
	add.f32 	%f711, %f710, 0fCB40007F;
	neg.f32 	%f712, %f711;
	fma.rn.f32 	%f713, %f707, 0f3FB8AA3B, %f712;
	fma.rn.f32 	%f714, %f707, 0f32A57060, %f713;
	mov.b32 	%r63, %f710;
	shl.b32 	%r64, %r63, 23;
	mov.b32 	%f715, %r64;
	ex2.approx.ftz.f32 	%f716, %f714;
	mul.f32 	%f107, %f716, %f715;
	add.f32 	%f717, %f705, %f107;
	sub.f32 	%f718, %f27, %f403;
	mul.f32 	%f719, %f2091, %f718;
	fma.rn.f32 	%f720, %f719, 0f3BBB989D, 0f3F000000;
	cvt.sat.f32.f32 	%f721, %f720;
	fma.rm.f32 	%f722, %f721, %f409, %f408;
	add.f32 	%f723, %f722, 0fCB40007F;
	neg.f32 	%f724, %f723;
	fma.rn.f32 	%f725, %f719, 0f3FB8AA3B, %f724;
	fma.rn.f32 	%f726, %f719, 0f32A57060, %f725;
	mov.b32 	%r65, %f722;
	shl.b32 	%r66, %r65, 23;
	mov.b32 	%f727, %r66;
	ex2.approx.ftz.f32 	%f728, %f726;
	mul.f32 	%f108, %f728, %f727;
	add.f32 	%f729, %f717, %f108;
	sub.f32 	%f730, %f28, %f403;
	mul.f32 	%f731, %f2091, %f730;
	fma.rn.f32 	%f732, %f731, 0f3BBB989D, 0f3F000000;
	cvt.sat.f32.f32 	%f733, %f732;
	fma.rm.f32 	%f734, %f733, %f409, %f408;
	add.f32 	%f735, %f734, 0fCB40007F;
	neg.f32 	%f736, %f735;
	fma.rn.f32 	%f737, %f731, 0f3FB8AA3B, %f736;
	fma.rn.f32 	%f738, %f731, 0f32A57060, %f737;
	mov.b32 	%r67, %f734;
	shl.b32 	%r68, %r67, 23;
	mov.b32 	%f739, %r68;
	ex2.approx.ftz.f32 	%f740, %f738;
	mul.f32 	%f109, %f740, %f739;
	add.f32 	%f741, %f729, %f109;
	sub.f32 	%f742, %f29, %f403;
	mul.f32 	%f743, %f2091, %f742;
	fma.rn.f32 	%f744, %f743, 0f3BBB989D, 0f3F000000;
	cvt.sat.f32.f32 	%f745, %f744;
	fma.rm.f32 	%f746, %f745, %f409, %f408;
	add.f32 	%f747, %f746, 0fCB40007F;
	neg.f32 	%f748, %f747;
	fma.rn.f32 	%f749, %f743, 0f3FB8AA3B, %f748;
	fma.rn.f32 	%f750, %f743, 0f32A57060, %f749;
	mov.b32 	%r69, %f746;
	shl.b32 	%r70, %r69, 23;
	mov.b32 	%f751, %r70;
	ex2.approx.ftz.f32 	%f752, %f750;
	mul.f32 	%f110, %f752, %f751;
	add.f32 	%f753, %f741, %f110;
	sub.f32 	%f754, %f30, %f403;
	mul.f32 	%f755, %f2091, %f754;
	fma.rn.f32 	%f756, %f755, 0f3BBB989D, 0f3F000000;
	cvt.sat.f32.f32 	%f757, %f756;
	fma.rm.f32 	%f758, %f757, %f409, %f408;
	add.f32 	%f759, %f758, 0fCB40007F;
	neg.f32 	%f760, %f759;
	fma.rn.f32 	%f761, %f755, 0f3FB8AA3B, %f760;
	fma.rn.f32 	%f762, %f755, 0f32A57060, %f761;
	mov.b32 	%r71, %f758;
	shl.b32 	%r72, %r71, 23;
	mov.b32 	%f763, %r72;
	ex2.approx.ftz.f32 	%f764, %f762;
	mul.f32 	%f111, %f764, %f763;
	add.f32 	%f765, %f753, %f111;
	sub.f32 	%f766, %f31, %f403;
	mul.f32 	%f767, %f2091, %f766;
	fma.rn.f32 	%f768, %f767, 0f3BBB989D, 0f3F000000;
	cvt.sat.f32.f32 	%f769, %f768;
	fma.rm.f32 	%f770, %f769, %f409, %f408;
	add.f32 	%f771, %f770, 0fCB40007F;
	neg.f32 	%f772, %f771;
	fma.rn.f32 	%f773, %f767, 0f3FB8AA3B, %f772;
	fma.rn.f32 	%f774, %f767, 0f32A57060, %f773;
	mov.b32 	%r73, %f770;
	shl.b32 	%r74, %r73, 23;
	mov.b32 	%f775, %r74;
	ex2.approx.ftz.f32 	%f776, %f774;
	mul.f32 	%f112, %f776, %f775;
	add.f32 	%f777, %f765, %f112;
	sub.f32 	%f778, %f32, %f403;
	mul.f32 	%f779, %f2091, %f778;
	fma.rn.f32 	%f780, %f779, 0f3BBB989D, 0f3F000000;
	cvt.sat.f32.f32 	%f781, %f780;
	fma.rm.f32 	%f782, %f781, %f409, %f408;
	add.f32 	%f783, %f782, 0fCB40007F;
	neg.f32 	%f784, %f783;
	fma.rn.f32 	%f785, %f779, 0f3FB8AA3B, %f784;
	fma.rn.f32 	%f786, %f779, 0f32A57060, %f785;
	mov.b32 	%r75, %f782;
	shl.b32 	%r76, %r75, 23;
	mov.b32 	%f787, %r76;
	ex2.approx.ftz.f32 	%f788, %f786;
	mul.f32 	%f113, %f788, %f787;
	add.f32 	%f789, %f777, %f113;
	sub.f32 	%f790, %f33, %f403;
	mul.f32 	%f791, %f2091, %f790;
	fma.rn.f32 	%f792, %f791, 0f3BBB989D, 0f3F000000;
	cvt.sat.f32.f32 	%f793, %f792;
	fma.rm.f32 	%f794, %f793, %f409, %f408;
	add.f32 	%f795, %f794, 0fCB40007F;
	neg.f32 	%f796, %f795;
	fma.rn.f32 	%f797, %f791, 0f3FB8AA3B, %f796;
	fma.rn.f32 	%f798, %f791, 0f32A57060, %f797;
	mov.b32 	%r77, %f794;
	shl.b32 	%r78, %r77, 23;
	mov.b32 	%f799, %r78;
	ex2.approx.ftz.f32 	%f800, %f798;
	mul.f32 	%f114, %f800, %f799;
	add.f32 	%f801, %f789, %f114;
	sub.f32 	%f802, %f34, %f403;
	mul.f32 	%f803, %f2091, %f802;
	fma.rn.f32 	%f804, %f803, 0f3BBB989D, 0f3F000000;
	cvt.sat.f32.f32 	%f805, %f804;
	fma.rm.f32 	%f806, %f805, %f409, %f408;
	add.f32 	%f807, %f806, 0fCB40007F;
	neg.f32 	%f808, %f807;
	fma.rn.f32 	%f809, %f803, 0f3FB8AA3B, %f808;
	fma.rn.f32 	%f810, %f803, 0f32A57060, %f809;
	mov.b32 	%r79, %f806;
	shl.b32 	%r80, %r79, 23;
	mov.b32 	%f811, %r80;
	ex2.approx.ftz.f32 	%f812, %f810;
	mul.f32 	%f115, %f812, %f811;
	add.f32 	%f813, %f801, %f115;
	sub.f32 	%f814, %f35, %f403;
	mul.f32 	%f815, %f2091, %f814;
	fma.rn.f32 	%f816, %f815, 0f3BBB989D, 0f3F000000;
	cvt.sat.f32.f32 	%f817, %f816;
	fma.rm.f32 	%f818, %f817, %f409, %f408;
	add.f32 	%f819, %f818, 0fCB40007F;
	neg.f32 	%f820, %f819;
	fma.rn.f32 	%f821, %f815, 0f3FB8AA3B, %f820;
	fma.rn.f32 	%f822, %f815, 0f32A57060, %f821;
	mov.b32 	%r81, %f818;
	shl.b32 	%r82, %r81, 23;
	mov.b32 	%f823, %r82;
	ex2.approx.ftz.f32 	%f824, %f822;
	mul.f32 	%f116, %f824, %f823;
	add.f32 	%f825, %f813, %f116;
	sub.f32 	%f826, %f36, %f403;
	mul.f32 	%f827, %f2091, %f826;
	fma.rn.f32 	%f828, %f827, 0f3BBB989D, 0f3F000000;
	cvt.sat.f32.f32 	%f829, %f828;
	fma.rm.f32 	%f830, %f829, %f409, %f408;
	add.f32 	%f831, %f830, 0fCB40007F;
	neg.f32 	%f832, %f831;
	fma.rn.f32 	%f833, %f827, 0f3FB8AA3B, %f832;
	fma.rn.f32 	%f834, %f827, 0f32A57060, %f833;
	mov.b32 	%r83, %f830;
	shl.b32 	%r84, %r83, 23;
	mov.b32 	%f835, %r84;
	ex2.approx.ftz.f32 	%f836, %f834;
	mul.f32 	%f117, %f836, %f835;
	add.f32 	%f837, %f825, %f117;
	sub.f32 	%f838, %f37, %f403;
	mul.f32 	%f839, %f2091, %f838;
	fma.rn.f32 	%f840, %f839, 0f3BBB989D, 0f3F000000;
	cvt.sat.f32.f32 	%f841, %f840;
	fma.rm.f32 	%f842, %f841, %f409, %f408;
	add.f32 	%f843, %f842, 0fCB40007F;
	neg.f32 	%f844, %f843;
	fma.rn.f32 	%f845, %f839, 0f3FB8AA3B, %f844;
	fma.rn.f32 	%f846, %f839, 0f32A57060, %f845;
	mov.b32 	%r85, %f842;
	shl.b32 	%r86, %r85, 23;
	mov.b32 	%f847, %r86;
	ex2.approx.ftz.f32 	%f848, %f846;
	mul.f32 	%f118, %f848, %f847;
	add.f32 	%f849, %f837, %f118;
	sub.f32 	%f850, %f38, %f403;
	mul.f32 	%f851, %f2091, %f850;
	fma.rn.f32 	%f852, %f851, 0f3BBB989D, 0f3F000000;
	cvt.sat.f32.f32 	%f853, %f852;
	fma.rm.f32 	%f854, %f853, %f409, %f408;
	add.f32 	%f855, %f854, 0fCB40007F;
	neg.f32 	%f856, %f855;
	fma.rn.f32 	%f857, %f851, 0f3FB8AA3B, %f856;
	fma.rn.f32 	%f858, %f851, 0f32A57060, %f857;
	mov.b32 	%r87, %f854;
	shl.b32 	%r88, %r87, 23;
	mov.b32 	%f859, %r88;
	ex2.approx.ftz.f32 	%f860, %f858;
	mul.f32 	%f119, %f860, %f859;
	add.f32 	%f861, %f849, %f119;
	sub.f32 	%f862, %f39, %f403;
	mul.f32 	%f863, %f2091, %f862;
	fma.rn.f32 	%f864, %f863, 0f3BBB989D, 0f3F000000;
	cvt.sat.f32.f32 	%f865, %f864;
	fma.rm.f32 	%f866, %f865, %f409, %f408;
	add.f32 	%f867, %f866, 0fCB40007F;
	neg.f32 	%f868, %f867;
	fma.rn.f32 	%f869, %f863, 0f3FB8AA3B, %f868;
	fma.rn.f32 	%f870, %f863, 0f32A57060, %f869;
	mov.b32 	%r89, %f866;
	shl.b32 	%r90, %r89, 23;
	mov.b32 	%f871, %r90;
	ex2.approx.ftz.f32 	%f872, %f870;
	mul.f32 	%f120, %f872, %f871;
	add.f32 	%f873, %f861, %f120;
	sub.f32 	%f874, %f40, %f403;
	mul.f32 	%f875, %f2091, %f874;
	fma.rn.f32 	%f876, %f875, 0f3BBB989D, 0f3F000000;
	cvt.sat.f32.f32 	%f877, %f876;
	fma.rm.f32 	%f878, %f877, %f409, %f408;
	add.f32 	%f879, %f878, 0fCB40007F;
	neg.f32 	%f880, %f879;
	fma.rn.f32 	%f881, %f875, 0f3FB8AA3B, %f880;
	fma.rn.f32 	%f882, %f875, 0f32A57060, %f881;
	mov.b32 	%r91, %f878;
	shl.b32 	%r92, %r91, 23;
	mov.b32 	%f883, %r92;
	ex2.approx.ftz.f32 	%f884, %f882;
	mul.f32 	%f121, %f884, %f883;
	add.f32 	%f885, %f873, %f121;
	sub.f32 	%f886, %f41, %f403;
	mul.f32 	%f887, %f2091, %f886;
	fma.rn.f32 	%f888, %f887, 0f3BBB989D, 0f3F000000;
	cvt.sat.f32.f32 	%f889, %f888;
	fma.rm.f32 	%f890, %f889, %f409, %f408;
	add.f32 	%f891, %f890, 0fCB40007F;
	neg.f32 	%f892, %f891;
	fma.rn.f32 	%f893, %f887, 0f3FB8AA3B, %f892;
	fma.rn.f32 	%f894, %f887, 0f32A57060, %f893;
	mov.b32 	%r93, %f890;
	shl.b32 	%r94, %r93, 23;
	mov.b32 	%f895, %r94;
	ex2.approx.ftz.f32 	%f896, %f894;
	mul.f32 	%f122, %f896, %f895;
	add.f32 	%f897, %f885, %f122;
	sub.f32 	%f898, %f42, %f403;
	mul.f32 	%f899, %f2091, %f898;
	fma.rn.f32 	%f900, %f899, 0f3BBB989D, 0f3F000000;
	cvt.sat.f32.f32 	%f901, %f900;
	fma.rm.f32 	%f902, %f901, %f409, %f408;
	add.f32 	%f903, %f902, 0fCB40007F;
	neg.f32 	%f904, %f903;
	fma.rn.f32 	%f905, %f899, 0f3FB8AA3B, %f904;
	fma.rn.f32 	%f906, %f899, 0f32A57060, %f905;
	mov.b32 	%r95, %f902;
	shl.b32 	%r96, %r95, 23;
	mov.b32 	%f907, %r96;
	ex2.approx.ftz.f32 	%f908, %f906;
	mul.f32 	%f123, %f908, %f907;
	add.f32 	%f909, %f897, %f123;
	sub.f32 	%f910, %f43, %f403;
	mul.f32 	%f911, %f2091, %f910;
	fma.rn.f32 	%f912, %f911, 0f3BBB989D, 0f3F000000;
	cvt.sat.f32.f32 	%f913, %f912;
	fma.rm.f32 	%f914, %f913, %f409, %f408;
	add.f32 	%f915, %f914, 0fCB40007F;
	neg.f32 	%f916, %f915;
	fma.rn.f32 	%f917, %f911, 0f3FB8AA3B, %f916;
	fma.rn.f32 	%f918, %f911, 0f32A57060, %f917;
	mov.b32 	%r97, %f914;
	shl.b32 	%r98, %r97, 23;
	mov.b32 	%f919, %r98;
	ex2.approx.ftz.f32 	%f920, %f918;
	mul.f32 	%f124, %f920, %f919;
	add.f32 	%f921, %f909, %f124;
	sub.f32 	%f922, %f44, %f403;
	mul.f32 	%f923, %f2091, %f922;
	fma.rn.f32 	%f924, %f923, 0f3BBB989D, 0f3F000000;
	cvt.sat.f32.f32 	%f925, %f924;
	fma.rm.f32 	%f926, %f925, %f409, %f408;
	add.f32 	%f927, %f926, 0fCB40007F;
	neg.f32 	%f928, %f927;
	fma.rn.f32 	%f929, %f923, 0f3FB8AA3B, %f928;
	fma.rn.f32 	%f930, %f923, 0f32A57060, %f929;
	mov.b32 	%r99, %f926;
	shl.b32 	%r100, %r99, 23;
	mov.b32 	%f931, %r100;
	ex2.approx.ftz.f32 	%f932, %f930;
	mul.f32 	%f125, %f932, %f931;
	add.f32 	%f933, %f921, %f125;
	sub.f32 	%f934, %f45, %f403;
	mul.f32 	%f935, %f2091, %f934;
	fma.rn.f32 	%f936, %f935, 0f3BBB989D, 0f3F000000;
	cvt.sat.f32.f32 	%f937, %f936;
	fma.rm.f32 	%f938, %f937, %f409, %f408;
	add.f32 	%f939, %f938, 0fCB40007F;
	neg.f32 	%f940, %f939;
	fma.rn.f32 	%f941, %f935, 0f3FB8AA3B, %f940;
	fma.rn.f32 	%f942, %f935, 0f32A57060, %f941;
	mov.b32 	%r101, %f938;
	shl.b32 	%r102, %r101, 23;
	mov.b32 	%f943, %r102;
	ex2.approx.ftz.f32 	%f944, %f942;
	mul.f32 	%f126, %f944, %f943;
	add.f32 	%f945, %f933, %f126;
	sub.f32 	%f946, %f46, %f403;
	mul.f32 	%f947, %f2091, %f946;
	fma.rn.f32 	%f948, %f947, 0f3BBB989D, 0f3F000000;
	cvt.sat.f32.f32 	%f949, %f948;
	fma.rm.f32 	%f950, %f949, %f409, %f408;
	add.f32 	%f951, %f950, 0fCB40007F;
	neg.f32 	%f952, %f951;
	fma.rn.f32 	%f953, %f947, 0f3FB8AA3B, %f952;
	fma.rn.f32 	%f954, %f947, 0f32A57060, %f953;
	mov.b32 	%r103, %f950;
	shl.b32 	%r104, %r103, 23;
	mov.b32 	%f955, %r104;
	ex2.approx.ftz.f32 	%f956, %f954;
	mul.f32 	%f127, %f956, %f955;
	add.f32 	%f957, %f945, %f127;
	sub.f32 	%f958, %f47, %f403;
	mul.f32 	%f959, %f2091, %f958;
	fma.rn.f32 	%f960, %f959, 0f3BBB989D, 0f3F000000;
	cvt.sat.f32.f32 	%f961, %f960;
	fma.rm.f32 	%f962, %f961, %f409, %f408;
	add.f32 	%f963, %f962, 0fCB40007F;
	neg.f32 	%f964, %f963;
	fma.rn.f32 	%f965, %f959, 0f3FB8AA3B, %f964;
	fma.rn.f32 	%f966, %f959, 0f32A57060, %f965;
	mov.b32 	%r105, %f962;
	shl.b32 	%r106, %r105, 23;
	mov.b32 	%f967, %r106;
	ex2.approx.ftz.f32 	%f968, %f966;
	mul.f32 	%f128, %f968, %f967;
	add.f32 	%f969, %f957, %f128;
	sub.f32 	%f970, %f48, %f403;
	mul.f32 	%f971, %f2091, %f970;
	fma.rn.f32 	%f972, %f971, 0f3BBB989D, 0f3F000000;
	cvt.sat.f32.f32 	%f973, %f972;
	fma.rm.f32 	%f974, %f973, %f409, %f408;
	add.f32 	%f975, %f974, 0fCB40007F;
	neg.f32 	%f976, %f975;
	fma.rn.f32 	%f977, %f971, 0f3FB8AA3B, %f976;
	fma.rn.f32 	%f978, %f971, 0f32A57060, %f977;
	mov.b32 	%r107, %f974;
	shl.b32 	%r108, %r107, 23;
	mov.b32 	%f979, %r108;
	ex2.approx.ftz.f32 	%f980, %f978;
	mul.f32 	%f129, %f980, %f979;
	add.f32 	%f981, %f969, %f129;
	sub.f32 	%f982, %f49, %f403;
	mul.f32 	%f983, %f2091, %f982;
	fma.rn.f32 	%f984, %f983, 0f3BBB989D, 0f3F000000;
	cvt.sat.f32.f32 	%f985, %f984;
	fma.rm.f32 	%f986, %f985, %f409, %f408;
	add.f32 	%f987, %f986, 0fCB40007F;
	neg.f32 	%f988, %f987;
	fma.rn.f32 	%f989, %f983, 0f3FB8AA3B, %f988;
	fma.rn.f32 	%f990, %f983, 0f32A57060, %f989;
	mov.b32 	%r109, %f986;
	shl.b32 	%r110, %r109, 23;
	mov.b32 	%f991, %r110;
	ex2.approx.ftz.f32 	%f992, %f990;
	mul.f32 	%f130, %f992, %f991;
	add.f32 	%f993, %f981, %f130;
	sub.f32 	%f994, %f50, %f403;
	mul.f32 	%f995, %f2091, %f994;
	fma.rn.f32 	%f996, %f995, 0f3BBB989D, 0f3F000000;
	cvt.sat.f32.f32 	%f997, %f996;
	fma.rm.f32 	%f998, %f997, %f409, %f408;
	add.f32 	%f999, %f998, 0fCB40007F;
	neg.f32 	%f1000, %f999;
	fma.rn.f32 	%f1001, %f995, 0f3FB8AA3B, %f1000;
	fma.rn.f32 	%f1002, %f995, 0f32A57060, %f1001;
	mov.b32 	%r111, %f998;
	shl.b32 	%r112, %r111, 23;
	mov.b32 	%f1003, %r112;
	ex2.approx.ftz.f32 	%f1004, %f1002;
	mul.f32 	%f131, %f1004, %f1003;
	add.f32 	%f1005, %f993, %f131;
	sub.f32 	%f1006, %f51, %f403;
	mul.f32 	%f1007, %f2091, %f1006;
	fma.rn.f32 	%f1008, %f1007, 0f3BBB989D, 0f3F000000;
	cvt.sat.f32.f32 	%f1009, %f1008;
	fma.rm.f32 	%f1010, %f1009, %f409, %f408;
	add.f32 	%f1011, %f1010, 0fCB40007F;
	neg.f32 	%f1012, %f1011;
	fma.rn.f32 	%f1013, %f1007, 0f3FB8AA3B, %f1012;
	fma.rn.f32 	%f1014, %f1007, 0f32A57060, %f1013;
	mov.b32 	%r113, %f1010;
	shl.b32 	%r114, %r113, 23;
	mov.b32 	%f1015, %r114;
	ex2.approx.ftz.f32 	%f1016, %f1014;
	mul.f32 	%f132, %f1016, %f1015;
	add.f32 	%f1017, %f1005, %f132;
	sub.f32 	%f1018, %f52, %f403;
	mul.f32 	%f1019, %f2091, %f1018;
	fma.rn.f32 	%f1020, %f1019, 0f3BBB989D, 0f3F000000;
	cvt.sat.f32.f32 	%f1021, %f1020;
	fma.rm.f32 	%f1022, %f1021, %f409, %f408;
	add.f32 	%f1023, %f1022, 0fCB40007F;
	neg.f32 	%f1024, %f1023;
	fma.rn.f32 	%f1025, %f1019, 0f3FB8AA3B, %f1024;
	fma.rn.f32 	%f1026, %f1019, 0f32A57060, %f1025;
	mov.b32 	%r115, %f1022;
	shl.b32 	%r116, %r115, 23;
	mov.b32 	%f1027, %r116;
	ex2.approx.ftz.f32 	%f1028, %f1026;
	mul.f32 	%f133, %f1028, %f1027;
	add.f32 	%f1029, %f1017, %f133;
	sub.f32 	%f1030, %f53, %f403;
	mul.f32 	%f1031, %f2091, %f1030;
	fma.rn.f32 	%f1032, %f1031, 0f3BBB989D, 0f3F000000;
	cvt.sat.f32.f32 	%f1033, %f1032;
	fma.rm.f32 	%f1034, %f1033, %f409, %f408;
	add.f32 	%f1035, %f1034, 0fCB40007F;
	neg.f32 	%f1036, %f1035;
	fma.rn.f32 	%f1037, %f1031, 0f3FB8AA3B, %f1036;
	fma.rn.f32 	%f1038, %f1031, 0f32A57060, %f1037;
	mov.b32 	%r117, %f1034;
	shl.b32 	%r118, %r117, 23;
	mov.b32 	%f1039, %r118;
	ex2.approx.ftz.f32 	%f1040, %f1038;
	mul.f32 	%f134, %f1040, %f1039;
	add.f32 	%f1041, %f1029, %f134;
	sub.f32 	%f1042, %f54, %f403;
	mul.f32 	%f1043, %f2091, %f1042;
	fma.rn.f32 	%f1044, %f1043, 0f3BBB989D, 0f3F000000;
	cvt.sat.f32.f32 	%f1045, %f1044;
	fma.rm.f32 	%f1046, %f1045, %f409, %f408;
	add.f32 	%f1047, %f1046, 0fCB40007F;
	neg.f32 	%f1048, %f1047;
	fma.rn.f32 	%f1049, %f1043, 0f3FB8AA3B, %f1048;
	fma.rn.f32 	%f1050, %f1043, 0f32A57060, %f1049;
	mov.b32 	%r119, %f1046;
	shl.b32 	%r120, %r119, 23;
	mov.b32 	%f1051, %r120;
	ex2.approx.ftz.f32 	%f1052, %f1050;
	mul.f32 	%f135, %f1052, %f1051;
	add.f32 	%f1053, %f1041, %f135;
	sub.f32 	%f1054, %f55, %f403;
	mul.f32 	%f1055, %f2091, %f1054;
	fma.rn.f32 	%f1056, %f1055, 0f3BBB989D, 0f3F000000;
	cvt.sat.f32.f32 	%f1057, %f1056;
	fma.rm.f32 	%f1058, %f1057, %f409, %f408;
	add.f32 	%f1059, %f1058, 0fCB40007F;
	neg.f32 	%f1060, %f1059;
	fma.rn.f32 	%f1061, %f1055, 0f3FB8AA3B, %f1060;
	fma.rn.f32 	%f1062, %f1055, 0f32A57060, %f1061;
	mov.b32 	%r121, %f1058;
	shl.b32 	%r122, %r121, 23;
	mov.b32 	%f1063, %r122;
	ex2.approx.ftz.f32 	%f1064, %f1062;
	mul.f32 	%f136, %f1064, %f1063;
	add.f32 	%f1065, %f1053, %f136;
	sub.f32 	%f1066, %f56, %f403;
	mul.f32 	%f1067, %f2091, %f1066;
	fma.rn.f32 	%f1068, %f1067, 0f3BBB989D, 0f3F000000;
	cvt.sat.f32.f32 	%f1069, %f1068;
	fma.rm.f32 	%f1070, %f1069, %f409, %f408;
	add.f32 	%f1071, %f1070, 0fCB40007F;
	neg.f32 	%f1072, %f1071;
	fma.rn.f32 	%f1073, %f1067, 0f3FB8AA3B, %f1072;
	fma.rn.f32 	%f1074, %f1067, 0f32A57060, %f1073;
	mov.b32 	%r123, %f1070;
	shl.b32 	%r124, %r123, 23;
	mov.b32 	%f1075, %r124;
	ex2.approx.ftz.f32 	%f1076, %f1074;
	mul.f32 	%f137, %f1076, %f1075;
	add.f32 	%f1077, %f1065, %f137;
	sub.f32 	%f1078, %f57, %f403;
	mul.f32 	%f1079, %f2091, %f1078;
	fma.rn.f32 	%f1080, %f1079, 0f3BBB989D, 0f3F000000;
	cvt.sat.f32.f32 	%f1081, %f1080;
	fma.rm.f32 	%f1082, %f1081, %f409, %f408;
	add.f32 	%f1083, %f1082, 0fCB40007F;
	neg.f32 	%f1084, %f1083;
	fma.rn.f32 	%f1085, %f1079, 0f3FB8AA3B, %f1084;
	fma.rn.f32 	%f1086, %f1079, 0f32A57060, %f1085;
	mov.b32 	%r125, %f1082;
	shl.b32 	%r126, %r125, 23;
	mov.b32 	%f1087, %r126;
	ex2.approx.ftz.f32 	%f1088, %f1086;
	mul.f32 	%f138, %f1088, %f1087;
	add.f32 	%f1089, %f1077, %f138;
	sub.f32 	%f1090, %f58, %f403;
	mul.f32 	%f1091, %f2091, %f1090;
	fma.rn.f32 	%f1092, %f1091, 0f3BBB989D, 0f3F000000;
	cvt.sat.f32.f32 	%f1093, %f1092;
	fma.rm.f32 	%f1094, %f1093, %f409, %f408;
	add.f32 	%f1095, %f1094, 0fCB40007F;
	neg.f32 	%f1096, %f1095;
	fma.rn.f32 	%f1097, %f1091, 0f3FB8AA3B, %f1096;
	fma.rn.f32 	%f1098, %f1091, 0f32A57060, %f1097;
	mov.b32 	%r127, %f1094;
	shl.b32 	%r128, %r127, 23;
	mov.b32 	%f1099, %r128;
	ex2.approx.ftz.f32 	%f1100, %f1098;
	mul.f32 	%f139, %f1100, %f1099;
	add.f32 	%f1101, %f1089, %f139;
	sub.f32 	%f1102, %f59, %f403;
	mul.f32 	%f1103, %f2091, %f1102;
	fma.rn.f32 	%f1104, %f1103, 0f3BBB989D, 0f3F000000;
	cvt.sat.f32.f32 	%f1105, %f1104;
	fma.rm.f32 	%f1106, %f1105, %f409, %f408;
	add.f32 	%f1107, %f1106, 0fCB40007F;
	neg.f32 	%f1108, %f1107;
	fma.rn.f32 	%f1109, %f1103, 0f3FB8AA3B, %f1108;
	fma.rn.f32 	%f1110, %f1103, 0f32A57060, %f1109;
	mov.b32 	%r129, %f1106;
	shl.b32 	%r130, %r129, 23;
	mov.b32 	%f1111, %r130;
	ex2.approx.ftz.f32 	%f1112, %f1110;
	mul.f32 	%f140, %f1112, %f1111;
	add.f32 	%f1113, %f1101, %f140;
	sub.f32 	%f1114, %f60, %f403;
	mul.f32 	%f1115, %f2091, %f1114;
	fma.rn.f32 	%f1116, %f1115, 0f3BBB989D, 0f3F000000;
	cvt.sat.f32.f32 	%f1117, %f1116;
	fma.rm.f32 	%f1118, %f1117, %f409, %f408;
	add.f32 	%f1119, %f1118, 0fCB40007F;
	neg.f32 	%f1120, %f1119;
	fma.rn.f32 	%f1121, %f1115, 0f3FB8AA3B, %f1120;
	fma.rn.f32 	%f1122, %f1115, 0f32A57060, %f1121;
	mov.b32 	%r131, %f1118;
	shl.b32 	%r132, %r131, 23;
	mov.b32 	%f1123, %r132;
	ex2.approx.ftz.f32 	%f1124, %f1122;
	mul.f32 	%f141, %f1124, %f1123;
	add.f32 	%f1125, %f1113, %f141;
	sub.f32 	%f1126, %f61, %f403;
	mul.f32 	%f1127, %f2091, %f1126;
	fma.rn.f32 	%f1128, %f1127, 0f3BBB989D, 0f3F000000;
	cvt.sat.f32.f32 	%f1129, %f1128;
	fma.rm.f32 	%f1130, %f1129, %f409, %f408;
	add.f32 	%f1131, %f1130, 0fCB40007F;
	neg.f32 	%f1132, %f1131;
	fma.rn.f32 	%f1133, %f1127, 0f3FB8AA3B, %f1132;
	fma.rn.f32 	%f1134, %f1127, 0f32A57060, %f1133;
	mov.b32 	%r133, %f1130;
	shl.b32 	%r134, %r133, 23;
	mov.b32 	%f1135, %r134;
	ex2.approx.ftz.f32 	%f1136, %f1134;
	mul.f32 	%f142, %f1136, %f1135;
	add.f32 	%f1137, %f1125, %f142;
	sub.f32 	%f1138, %f62, %f403;
	mul.f32 	%f1139, %f2091, %f1138;
	fma.rn.f32 	%f1140, %f1139, 0f3BBB989D, 0f3F000000;
	cvt.sat.f32.f32 	%f1141, %f1140;
	fma.rm.f32 	%f1142, %f1141, %f409, %f408;
	add.f32 	%f1143, %f1142, 0fCB40007F;
	neg.f32 	%f1144, %f1143;
	fma.rn.f32 	%f1145, %f1139, 0f3FB8AA3B, %f1144;
	fma.rn.f32 	%f1146, %f1139, 0f32A57060, %f1145;
	mov.b32 	%r135, %f1142;
	shl.b32 	%r136, %r135, 23;
	mov.b32 	%f1147, %r136;
	ex2.approx.ftz.f32 	%f1148, %f1146;
	mul.f32 	%f143, %f1148, %f1147;
	add.f32 	%f1149, %f1137, %f143;
	sub.f32 	%f1150, %f63, %f403;
	mul.f32 	%f1151, %f2091, %f1150;
	fma.rn.f32 	%f1152, %f1151, 0f3BBB989D, 0f3F000000;
	cvt.sat.f32.f32 	%f1153, %f1152;
	fma.rm.f32 	%f1154, %f1153, %f409, %f408;
	add.f32 	%f1155, %f1154, 0fCB40007F;
	neg.f32 	%f1156, %f1155;
	fma.rn.f32 	%f1157, %f1151, 0f3FB8AA3B, %f1156;
	fma.rn.f32 	%f1158, %f1151, 0f32A57060, %f1157;
	mov.b32 	%r137, %f1154;
	shl.b32 	%r138, %r137, 23;
	mov.b32 	%f1159, %r138;
	ex2.approx.ftz.f32 	%f1160, %f1158;
	mul.f32 	%f144, %f1160, %f1159;
	add.f32 	%f1161, %f1149, %f144;
	sub.f32 	%f1162, %f64, %f403;
	mul.f32 	%f1163, %f2091, %f1162;
	fma.rn.f32 	%f1164, %f1163, 0f3BBB989D, 0f3F000000;
	cvt.sat.f32.f32 	%f1165, %f1164;
	fma.rm.f32 	%f1166, %f1165, %f409, %f408;
	add.f32 	%f1167, %f1166, 0fCB40007F;
	neg.f32 	%f1168, %f1167;
	fma.rn.f32 	%f1169, %f1163, 0f3FB8AA3B, %f1168;
	fma.rn.f32 	%f1170, %f1163, 0f32A57060, %f1169;
	mov.b32 	%r139, %f1166;
	shl.b32 	%r140, %r139, 23;
	mov.b32 	%f1171, %r140;
	ex2.approx.ftz.f32 	%f1172, %f1170;
	mul.f32 	%f145, %f1172, %f1171;
	add.f32 	%f1173, %f1161, %f145;
	sub.f32 	%f1174, %f65, %f403;
	mul.f32 	%f1175, %f2091, %f1174;
	fma.rn.f32 	%f1176, %f1175, 0f3BBB989D, 0f3F000000;
	cvt.sat.f32.f32 	%f1177, %f1176;
	fma.rm.f32 	%f1178, %f1177, %f409, %f408;
	add.f32 	%f1179, %f1178, 0fCB40007F;
	neg.f32 	%f1180, %f1179;
	fma.rn.f32 	%f1181, %f1175, 0f3FB8AA3B, %f1180;
	fma.rn.f32 	%f1182, %f1175, 0f32A57060, %f1181;
	mov.b32 	%r141, %f1178;
	shl.b32 	%r142, %r141, 23;
	mov.b32 	%f1183, %r142;
	ex2.approx.ftz.f32 	%f1184, %f1182;
	mul.f32 	%f146, %f1184, %f1183;
	add.f32 	%f1185, %f1173, %f146;
	sub.f32 	%f1186, %f66, %f403;
	mul.f32 	%f1187, %f2091, %f1186;
	fma.rn.f32 	%f1188, %f1187, 0f3BBB989D, 0f3F000000;
	cvt.sat.f32.f32 	%f1189, %f1188;
	fma.rm.f32 	%f1190, %f1189, %f409, %f408;
	add.f32 	%f1191, %f1190, 0fCB40007F;
	neg.f32 	%f1192, %f1191;
	fma.rn.f32 	%f1193, %f1187, 0f3FB8AA3B, %f1192;
	fma.rn.f32 	%f1194, %f1187, 0f32A57060, %f1193;
	mov.b32 	%r143, %f1190;
	shl.b32 	%r144, %r143, 23;
	mov.b32 	%f1195, %r144;
	ex2.approx.ftz.f32 	%f1196, %f1194;
	mul.f32 	%f147, %f1196, %f1195;
	add.f32 	%f1197, %f1185, %f147;
	sub.f32 	%f1198, %f67, %f403;
	mul.f32 	%f1199, %f2091, %f1198;
	fma.rn.f32 	%f1200, %f1199, 0f3BBB989D, 0f3F000000;
	cvt.sat.f32.f32 	%f1201, %f1200;
	fma.rm.f32 	%f1202, %f1201, %f409, %f408;
	add.f32 	%f1203, %f1202, 0fCB40007F;
	neg.f32 	%f1204, %f1203;
	fma.rn.f32 	%f1205, %f1199, 0f3FB8AA3B, %f1204;
	fma.rn.f32 	%f1206, %f1199, 0f32A57060, %f1205;
	mov.b32 	%r145, %f1202;
	shl.b32 	%r146, %r145, 23;
	mov.b32 	%f1207, %r146;
	ex2.approx.ftz.f32 	%f1208, %f1206;
	mul.f32 	%f148, %f1208, %f1207;
	add.f32 	%f1209, %f1197, %f148;
	sub.f32 	%f1210, %f68, %f403;
	mul.f32 	%f1211, %f2091, %f1210;
	fma.rn.f32 	%f1212, %f1211, 0f3BBB989D, 0f3F000000;
	cvt.sat.f32.f32 	%f1213, %f1212;
	fma.rm.f32 	%f1214, %f1213, %f409, %f408;
	add.f32 	%f1215, %f1214, 0fCB40007F;
	neg.f32 	%f1216, %f1215;
	fma.rn.f32 	%f1217, %f1211, 0f3FB8AA3B, %f1216;
	fma.rn.f32 	%f1218, %f1211, 0f32A57060, %f1217;
	mov.b32 	%r147, %f1214;
	shl.b32 	%r148, %r147, 23;
	mov.b32 	%f1219, %r148;
	ex2.approx.ftz.f32 	%f1220, %f1218;
	mul.f32 	%f149, %f1220, %f1219;
	add.f32 	%f1221, %f1209, %f149;
	sub.f32 	%f1222, %f69, %f403;
	mul.f32 	%f1223, %f2091, %f1222;
	fma.rn.f32 	%f1224, %f1223, 0f3BBB989D, 0f3F000000;
	cvt.sat.f32.f32 	%f1225, %f1224;
	fma.rm.f32 	%f1226, %f1225, %f409, %f408;
	add.f32 	%f1227, %f1226, 0fCB40007F;
	neg.f32 	%f1228, %f1227;
	fma.rn.f32 	%f1229, %f1223, 0f3FB8AA3B, %f1228;
	fma.rn.f32 	%f1230, %f1223, 0f32A57060, %f1229;
	mov.b32 	%r149, %f1226;
	shl.b32 	%r150, %r149, 23;
	mov.b32 	%f1231, %r150;
	ex2.approx.ftz.f32 	%f1232, %f1230;
	mul.f32 	%f150, %f1232, %f1231;
	add.f32 	%f1233, %f1221, %f150;
	sub.f32 	%f1234, %f70, %f403;
	mul.f32 	%f1235, %f2091, %f1234;
	fma.rn.f32 	%f1236, %f1235, 0f3BBB989D, 0f3F000000;
	cvt.sat.f32.f32 	%f1237, %f1236;
	fma.rm.f32 	%f1238, %f1237, %f409, %f408;
	add.f32 	%f1239, %f1238, 0fCB40007F;
	neg.f32 	%f1240, %f1239;
	fma.rn.f32 	%f1241, %f1235, 0f3FB8AA3B, %f1240;
	fma.rn.f32 	%f1242, %f1235, 0f32A57060, %f1241;
	mov.b32 	%r151, %f1238;
	shl.b32 	%r152, %r151, 23;
	mov.b32 	%f1243, %r152;
	ex2.approx.ftz.f32 	%f1244, %f1242;
	mul.f32 	%f151, %f1244, %f1243;
	add.f32 	%f1245, %f1233, %f151;
	sub.f32 	%f1246, %f71, %f403;
	mul.f32 	%f1247, %f2091, %f1246;
	fma.rn.f32 	%f1248, %f1247, 0f3BBB989D, 0f3F000000;
	cvt.sat.f32.f32 	%f1249, %f1248;
	fma.rm.f32 	%f1250, %f1249, %f409, %f408;
	add.f32 	%f1251, %f1250, 0fCB40007F;
	neg.f32 	%f1252, %f1251;
	fma.rn.f32 	%f1253, %f1247, 0f3FB8AA3B, %f1252;
	fma.rn.f32 	%f1254, %f1247, 0f32A57060, %f1253;
	mov.b32 	%r153, %f1250;
	shl.b32 	%r154, %r153, 23;
	mov.b32 	%f1255, %r154;
	ex2.approx.ftz.f32 	%f1256, %f1254;
	mul.f32 	%f152, %f1256, %f1255;
	add.f32 	%f1257, %f1245, %f152;
	sub.f32 	%f1258, %f72, %f403;
	mul.f32 	%f1259, %f2091, %f1258;
	fma.rn.f32 	%f1260, %f1259, 0f3BBB989D, 0f3F000000;
	cvt.sat.f32.f32 	%f1261, %f1260;
	fma.rm.f32 	%f1262, %f1261, %f409, %f408;
	add.f32 	%f1263, %f1262, 0fCB40007F;
	neg.f32 	%f1264, %f1263;
	fma.rn.f32 	%f1265, %f1259, 0f3FB8AA3B, %f1264;
	fma.rn.f32 	%f1266, %f1259, 0f32A57060, %f1265;
	mov.b32 	%r155, %f1262;
	shl.b32 	%r156, %r155, 23;
	mov.b32 	%f1267, %r156;
	ex2.approx.ftz.f32 	%f1268, %f1266;
	mul.f32 	%f153, %f1268, %f1267;
	add.f32 	%f1269, %f1257, %f153;
	sub.f32 	%f1270, %f73, %f403;
	mul.f32 	%f1271, %f2091, %f1270;
	fma.rn.f32 	%f1272, %f1271, 0f3BBB989D, 0f3F000000;
	cvt.sat.f32.f32 	%f1273, %f1272;
	fma.rm.f32 	%f1274, %f1273, %f409, %f408;
	add.f32 	%f1275, %f1274, 0fCB40007F;
	neg.f32 	%f1276, %f1275;
	fma.rn.f32 	%f1277, %f1271, 0f3FB8AA3B, %f1276;
	fma.rn.f32 	%f1278, %f1271, 0f32A57060, %f1277;
	mov.b32 	%r157, %f1274;
	shl.b32 	%r158, %r157, 23;
	mov.b32 	%f1279, %r158;
	ex2.approx.ftz.f32 	%f1280, %f1278;
	mul.f32 	%f154, %f1280, %f1279;
	add.f32 	%f1281, %f1269, %f154;
	sub.f32 	%f1282, %f74, %f403;
	mul.f32 	%f1283, %f2091, %f1282;
	fma.rn.f32 	%f1284, %f1283, 0f3BBB989D, 0f3F000000;
	cvt.sat.f32.f32 	%f1285, %f1284;
	fma.rm.f32 	%f1286, %f1285, %f409, %f408;
	add.f32 	%f1287, %f1286, 0fCB40007F;
	neg.f32 	%f1288, %f1287;
	fma.rn.f32 	%f1289, %f1283, 0f3FB8AA3B, %f1288;
	fma.rn.f32 	%f1290, %f1283, 0f32A57060, %f1289;
	mov.b32 	%r159, %f1286;
	shl.b32 	%r160, %r159, 23;
	mov.b32 	%f1291, %r160;
	ex2.approx.ftz.f32 	%f1292, %f1290;
	mul.f32 	%f155, %f1292, %f1291;
	add.f32 	%f1293, %f1281, %f155;
	sub.f32 	%f1294, %f75, %f403;
	mul.f32 	%f1295, %f2091, %f1294;
	fma.rn.f32 	%f1296, %f1295, 0f3BBB989D, 0f3F000000;
	cvt.sat.f32.f32 	%f1297, %f1296;
	fma.rm.f32 	%f1298, %f1297, %f409, %f408;
	add.f32 	%f1299, %f1298, 0fCB40007F;
	neg.f32 	%f1300, %f1299;
	fma.rn.f32 	%f1301, %f1295, 0f3FB8AA3B, %f1300;
	fma.rn.f32 	%f1302, %f1295, 0f32A57060, %f1301;
	mov.b32 	%r161, %f1298;
	shl.b32 	%r162, %r161, 23;
	mov.b32 	%f1303, %r162;
	ex2.approx.ftz.f32 	%f1304, %f1302;
	mul.f32 	%f156, %f1304, %f1303;
	add.f32 	%f1305, %f1293, %f156;
	sub.f32 	%f1306, %f76, %f403;
	mul.f32 	%f1307, %f2091, %f1306;
	fma.rn.f32 	%f1308, %f1307, 0f3BBB989D, 0f3F000000;
	cvt.sat.f32.f32 	%f1309, %f1308;
	fma.rm.f32 	%f1310, %f1309, %f409, %f408;
	add.f32 	%f1311, %f1310, 0fCB40007F;
	neg.f32 	%f1312, %f1311;
	fma.rn.f32 	%f1313, %f1307, 0f3FB8AA3B, %f1312;
	fma.rn.f32 	%f1314, %f1307, 0f32A57060, %f1313;
	mov.b32 	%r163, %f1310;
	shl.b32 	%r164, %r163, 23;
	mov.b32 	%f1315, %r164;
	ex2.approx.ftz.f32 	%f1316, %f1314;
	mul.f32 	%f157, %f1316, %f1315;
	add.f32 	%f1317, %f1305, %f157;
	sub.f32 	%f1318, %f77, %f403;
	mul.f32 	%f1319, %f2091, %f1318;
	fma.rn.f32 	%f1320, %f1319, 0f3BBB989D, 0f3F000000;
	cvt.sat.f32.f32 	%f1321, %f1320;
	fma.rm.f32 	%f1322, %f1321, %f409, %f408;
	add.f32 	%f1323, %f1322, 0fCB40007F;
	neg.f32 	%f1324, %f1323;
	fma.rn.f32 	%f1325, %f1319, 0f3FB8AA3B, %f1324;
	fma.rn.f32 	%f1326, %f1319, 0f32A57060, %f1325;
	mov.b32 	%r165, %f1322;
	shl.b32 	%r166, %r165, 23;
	mov.b32 	%f1327, %r166;
	ex2.approx.ftz.f32 	%f1328, %f1326;
	mul.f32 	%f158, %f1328, %f1327;
	add.f32 	%f1329, %f1317, %f158;
	sub.f32 	%f1330, %f78, %f403;
	mul.f32 	%f1331, %f2091, %f1330;
	fma.rn.f32 	%f1332, %f1331, 0f3BBB989D, 0f3F000000;
	cvt.sat.f32.f32 	%f1333, %f1332;
	fma.rm.f32 	%f1334, %f1333, %f409, %f408;
	add.f32 	%f1335, %f1334, 0fCB40007F;
	neg.f32 	%f1336, %f1335;
	fma.rn.f32 	%f1337, %f1331, 0f3FB8AA3B, %f1336;
	fma.rn.f32 	%f1338, %f1331, 0f32A57060, %f1337;
	mov.b32 	%r167, %f1334;
	shl.b32 	%r168, %r167, 23;
	mov.b32 	%f1339, %r168;
	ex2.approx.ftz.f32 	%f1340, %f1338;
	mul.f32 	%f159, %f1340, %f1339;
	add.f32 	%f1341, %f1329, %f159;
	sub.f32 	%f1342, %f79, %f403;
	mul.f32 	%f1343, %f2091, %f1342;
	fma.rn.f32 	%f1344, %f1343, 0f3BBB989D, 0f3F000000;
	cvt.sat.f32.f32 	%f1345, %f1344;
	fma.rm.f32 	%f1346, %f1345, %f409, %f408;
	add.f32 	%f1347, %f1346, 0fCB40007F;
	neg.f32 	%f1348, %f1347;
	fma.rn.f32 	%f1349, %f1343, 0f3FB8AA3B, %f1348;
	fma.rn.f32 	%f1350, %f1343, 0f32A57060, %f1349;
	mov.b32 	%r169, %f1346;
	shl.b32 	%r170, %r169, 23;
	mov.b32 	%f1351, %r170;
	ex2.approx.ftz.f32 	%f1352, %f1350;
	mul.f32 	%f160, %f1352, %f1351;
	add.f32 	%f1353, %f1341, %f160;
	sub.f32 	%f1354, %f80, %f403;
	mul.f32 	%f1355, %f2091, %f1354;
	fma.rn.f32 	%f1356, %f1355, 0f3BBB989D, 0f3F000000;
	cvt.sat.f32.f32 	%f1357, %f1356;
	fma.rm.f32 	%f1358, %f1357, %f409, %f408;
	add.f32 	%f1359, %f1358, 0fCB40007F;
	neg.f32 	%f1360, %f1359;
	fma.rn.f32 	%f1361, %f1355, 0f3FB8AA3B, %f1360;
	fma.rn.f32 	%f1362, %f1355, 0f32A57060, %f1361;
	mov.b32 	%r171, %f1358;
	shl.b32 	%r172, %r171, 23;
	mov.b32 	%f1363, %r172;
	ex2.approx.ftz.f32 	%f1364, %f1362;
	mul.f32 	%f161, %f1364, %f1363;
	add.f32 	%f1365, %f1353, %f161;
	shl.b32 	%r173, %r12, 2;
	mov.u32 	%r174, _ZZ23softargmax_kernel_floatILi80ELi80EEvPKfPfS2_S2_iiffE9s_sumRows;
	add.s32 	%r175, %r174, %r173;
	st.shared.f32 	[%r175], %f1365;
	bar.sync 	0;
	@%p2 bra 	$L__BB1_4;
	ld.param.f32 	%f2092, [_Z23softargmax_kernel_floatILi80ELi80EEvPKfPfS2_S2_iiff_param_7];
	ld.param.u32 	%r184, [_Z23softargmax_kernel_floatILi80ELi80EEvPKfPfS2_S2_iiff_param_4];
	ld.param.u64 	%rd18, [_Z23softargmax_kernel_floatILi80ELi80EEvPKfPfS2_S2_iiff_param_3];
	ld.shared.f32 	%f1366, [_ZZ23softargmax_kernel_floatILi80ELi80EEvPKfPfS2_S2_iiffE9s_sumRows];
	add.f32 	%f1367, %f2092, %f1366;
	ld.shared.f32 	%f1368, [_ZZ23softargmax_kernel_floatILi80ELi80EEvPKfPfS2_S2_iiffE9s_sumRows+4];
	add.f32 	%f1369, %f1367, %f1368;
	ld.shared.f32 	%f1370, [_ZZ23softargmax_kernel_floatILi80ELi80EEvPKfPfS2_S2_iiffE9s_sumRows+8];
	add.f32 	%f1371, %f1369, %f1370;
	ld.shared.f32 	%f1372, [_ZZ23softargmax_kernel_floatILi80ELi80EEvPKfPfS2_S2_iiffE9s_sumRows+12];
	add.f32 	%f1373, %f1371, %f1372;
	ld.shared.f32 	%f1374, [_ZZ23softargmax_kernel_floatILi80ELi80EEvPKfPfS2_S2_iiffE9s_sumRows+16];
	add.f32 	%f1375, %f1373, %f1374;
	ld.shared.f32 	%f1376, [_ZZ23softargmax_kernel_floatILi80ELi80EEvPKfPfS2_S2_iiffE9s_sumRows+20];
	add.f32 	%f1377, %f1375, %f1376;
	ld.shared.f32 	%f1378, [_ZZ23softargmax_kernel_floatILi80ELi80EEvPKfPfS2_S2_iiffE9s_sumRows+24];
	add.f32 	%f1379, %f1377, %f1378;
	ld.shared.f32 	%f1380, [_ZZ23softargmax_kernel_floatILi80ELi80EEvPKfPfS2_S2_iiffE9s_sumRows+28];
	add.f32 	%f1381, %f1379, %f1380;
	ld.shared.f32 	%f1382, [_ZZ23softargmax_kernel_floatILi80ELi80EEvPKfPfS2_S2_iiffE9s_sumRows+32];
	add.f32 	%f1383, %f1381, %f1382;
	ld.shared.f32 	%f1384, [_ZZ23softargmax_kernel_floatILi80ELi80EEvPKfPfS2_S2_iiffE9s_sumRows+36];
	add.f32 	%f1385, %f1383, %f1384;
	ld.shared.f32 	%f1386, [_ZZ23softargmax_kernel_floatILi80ELi80EEvPKfPfS2_S2_iiffE9s_sumRows+40];
	add.f32 	%f1387, %f1385, %f1386;
	ld.shared.f32 	%f1388, [_ZZ23softargmax_kernel_floatILi80ELi80EEvPKfPfS2_S2_iiffE9s_sumRows+44];
	add.f32 	%f1389, %f1387, %f1388;
	ld.shared.f32 	%f1390, [_ZZ23softargmax_kernel_floatILi80ELi80EEvPKfPfS2_S2_iiffE9s_sumRows+48];
	add.f32 	%f1391, %f1389, %f1390;
	ld.shared.f32 	%f1392, [_ZZ23softargmax_kernel_floatILi80ELi80EEvPKfPfS2_S2_iiffE9s_sumRows+52];
	add.f32 	%f1393, %f1391, %f1392;
	ld.shared.f32 	%f1394, [_ZZ23softargmax_kernel_floatILi80ELi80EEvPKfPfS2_S2_iiffE9s_sumRows+56];
	add.f32 	%f1395, %f1393, %f1394;
	ld.shared.f32 	%f1396, [_ZZ23softargmax_kernel_floatILi80ELi80EEvPKfPfS2_S2_iiffE9s_sumRows+60];
	add.f32 	%f1397, %f1395, %f1396;
	ld.shared.f32 	%f1398, [_ZZ23softargmax_kernel_floatILi80ELi80EEvPKfPfS2_S2_iiffE9s_sumRows+64];
	add.f32 	%f1399, %f1397, %f1398;
	ld.shared.f32 	%f1400, [_ZZ23softargmax_kernel_floatILi80ELi80EEvPKfPfS2_S2_iiffE9s_sumRows+68];
	add.f32 	%f1401, %f1399, %f1400;
	ld.shared.f32 	%f1402, [_ZZ23softargmax_kernel_floatILi80ELi80EEvPKfPfS2_S2_iiffE9s_sumRows+72];
	add.f32 	%f1403, %f1401, %f1402;
	ld.shared.f32 	%f1404, [_ZZ23softargmax_kernel_floatILi80ELi80EEvPKfPfS2_S2_iiffE9s_sumRows+76];
	add.f32 	%f1405, %f1403, %f1404;
	ld.shared.f32 	%f1406, [_ZZ23softargmax_kernel_floatILi80ELi80EEvPKfPfS2_S2_iiffE9s_sumRows+80];
	add.f32 	%f1407, %f1405, %f1406;
	ld.shared.f32 	%f1408, [_ZZ23softargmax_kernel_floatILi80ELi80EEvPKfPfS2_S2_iiffE9s_sumRows+84];
	add.f32 	%f1409, %f1407, %f1408;
	ld.shared.f32 	%f1410, [_ZZ23softargmax_kernel_floatILi80ELi80EEvPKfPfS2_S2_iiffE9s_sumRows+88];
	add.f32 	%f1411, %f1409, %f1410;
	ld.shared.f32 	%f1412, [_ZZ23softargmax_kernel_floatILi80ELi80EEvPKfPfS2_S2_iiffE9s_sumRows+92];
	add.f32 	%f1413, %f1411, %f1412;
	ld.shared.f32 	%f1414, [_ZZ23softargmax_kernel_floatILi80ELi80EEvPKfPfS2_S2_iiffE9s_sumRows+96];
	add.f32 	%f1415, %f1413, %f1414;
	ld.shared.f32 	%f1416, [_ZZ23softargmax_kernel_floatILi80ELi80EEvPKfPfS2_S2_iiffE9s_sumRows+100];
	add.f32 	%f1417, %f1415, %f1416;
	ld.shared.f32 	%f1418, [_ZZ23softargmax_kernel_floatILi80ELi80EEvPKfPfS2_S2_iiffE9s_sumRows+104];
	add.f32 	%f1419, %f1417, %f1418;
	ld.shared.f32 	%f1420, [_ZZ23softargmax_kernel_floatILi80ELi80EEvPKfPfS2_S2_iiffE9s_sumRows+108];
	add.f32 	%f1421, %f1419, %f1420;
	ld.shared.f32 	%f1422, [_ZZ23softargmax_kernel_floatILi80ELi80EEvPKfPfS2_S2_iiffE9s_sumRows+112];
	add.f32 	%f1423, %f1421, %f1422;
	ld.shared.f32 	%f1424, [_ZZ23softargmax_kernel_floatILi80ELi80EEvPKfPfS2_S2_iiffE9s_sumRows+116];
	add.f32 	%f1425, %f1423, %f1424;
	ld.shared.f32 	%f1426, [_ZZ23softargmax_kernel_floatILi80ELi80EEvPKfPfS2_S2_iiffE9s_sumRows+120];
	add.f32 	%f1427, %f1425, %f1426;
	ld.shared.f32 	%f1428, [_ZZ23softargmax_kernel_floatILi80ELi80EEvPKfPfS2_S2_iiffE9s_sumRows+124];
	add.f32 	%f1429, %f1427, %f1428;
	ld.shared.f32 	%f1430, [_ZZ23softargmax_kernel_floatILi80ELi80EEvPKfPfS2_S2_iiffE9s_sumRows+128];
	add.f32 	%f1431, %f1429, %f1430;
	ld.shared.f32 	%f1432, [_ZZ23softargmax_kernel_floatILi80ELi80EEvPKfPfS2_S2_iiffE9s_sumRows+132];
	add.f32 	%f1433, %f1431, %f1432;
	ld.shared.f32 	%f1434, [_ZZ23softargmax_kernel_floatILi80ELi80EEvPKfPfS2_S2_iiffE9s_sumRows+136];
	add.f32 	%f1435, %f1433, %f1434;
	ld.shared.f32 	%f1436, [_ZZ23softargmax_kernel_floatILi80ELi80EEvPKfPfS2_S2_iiffE9s_sumRows+140];
	add.f32 	%f1437, %f1435, %f1436;
	ld.shared.f32 	%f1438, [_ZZ23softargmax_kernel_floatILi80ELi80EEvPKfPfS2_S2_iiffE9s_sumRows+144];
	add.f32 	%f1439, %f1437, %f1438;
	ld.shared.f32 	%f1440, [_ZZ23softargmax_kernel_floatILi80ELi80EEvPKfPfS2_S2_iiffE9s_sumRows+148];
	add.f32 	%f1441, %f1439, %f1440;
	ld.shared.f32 	%f1442, [_ZZ23softargmax_kernel_floatILi80ELi80EEvPKfPfS2_S2_iiffE9s_sumRows+152];
	add.f32 	%f1443, %f1441, %f1442;
	ld.shared.f32 	%f1444, [_ZZ23softargmax_kernel_floatILi80ELi80EEvPKfPfS2_S2_iiffE9s_sumRows+156];
	add.f32 	%f1445, %f1443, %f1444;
	ld.shared.f32 	%f1446, [_ZZ23softargmax_kernel_floatILi80ELi80EEvPKfPfS2_S2_iiffE9s_sumRows+160];
	add.f32 	%f1447, %f1445, %f1446;
	ld.shared.f32 	%f1448, [_ZZ23softargmax_kernel_floatILi80ELi80EEvPKfPfS2_S2_iiffE9s_sumRows+164];
	add.f32 	%f1449, %f1447, %f1448;
	ld.shared.f32 	%f1450, [_ZZ23softargmax_kernel_floatILi80ELi80EEvPKfPfS2_S2_iiffE9s_sumRows+168];
	add.f32 	%f1451, %f1449, %f1450;
	ld.shared.f32 	%f1452, [_ZZ23softargmax_kernel_floatILi80ELi80EEvPKfPfS2_S2_iiffE9s_sumRows+172];
	add.f32 	%f1453, %f1451, %f1452;
	ld.shared.f32 	%f1454, [_ZZ23softargmax_kernel_floatILi80ELi80EEvPKfPfS2_S2_iiffE9s_sumRows+176];
	add.f32 	%f1455, %f1453, %f1454;
	ld.shared.f32 	%f1456, [_ZZ23softargmax_kernel_floatILi80ELi80EEvPKfPfS2_S2_iiffE9s_sumRows+180];
	add.f32 	%f1457, %f1455, %f1456;
	ld.shared.f32 	%f1458, [_ZZ23softargmax_kernel_floatILi80ELi80EEvPKfPfS2_S2_iiffE9s_sumRows+184];
	add.f32 	%f1459, %f1457, %f1458;
	ld.shared.f32 	%f1460, [_ZZ23softargmax_kernel_floatILi80ELi80EEvPKfPfS2_S2_iiffE9s_sumRows+188];
	add.f32 	%f1461, %f1459, %f1460;
	ld.shared.f32 	%f1462, [_ZZ23softargmax_kernel_floatILi80ELi80EEvPKfPfS2_S2_iiffE9s_sumRows+192];
	add.f32 	%f1463, %f1461, %f1462;
	ld.shared.f32 	%f1464, [_ZZ23softargmax_kernel_floatILi80ELi80EEvPKfPfS2_S2_iiffE9s_sumRows+196];
	add.f32 	%f1465, %f1463, %f1464;
	ld.shared.f32 	%f1466, [_ZZ23softargmax_kernel_floatILi80ELi80EEvPKfPfS2_S2_iiffE9s_sumRows+200];
	add.f32 	%f1467, %f1465, %f1466;
	ld.shared.f32 	%f1468, [_ZZ23softargmax_kernel_floatILi80ELi80EEvPKfPfS2_S2_iiffE9s_sumRows+204];
	add.f32 	%f1469, %f1467, %f1468;
	ld.shared.f32 	%f1470, [_ZZ23softargmax_kernel_floatILi80ELi80EEvPKfPfS2_S2_iiffE9s_sumRows+208];
	add.f32 	%f1471, %f1469, %f1470;
	ld.shared.f32 	%f1472, [_ZZ23softargmax_kernel_floatILi80ELi80EEvPKfPfS2_S2_iiffE9s_sumRows+212];
	add.f32 	%f1473, %f1471, %f1472;
	ld.shared.f32 	%f1474, [_ZZ23softargmax_kernel_floatILi80ELi80EEvPKfPfS2_S2_iiffE9s_sumRows+216];
	add.f32 	%f1475, %f1473, %f1474;
	ld.shared.f32 	%f1476, [_ZZ23softargmax_kernel_floatILi80ELi80EEvPKfPfS2_S2_iiffE9s_sumRows+220];
	add.f32 	%f1477, %f1475, %f1476;
	ld.shared.f32 	%f1478, [_ZZ23softargmax_kernel_floatILi80ELi80EEvPKfPfS2_S2_iiffE9s_sumRows+224];
	add.f32 	%f1479, %f1477, %f1478;
	ld.shared.f32 	%f1480, [_ZZ23softargmax_kernel_floatILi80ELi80EEvPKfPfS2_S2_iiffE9s_sumRows+228];
	add.f32 	%f1481, %f1479, %f1480;
	ld.shared.f32 	%f1482, [_ZZ23softargmax_kernel_floatILi80ELi80EEvPKfPfS2_S2_iiffE9s_sumRows+232];
	add.f32 	%f1483, %f1481, %f1482;
	ld.shared.f32 	%f1484, [_ZZ23softargmax_kernel_floatILi80ELi80EEvPKfPfS2_S2_iiffE9s_sumRows+236];
	add.f32 	%f1485, %f1483, %f1484;
	ld.shared.f32 	%f1486, [_ZZ23softargmax_kernel_floatILi80ELi80EEvPKfPfS2_S2_iiffE9s_sumRows+240];
	add.f32 	%f1487, %f1485, %f1486;
	ld.shared.f32 	%f1488, [_ZZ23softargmax_kernel_floatILi80ELi80EEvPKfPfS2_S2_iiffE9s_sumRows+244];
	add.f32 	%f1489, %f1487, %f1488;
	ld.shared.f32 	%f1490, [_ZZ23softargmax_kernel_floatILi80ELi80EEvPKfPfS2_S2_iiffE9s_sumRows+248];
	add.f32 	%f1491, %f1489, %f1490;
	ld.shared.f32 	%f1492, [_ZZ23softargmax_kernel_floatILi80ELi80EEvPKfPfS2_S2_iiffE9s_sumRows+252];
	add.f32 	%f1493, %f1491, %f1492;
	ld.shared.f32 	%f1494, [_ZZ23softargmax_kernel_floatILi80ELi80EEvPKfPfS2_S2_iiffE9s_sumRows+256];
	add.f32 	%f1495, %f1493, %f1494;
	ld.shared.f32 	%f1496, [_ZZ23softargmax_kernel_floatILi80ELi80EEvPKfPfS2_S2_iiffE9s_sumRows+260];
	add.f32 	%f1497, %f1495, %f1496;
	ld.shared.f32 	%f1498, [_ZZ23softargmax_kernel_floatILi80ELi80EEvPKfPfS2_S2_iiffE9s_sumRows+264];
	add.f32 	%f1499, %f1497, %f1498;
	ld.shared.f32 	%f1500, [_ZZ23softargmax_kernel_floatILi80ELi80EEvPKfPfS2_S2_iiffE9s_sumRows+268];
	add.f32 	%f1501, %f1499, %f1500;
	ld.shared.f32 	%f1502, [_ZZ23softargmax_kernel_floatILi80ELi80EEvPKfPfS2_S2_iiffE9s_sumRows+272];
	add.f32 	%f1503, %f1501, %f1502;
	ld.shared.f32 	%f1504, [_ZZ23softargmax_kernel_floatILi80ELi80EEvPKfPfS2_S2_iiffE9s_sumRows+276];
	add.f32 	%f1505, %f1503, %f1504;
	ld.shared.f32 	%f1506, [_ZZ23softargmax_kernel_floatILi80ELi80EEvPKfPfS2_S2_iiffE9s_sumRows+280];
	add.f32 	%f1507, %f1505, %f1506;
	ld.shared.f32 	%f1508, [_ZZ23softargmax_kernel_floatILi80ELi80EEvPKfPfS2_S2_iiffE9s_sumRows+284];
	add.f32 	%f1509, %f1507, %f1508;
	ld.shared.f32 	%f1510, [_ZZ23softargmax_kernel_floatILi80ELi80EEvPKfPfS2_S2_iiffE9s_sumRows+288];
	add.f32 	%f1511, %f1509, %f1510;
	ld.shared.f32 	%f1512, [_ZZ23softargmax_kernel_floatILi80ELi80EEvPKfPfS2_S2_iiffE9s_sumRows+292];
	add.f32 	%f1513, %f1511, %f1512;
	ld.shared.f32 	%f1514, [_ZZ23softargmax_kernel_floatILi80ELi80EEvPKfPfS2_S2_iiffE9s_sumRows+296];
	add.f32 	%f1515, %f1513, %f1514;
	ld.shared.f32 	%f1516, [_ZZ23softargmax_kernel_floatILi80ELi80EEvPKfPfS2_S2_iiffE9s_sumRows+300];
	add.f32 	%f1517, %f1515, %f1516;
	ld.shared.f32 	%f1518, [_ZZ23softargmax_kernel_floatILi80ELi80EEvPKfPfS2_S2_iiffE9s_sumRows+304];
	add.f32 	%f1519, %f1517, %f1518;
	ld.shared.f32 	%f1520, [_ZZ23softargmax_kernel_floatILi80ELi80EEvPKfPfS2_S2_iiffE9s_sumRows+308];
	add.f32 	%f1521, %f1519, %f1520;
	ld.shared.f32 	%f1522, [_ZZ23softargmax_kernel_floatILi80ELi80EEvPKfPfS2_S2_iiffE9s_sumRows+312];
	add.f32 	%f1523, %f1521, %f1522;
	ld.shared.f32 	%f1524, [_ZZ23softargmax_kernel_floatILi80ELi80EEvPKfPfS2_S2_iiffE9s_sumRows+316];
	add.f32 	%f1525, %f1523, %f1524;
	cvt.rn.f32.s32 	%f1526, %r184;
	div.rn.f32 	%f1527, %f1525, %f1526;
	mov.u32 	%r176, %ctaid.y;
	cvta.to.global.u64 	%rd8, %rd18;
	mul.wide.u32 	%rd9, %r176, 4;
	add.s64 	%rd10, %rd8, %rd9;
	st.global.f32 	[%rd10], %f1527;
	rcp.rn.f32 	%f1528, %f1525;
	st.shared.f32 	[_ZZ23softargmax_kernel_floatILi80ELi80EEvPKfPfS2_S2_iiffE23s_softmaxDenominatorRcp], %f1528;
$L__BB1_4:
	mov.u32 	%r177, %tid.x;
	setp.ne.s32 	%p3, %r177, 0;
	bar.sync 	0;
	ld.shared.f32 	%f1529, [_ZZ23softargmax_kernel_floatILi80ELi80EEvPKfPfS2_S2_iiffE23s_softmaxDenominatorRcp];
	cvt.rn.f32.u32 	%f1530, %r177;
	mul.f32 	%f1531, %f1529, %f82;
	fma.rn.f32 	%f1532, %f1531, 0f00000000, 0f00000000;
	fma.rn.f32 	%f1533, %f1531, %f1530, 0f00000000;
	mul.f32 	%f1534, %f1529, %f83;
	add.f32 	%f1535, %f1534, %f1532;
	fma.rn.f32 	%f1536, %f1534, %f1530, %f1533;
	mul.f32 	%f1537, %f1529, %f84;
	fma.rn.f32 	%f1538, %f1537, 0f40000000, %f1535;
	fma.rn.f32 	%f1539, %f1537, %f1530, %f1536;
	mul.f32 	%f1540, %f1529, %f85;
	fma.rn.f32 	%f1541, %f1540, 0f40400000, %f1538;
	fma.rn.f32 	%f1542, %f1540, %f1530, %f1539;
	mul.f32 	%f1543, %f1529, %f86;
	fma.rn.f32 	%f1544, %f1543, 0f40800000, %f1541;
	fma.rn.f32 	%f1545, %f1543, %f1530, %f1542;
	mul.f32 	%f1546, %f1529, %f87;
	fma.rn.f32 	%f1547, %f1546, 0f40A00000, %f1544;
	fma.rn.f32 	%f1548, %f1546, %f1530, %f1545;
	mul.f32 	%f1549, %f1529, %f88;
	fma.rn.f32 	%f1550, %f1549, 0f40C00000, %f1547;
	fma.rn.f32 	%f1551, %f1549, %f1530, %f1548;
	mul.f32 	%f1552, %f1529, %f89;
	fma.rn.f32 	%f1553, %f1552, 0f40E00000, %f1550;
	fma.rn.f32 	%f1554, %f1552, %f1530, %f1551;
	mul.f32 	%f1555, %f1529, %f90;
	fma.rn.f32 	%f1556, %f1555, 0f41000000, %f1553;
	fma.rn.f32 	%f1557, %f1555, %f1530, %f1554;
	mul.f32 	%f1558, %f1529, %f91;
	fma.rn.f32 	%f1559, %f1558, 0f41100000, %f1556;
	fma.rn.f32 	%f1560, %f1558, %f1530, %f1557;
	mul.f32 	%f1561, %f1529, %f92;
	fma.rn.f32 	%f1562, %f1561, 0f41200000, %f1559;
	fma.rn.f32 	%f1563, %f1561, %f1530, %f1560;
	mul.f32 	%f1564, %f1529, %f93;
	fma.rn.f32 	%f1565, %f1564, 0f41300000, %f1562;
	fma.rn.f32 	%f1566, %f1564, %f1530, %f1563;
	mul.f32 	%f1567, %f1529, %f94;
	fma.rn.f32 	%f1568, %f1567, 0f41400000, %f1565;
	fma.rn.f32 	%f1569, %f1567, %f1530, %f1566;
	mul.f32 	%f1570, %f1529, %f95;
	fma.rn.f32 	%f1571, %f1570, 0f41500000, %f1568;
	fma.rn.f32 	%f1572, %f1570, %f1530, %f1569;
	mul.f32 	%f1573, %f1529, %f96;
	fma.rn.f32 	%f1574, %f1573, 0f41600000, %f1571;
	fma.rn.f32 	%f1575, %f1573, %f1530, %f1572;
	mul.f32 	%f1576, %f1529, %f97;
	fma.rn.f32 	%f1577, %f1576, 0f41700000, %f1574;
	fma.rn.f32 	%f1578, %f1576, %f1530, %f1575;
	mul.f32 	%f1579, %f1529, %f98;
	fma.rn.f32 	%f1580, %f1579, 0f41800000, %f1577;
	fma.rn.f32 	%f1581, %f1579, %f1530, %f1578;
	mul.f32 	%f1582, %f1529, %f99;
	fma.rn.f32 	%f1583, %f1582, 0f41880000, %f1580;
	fma.rn.f32 	%f1584, %f1582, %f1530, %f1581;
	mul.f32 	%f1585, %f1529, %f100;
	fma.rn.f32 	%f1586, %f1585, 0f41900000, %f1583;
	fma.rn.f32 	%f1587, %f1585, %f1530, %f1584;
	mul.f32 	%f1588, %f1529, %f101;
	fma.rn.f32 	%f1589, %f1588, 0f41980000, %f1586;
	fma.rn.f32 	%f1590, %f1588, %f1530, %f1587;
	mul.f32 	%f1591, %f1529, %f102;
	fma.rn.f32 	%f1592, %f1591, 0f41A00000, %f1589;
	fma.rn.f32 	%f1593, %f1591, %f1530, %f1590;
	mul.f32 	%f1594, %f1529, %f103;
	fma.rn.f32 	%f1595, %f1594, 0f41A80000, %f1592;
	fma.rn.f32 	%f1596, %f1594, %f1530, %f1593;
	mul.f32 	%f1597, %f1529, %f104;
	fma.rn.f32 	%f1598, %f1597, 0f41B00000, %f1595;
	fma.rn.f32 	%f1599, %f1597, %f1530, %f1596;
	mul.f32 	%f1600, %f1529, %f105;
	fma.rn.f32 	%f1601, %f1600, 0f41B80000, %f1598;
	fma.rn.f32 	%f1602, %f1600, %f1530, %f1599;
	mul.f32 	%f1603, %f1529, %f106;
	fma.rn.f32 	%f1604, %f1603, 0f41C00000, %f1601;
	fma.rn.f32 	%f1605, %f1603, %f1530, %f1602;
	mul.f32 	%f1606, %f1529, %f107;
	fma.rn.f32 	%f1607, %f1606, 0f41C80000, %f1604;
	fma.rn.f32 	%f1608, %f1606, %f1530, %f1605;
	mul.f32 	%f1609, %f1529, %f108;
	fma.rn.f32 	%f1610, %f1609, 0f41D00000, %f1607;
	fma.rn.f32 	%f1611, %f1609, %f1530, %f1608;
	mul.f32 	%f1612, %f1529, %f109;
	fma.rn.f32 	%f1613, %f1612, 0f41D80000, %f1610;
	fma.rn.f32 	%f1614, %f1612, %f1530, %f1611;
	mul.f32 	%f1615, %f1529, %f110;
	fma.rn.f32 	%f1616, %f1615, 0f41E00000, %f1613;
	fma.rn.f32 	%f1617, %f1615, %f1530, %f1614;
	mul.f32 	%f1618, %f1529, %f111;
	fma.rn.f32 	%f1619, %f1618, 0f41E80000, %f1616;
	fma.rn.f32 	%f1620, %f1618, %f1530, %f1617;
	mul.f32 	%f1621, %f1529, %f112;
	fma.rn.f32 	%f1622, %f1621, 0f41F00000, %f1619;
	fma.rn.f32 	%f1623, %f1621, %f1530, %f1620;
	mul.f32 	%f1624, %f1529, %f113;
	fma.rn.f32 	%f1625, %f1624, 0f41F80000, %f1622;
	fma.rn.f32 	%f1626, %f1624, %f1530, %f1623;
	mul.f32 	%f1627, %f1529, %f114;
	fma.rn.f32 	%f1628, %f1627, 0f42000000, %f1625;
	fma.rn.f32 	%f1629, %f1627, %f1530, %f1626;
	mul.f32 	%f1630, %f1529, %f115;
	fma.rn.f32 	%f1631, %f1630, 0f42040000, %f1628;
	fma.rn.f32 	%f1632, %f1630, %f1530, %f1629;
	mul.f32 	%f1633, %f1529, %f116;
	fma.rn.f32 	%f1634, %f1633, 0f42080000, %f1631;
	fma.rn.f32 	%f1635, %f1633, %f1530, %f1632;
	mul.f32 	%f1636, %f1529, %f117;
	fma.rn.f32 	%f1637, %f1636, 0f420C0000, %f1634;
	fma.rn.f32 	%f1638, %f1636, %f1530, %f1635;
	mul.f32 	%f1639, %f1529, %f118;
	fma.rn.f32 	%f1640, %f1639, 0f42100000, %f1637;
	fma.rn.f32 	%f1641, %f1639, %f1530, %f1638;
	mul.f32 	%f1642, %f1529, %f119;
	fma.rn.f32 	%f1643, %f1642, 0f42140000, %f1640;
	fma.rn.f32 	%f1644, %f1642, %f1530, %f1641;
	mul.f32 	%f1645, %f1529, %f120;
	fma.rn.f32 	%f1646, %f1645, 0f42180000, %f1643;
	fma.rn.f32 	%f1647, %f1645, %f1530, %f1644;
	mul.f32 	%f1648, %f1529, %f121;
	fma.rn.f32 	%f1649, %f1648, 0f421C0000, %f1646;
	fma.rn.f32 	%f1650, %f1648, %f1530, %f1647;
	mul.f32 	%f1651, %f1529, %f122;
	fma.rn.f32 	%f1652, %f1651, 0f42200000, %f1649;
	fma.rn.f32 	%f1653, %f1651, %f1530, %f1650;
	mul.f32 	%f1654, %f1529, %f123;
	fma.rn.f32 	%f1655, %f1654, 0f42240000, %f1652;
	fma.rn.f32 	%f1656, %f1654, %f1530, %f1653;
	mul.f32 	%f1657, %f1529, %f124;
	fma.rn.f32 	%f1658, %f1657, 0f42280000, %f1655;
	fma.rn.f32 	%f1659, %f1657, %f1530, %f1656;
	mul.f32 	%f1660, %f1529, %f125;
	fma.rn.f32 	%f1661, %f1660, 0f422C0000, %f1658;
	fma.rn.f32 	%f1662, %f1660, %f1530, %f1659;
	mul.f32 	%f1663, %f1529, %f126;
	fma.rn.f32 	%f1664, %f1663, 0f42300000, %f1661;
	fma.rn.f32 	%f1665, %f1663, %f1530, %f1662;
	mul.f32 	%f1666, %f1529, %f127;
	fma.rn.f32 	%f1667, %f1666, 0f42340000, %f1664;
	fma.rn.f32 	%f1668, %f1666, %f1530, %f1665;
	mul.f32 	%f1669, %f1529, %f128;
	fma.rn.f32 	%f1670, %f1669, 0f42380000, %f1667;
	fma.rn.f32 	%f1671, %f1669, %f1530, %f1668;
	mul.f32 	%f1672, %f1529, %f129;
	fma.rn.f32 	%f1673, %f1672, 0f423C0000, %f1670;
	fma.rn.f32 	%f1674, %f1672, %f1530, %f1671;
	mul.f32 	%f1675, %f1529, %f130;
	fma.rn.f32 	%f1676, %f1675, 0f42400000, %f1673;
	fma.rn.f32 	%f1677, %f1675, %f1530, %f1674;
	mul.f32 	%f1678, %f1529, %f131;
	fma.rn.f32 	%f1679, %f1678, 0f42440000, %f1676;
	fma.rn.f32 	%f1680, %f1678, %f1530, %f1677;
	mul.f32 	%f1681, %f1529, %f132;
	fma.rn.f32 	%f1682, %f1681, 0f42480000, %f1679;
	fma.rn.f32 	%f1683, %f1681, %f1530, %f1680;
	mul.f32 	%f1684, %f1529, %f133;
	fma.rn.f32 	%f1685, %f1684, 0f424C0000, %f1682;
	fma.rn.f32 	%f1686, %f1684, %f1530, %f1683;
	mul.f32 	%f1687, %f1529, %f134;
	fma.rn.f32 	%f1688, %f1687, 0f42500000, %f1685;
	fma.rn.f32 	%f1689, %f1687, %f1530, %f1686;
	mul.f32 	%f1690, %f1529, %f135;
	fma.rn.f32 	%f1691, %f1690, 0f42540000, %f1688;
	fma.rn.f32 	%f1692, %f1690, %f1530, %f1689;
	mul.f32 	%f1693, %f1529, %f136;
	fma.rn.f32 	%f1694, %f1693, 0f42580000, %f1691;
	fma.rn.f32 	%f1695, %f1693, %f1530, %f1692;
	mul.f32 	%f1696, %f1529, %f137;
	fma.rn.f32 	%f1697, %f1696, 0f425C0000, %f1694;
	fma.rn.f32 	%f1698, %f1696, %f1530, %f1695;
	mul.f32 	%f1699, %f1529, %f138;
	fma.rn.f32 	%f1700, %f1699, 0f42600000, %f1697;
	fma.rn.f32 	%f1701, %f1699, %f1530, %f1698;
	mul.f32 	%f1702, %f1529, %f139;
	fma.rn.f32 	%f1703, %f1702, 0f42640000, %f1700;
	fma.rn.f32 	%f1704, %f1702, %f1530, %f1701;
	mul.f32 	%f1705, %f1529, %f140;
	fma.rn.f32 	%f1706, %f1705, 0f42680000, %f1703;
	fma.rn.f32 	%f1707, %f1705, %f1530, %f1704;
	mul.f32 	%f1708, %f1529, %f141;
	fma.rn.f32 	%f1709, %f1708, 0f426C0000, %f1706;
	fma.rn.f32 	%f1710, %f1708, %f1530, %f1707;
	mul.f32 	%f1711, %f1529, %f142;
	fma.rn.f32 	%f1712, %f1711, 0f42700000, %f1709;
	fma.rn.f32 	%f1713, %f1711, %f1530, %f1710;
	mul.f32 	%f1714, %f1529, %f143;
	fma.rn.f32 	%f1715, %f1714, 0f42740000, %f1712;
	fma.rn.f32 	%f1716, %f1714, %f1530, %f1713;
	mul.f32 	%f1717, %f1529, %f144;
	fma.rn.f32 	%f1718, %f1717, 0f42780000, %f1715;
	fma.rn.f32 	%f1719, %f1717, %f1530, %f1716;
	mul.f32 	%f1720, %f1529, %f145;
	fma.rn.f32 	%f1721, %f1720, 0f427C0000, %f1718;
	fma.rn.f32 	%f1722, %f1720, %f1530, %f1719;
	mul.f32 	%f1723, %f1529, %f146;
	fma.rn.f32 	%f1724, %f1723, 0f42800000, %f1721;
	fma.rn.f32 	%f1725, %f1723, %f1530, %f1722;
	mul.f32 	%f1726, %f1529, %f147;
	fma.rn.f32 	%f1727, %f1726, 0f42820000, %f1724;
	fma.rn.f32 	%f1728, %f1726, %f1530, %f1725;
	mul.f32 	%f1729, %f1529, %f148;
	fma.rn.f32 	%f1730, %f1729, 0f42840000, %f1727;
	fma.rn.f32 	%f1731, %f1729, %f1530, %f1728;
	mul.f32 	%f1732, %f1529, %f149;
	fma.rn.f32 	%f1733, %f1732, 0f42860000, %f1730;
	fma.rn.f32 	%f1734, %f1732, %f1530, %f1731;
	mul.f32 	%f1735, %f1529, %f150;
	fma.rn.f32 	%f1736, %f1735, 0f42880000, %f1733;
	fma.rn.f32 	%f1737, %f1735, %f1530, %f1734;
	mul.f32 	%f1738, %f1529, %f151;
	fma.rn.f32 	%f1739, %f1738, 0f428A0000, %f1736;
	fma.rn.f32 	%f1740, %f1738, %f1530, %f1737;
	mul.f32 	%f1741, %f1529, %f152;
	fma.rn.f32 	%f1742, %f1741, 0f428C0000, %f1739;
	fma.rn.f32 	%f1743, %f1741, %f1530, %f1740;
	mul.f32 	%f1744, %f1529, %f153;
	fma.rn.f32 	%f1745, %f1744, 0f428E0000, %f1742;
	fma.rn.f32 	%f1746, %f1744, %f1530, %f1743;
	mul.f32 	%f1747, %f1529, %f154;
	fma.rn.f32 	%f1748, %f1747, 0f42900000, %f1745;
	fma.rn.f32 	%f1749, %f1747, %f1530, %f1746;
	mul.f32 	%f1750, %f1529, %f155;
	fma.rn.f32 	%f1751, %f1750, 0f42920000, %f1748;
	fma.rn.f32 	%f1752, %f1750, %f1530, %f1749;
	mul.f32 	%f1753, %f1529, %f156;
	fma.rn.f32 	%f1754, %f1753, 0f42940000, %f1751;
	fma.rn.f32 	%f1755, %f1753, %f1530, %f1752;
	mul.f32 	%f1756, %f1529, %f157;
	fma.rn.f32 	%f1757, %f1756, 0f42960000, %f1754;
	fma.rn.f32 	%f1758, %f1756, %f1530, %f1755;
	mul.f32 	%f1759, %f1529, %f158;
	fma.rn.f32 	%f1760, %f1759, 0f42980000, %f1757;
	fma.rn.f32 	%f1761, %f1759, %f1530, %f1758;
	mul.f32 	%f1762, %f1529, %f159;
	fma.rn.f32 	%f1763, %f1762, 0f429A0000, %f1760;
	fma.rn.f32 	%f1764, %f1762, %f1530, %f1761;
	mul.f32 	%f1765, %f1529, %f160;
	fma.rn.f32 	%f1766, %f1765, 0f429C0000, %f1763;
	fma.rn.f32 	%f1767, %f1765, %f1530, %f1764;
	mul.f32 	%f1768, %f1529, %f161;
	fma.rn.f32 	%f1769, %f1768, 0f429E0000, %f1766;
	fma.rn.f32 	%f1770, %f1768, %f1530, %f1767;
	shl.b32 	%r178, %r177, 2;
	mov.u32 	%r179, _ZZ23softargmax_kernel_floatILi80ELi80EEvPKfPfS2_S2_iiffE9s_sumRows;
	add.s32 	%r180, %r179, %r178;
	st.shared.f32 	[%r180], %f1769;
	mov.u32 	%r181, _ZZ23softargmax_kernel_floatILi80ELi80EEvPKfPfS2_S2_iiffE9s_sumCols;
	add.s32 	%r182, %r181, %r178;
	st.shared.f32 	[%r182], %f1770;
	bar.sync 	0;
	@%p3 bra 	$L__BB1_6;
	ld.param.u64 	%rd17, [_Z23softargmax_kernel_floatILi80ELi80EEvPKfPfS2_S2_iiff_param_2];
	ld.param.u64 	%rd16, [_Z23softargmax_kernel_floatILi80ELi80EEvPKfPfS2_S2_iiff_param_1];
	ld.shared.f32 	%f1771, [_ZZ23softargmax_kernel_floatILi80ELi80EEvPKfPfS2_S2_iiffE9s_sumRows];
	add.f32 	%f1772, %f1771, 0f00000000;
	ld.shared.f32 	%f1773, [_ZZ23softargmax_kernel_floatILi80ELi80EEvPKfPfS2_S2_iiffE9s_sumCols];
	add.f32 	%f1774, %f1773, 0f00000000;
	ld.shared.f32 	%f1775, [_ZZ23softargmax_kernel_floatILi80ELi80EEvPKfPfS2_S2_iiffE9s_sumRows+4];
	add.f32 	%f1776, %f1772, %f1775;
	ld.shared.f32 	%f1777, [_ZZ23softargmax_kernel_floatILi80ELi80EEvPKfPfS2_S2_iiffE9s_sumCols+4];
	add.f32 	%f1778, %f1774, %f1777;
	ld.shared.f32 	%f1779, [_ZZ23softargmax_kernel_floatILi80ELi80EEvPKfPfS2_S2_iiffE9s_sumRows+8];
	add.f32 	%f1780, %f1776, %f1779;
	ld.shared.f32 	%f1781, [_ZZ23softargmax_kernel_floatILi80ELi80EEvPKfPfS2_S2_iiffE9s_sumCols+8];
	add.f32 	%f1782, %f1778, %f1781;
	ld.shared.f32 	%f1783, [_ZZ23softargmax_kernel_floatILi80ELi80EEvPKfPfS2_S2_iiffE9s_sumRows+12];
	add.f32 	%f1784, %f1780, %f1783;
	ld.shared.f32 	%f1785, [_ZZ23softargmax_kernel_floatILi80ELi80EEvPKfPfS2_S2_iiffE9s_sumCols+12];
	add.f32 	%f1786, %f1782, %f1785;
	ld.shared.f32 	%f1787, [_ZZ23softargmax_kernel_floatILi80ELi80EEvPKfPfS2_S2_iiffE9s_sumRows+16];
	add.f32 	%f1788, %f1784, %f1787;
	ld.shared.f32 	%f1789, [_ZZ23softargmax_kernel_floatILi80ELi80EEvPKfPfS2_S2_iiffE9s_sumCols+16];
	add.f32 	%f1790, %f1786, %f1789;
	ld.shared.f32 	%f1791, [_ZZ23softargmax_kernel_floatILi80ELi80EEvPKfPfS2_S2_iiffE9s_sumRows+20];
	add.f32 	%f1792, %f1788, %f1791;
	ld.shared.f32 	%f1793, [_ZZ23softargmax_kernel_floatILi80ELi80EEvPKfPfS2_S2_iiffE9s_sumCols+20];
	add.f32 	%f1794, %f1790, %f1793;
	ld.shared.f32 	%f1795, [_ZZ23softargmax_kernel_floatILi80ELi80EEvPKfPfS2_S2_iiffE9s_sumRows+24];
	add.f32 	%f1796, %f1792, %f1795;
	ld.shared.f32 	%f1797, [_ZZ23softargmax_kernel_floatILi80ELi80EEvPKfPfS2_S2_iiffE9s_sumCols+24];
	add.f32 	%f1798, %f1794, %f1797;
	ld.shared.f32 	%f1799, [_ZZ23softargmax_kernel_floatILi80ELi80EEvPKfPfS2_S2_iiffE9s_sumRows+28];
	add.f32 	%f1800, %f1796, %f1799;
	ld.shared.f32 	%f1801, [_ZZ23softargmax_kernel_floatILi80ELi80EEvPKfPfS2_S2_iiffE9s_sumCols+28];
	add.f32 	%f1802, %f1798, %f1801;
	ld.shared.f32 	%f1803, [_ZZ23softargmax_kernel_floatILi80ELi80EEvPKfPfS2_S2_iiffE9s_sumRows+32];
	add.f32 	%f1804, %f1800, %f1803;
	ld.shared.f32 	%f1805, [_ZZ23softargmax_kernel_floatILi80ELi80EEvPKfPfS2_S2_iiffE9s_sumCols+32];
	add.f32 	%f1806, %f1802, %f1805;
	ld.shared.f32 	%f1807, [_ZZ23softargmax_kernel_floatILi80ELi80EEvPKfPfS2_S2_iiffE9s_sumRows+36];
	add.f32 	%f1808, %f1804, %f1807;
	ld.shared.f32 	%f1809, [_ZZ23softargmax_kernel_floatILi80ELi80EEvPKfPfS2_S2_iiffE9s_sumCols+36];
	add.f32 	%f1810, %f1806, %f1809;
	ld.shared.f32 	%f1811, [_ZZ23softargmax_kernel_floatILi80ELi80EEvPKfPfS2_S2_iiffE9s_sumRows+40];
	add.f32 	%f1812, %f1808, %f1811;
	ld.shared.f32 	%f1813, [_ZZ23softargmax_kernel_floatILi80ELi80EEvPKfPfS2_S2_iiffE9s_sumCols+40];
	add.f32 	%f1814, %f1810, %f1813;
	ld.shared.f32 	%f1815, [_ZZ23softargmax_kernel_floatILi80ELi80EEvPKfPfS2_S2_iiffE9s_sumRows+44];
	add.f32 	%f1816, %f1812, %f1815;
	ld.shared.f32 	%f1817, [_ZZ23softargmax_kernel_floatILi80ELi80EEvPKfPfS2_S2_iiffE9s_sumCols+44];
	add.f32 	%f1818, %f1814, %f1817;
	ld.shared.f32 	%f1819, [_ZZ23softargmax_kernel_floatILi80ELi80EEvPKfPfS2_S2_iiffE9s_sumRows+48];
	add.f32 	%f1820, %f1816, %f1819;
	ld.shared.f32 	%f1821, [_ZZ23softargmax_kernel_floatILi80ELi80EEvPKfPfS2_S2_iiffE9s_sumCols+48];
	add.f32 	%f1822, %f1818, %f1821;
	ld.shared.f32 	%f1823, [_ZZ23softargmax_kernel_floatILi80ELi80EEvPKfPfS2_S2_iiffE9s_sumRows+52];
	add.f32 	%f1824, %f1820, %f1823;
	ld.shared.f32 	%f1825, [_ZZ23softargmax_kernel_floatILi80ELi80EEvPKfPfS2_S2_iiffE9s_sumCols+52];
	add.f32 	%f1826, %f1822, %f1825;
	ld.shared.f32 	%f1827, [_ZZ23softargmax_kernel_floatILi80ELi80EEvPKfPfS2_S2_iiffE9s_sumRows+56];
	add.f32 	%f1828, %f1824, %f1827;
	ld.shared.f32 	%f1829, [_ZZ23softargmax_kernel_floatILi80ELi80EEvPKfPfS2_S2_iiffE9s_sumCols+56];
	add.f32 	%f1830, %f1826, %f1829;
	ld.shared.f32 	%f1831, [_ZZ23softargmax_kernel_floatILi80ELi80EEvPKfPfS2_S2_iiffE9s_sumRows+60];
	add.f32 	%f1832, %f1828, %f1831;
	ld.shared.f32 	%f1833, [_ZZ23softargmax_kernel_floatILi80ELi80EEvPKfPfS2_S2_iiffE9s_sumCols+60];
	add.f32 	%f1834, %f1830, %f1833;
	ld.shared.f32 	%f1835, [_ZZ23softargmax_kernel_floatILi80ELi80EEvPKfPfS2_S2_iiffE9s_sumRows+64];
	add.f32 	%f1836, %f1832, %f1835;
	ld.shared.f32 	%f1837, [_ZZ23softargmax_kernel_floatILi80ELi80EEvPKfPfS2_S2_iiffE9s_sumCols+64];
	add.f32 	%f1838, %f1834, %f1837;
	ld.shared.f32 	%f1839, [_ZZ23softargmax_kernel_floatILi80ELi80EEvPKfPfS2_S2_iiffE9s_sumRows+68];
	add.f32 	%f1840, %f1836, %f1839;
	ld.shared.f32 	%f1841, [_ZZ23softargmax_kernel_floatILi80ELi80EEvPKfPfS2_S2_iiffE9s_sumCols+68];
	add.f32 	%f1842, %f1838, %f1841;
	ld.shared.f32 	%f1843, [_ZZ23softargmax_kernel_floatILi80ELi80EEvPKfPfS2_S2_iiffE9s_sumRows+72];
	add.f32 	%f1844, %f1840, %f1843;
	ld.shared.f32 	%f1845, [_ZZ23softargmax_kernel_floatILi80ELi80EEvPKfPfS2_S2_iiffE9s_sumCols+72];
	add.f32 	%f1846, %f1842, %f1845;
	ld.shared.f32 	%f1847, [_ZZ23softargmax_kernel_floatILi80ELi80EEvPKfPfS2_S2_iiffE9s_sumRows+76];
	add.f32 	%f1848, %f1844, %f1847;
	ld.shared.f32 	%f1849, [_ZZ23softargmax_kernel_floatILi80ELi80EEvPKfPfS2_S2_iiffE9s_sumCols+76];
	add.f32 	%f1850, %f1846, %f1849;
	ld.shared.f32 	%f1851, [_ZZ23softargmax_kernel_floatILi80ELi80EEvPKfPfS2_S2_iiffE9s_sumRows+80];
	add.f32 	%f1852, %f1848, %f1851;
	ld.shared.f32 	%f1853, [_ZZ23softargmax_kernel_floatILi80ELi80EEvPKfPfS2_S2_iiffE9s_sumCols+80];
	add.f32 	%f1854, %f1850, %f1853;
	ld.shared.f32 	%f1855, [_ZZ23softargmax_kernel_floatILi80ELi80EEvPKfPfS2_S2_iiffE9s_sumRows+84];
	add.f32 	%f1856, %f1852, %f1855;
	ld.shared.f32 	%f1857, [_ZZ23softargmax_kernel_floatILi80ELi80EEvPKfPfS2_S2_iiffE9s_sumCols+84];
	add.f32 	%f1858, %f1854, %f1857;
	ld.shared.f32 	%f1859, [_ZZ23softargmax_kernel_floatILi80ELi80EEvPKfPfS2_S2_iiffE9s_sumRows+88];
	add.f32 	%f1860, %f1856, %f1859;
	ld.shared.f32 	%f1861, [_ZZ23softargmax_kernel_floatILi80ELi80EEvPKfPfS2_S2_iiffE9s_sumCols+88];
	add.f32 	%f1862, %f1858, %f1861;
	ld.shared.f32 	%f1863, [_ZZ23softargmax_kernel_floatILi80ELi80EEvPKfPfS2_S2_iiffE9s_sumRows+92];
	add.f32 	%f1864, %f1860, %f1863;
	ld.shared.f32 	%f1865, [_ZZ23softargmax_kernel_floatILi80ELi80EEvPKfPfS2_S2_iiffE9s_sumCols+92];
	add.f32 	%f1866, %f1862, %f1865;
	ld.shared.f32 	%f1867, [_ZZ23softargmax_kernel_floatILi80ELi80EEvPKfPfS2_S2_iiffE9s_sumRows+96];
	add.f32 	%f1868, %f1864, %f1867;
	ld.shared.f32 	%f1869, [_ZZ23softargmax_kernel_floatILi80ELi80EEvPKfPfS2_S2_iiffE9s_sumCols+96];
	add.f32 	%f1870, %f1866, %f1869;
	ld.shared.f32 	%f1871, [_ZZ23softargmax_kernel_floatILi80ELi80EEvPKfPfS2_S2_iiffE9s_sumRows+100];
	add.f32 	%f1872, %f1868, %f1871;
	ld.shared.f32 	%f1873, [_ZZ23softargmax_kernel_floatILi80ELi80EEvPKfPfS2_S2_iiffE9s_sumCols+100];
	add.f32 	%f1874, %f1870, %f1873;
	ld.shared.f32 	%f1875, [_ZZ23softargmax_kernel_floatILi80ELi80EEvPKfPfS2_S2_iiffE9s_sumRows+104];
	add.f32 	%f1876, %f1872, %f1875;
	ld.shared.f32 	%f1877, [_ZZ23softargmax_kernel_floatILi80ELi80EEvPKfPfS2_S2_iiffE9s_sumCols+104];
	add.f32 	%f1878, %f1874, %f1877;
	ld.shared.f32 	%f1879, [_ZZ23softargmax_kernel_floatILi80ELi80EEvPKfPfS2_S2_iiffE9s_sumRows+108];
	add.f32 	%f1880, %f1876, %f1879;
	ld.shared.f32 	%f1881, [_ZZ23softargmax_kernel_floatILi80ELi80EEvPKfPfS2_S2_iiffE9s_sumCols+108];
	add.f32 	%f1882, %f1878, %f1881;
	ld.shared.f32 	%f1883, [_ZZ23softargmax_kernel_floatILi80ELi80EEvPKfPfS2_S2_iiffE9s_sumRows+112];
	add.f32 	%f1884, %f1880, %f1883;
	ld.shared.f32 	%f1885, [_ZZ23softargmax_kernel_floatILi80ELi80EEvPKfPfS2_S2_iiffE9s_sumCols+112];
	add.f32 	%f1886, %f1882, %f1885;
	ld.shared.f32 	%f1887, [_ZZ23softargmax_kernel_floatILi80ELi80EEvPKfPfS2_S2_iiffE9s_sumRows+116];
	add.f32 	%f1888, %f1884, %f1887;
	ld.shared.f32 	%f1889, [_ZZ23softargmax_kernel_floatILi80ELi80EEvPKfPfS2_S2_iiffE9s_sumCols+116];
	add.f32 	%f1890, %f1886, %f1889;
	ld.shared.f32 	%f1891, [_ZZ23softargmax_kernel_floatILi80ELi80EEvPKfPfS2_S2_iiffE9s_sumRows+120];
	add.f32 	%f1892, %f1888, %f1891;
	ld.shared.f32 	%f1893, [_ZZ23softargmax_kernel_floatILi80ELi80EEvPKfPfS2_S2_iiffE9s_sumCols+120];
	add.f32 	%f1894, %f1890, %f1893;
	ld.shared.f32 	%f1895, [_ZZ23softargmax_kernel_floatILi80ELi80EEvPKfPfS2_S2_iiffE9s_sumRows+124];
	add.f32 	%f1896, %f1892, %f1895;
	ld.shared.f32 	%f1897, [_ZZ23softargmax_kernel_floatILi80ELi80EEvPKfPfS2_S2_iiffE9s_sumCols+124];
	add.f32 	%f1898, %f1894, %f1897;
	ld.shared.f32 	%f1899, [_ZZ23softargmax_kernel_floatILi80ELi80EEvPKfPfS2_S2_iiffE9s_sumRows+128];
	add.f32 	%f1900, %f1896, %f1899;
	ld.shared.f32 	%f1901, [_ZZ23softargmax_kernel_floatILi80ELi80EEvPKfPfS2_S2_iiffE9s_sumCols+128];
	add.f32 	%f1902, %f1898, %f1901;
	ld.shared.f32 	%f1903, [_ZZ23softargmax_kernel_floatILi80ELi80EEvPKfPfS2_S2_iiffE9s_sumRows+132];
	add.f32 	%f1904, %f1900, %f1903;
	ld.shared.f32 	%f1905, [_ZZ23softargmax_kernel_floatILi80ELi80EEvPKfPfS2_S2_iiffE9s_sumCols+132];
	add.f32 	%f1906, %f1902, %f1905;
	ld.shared.f32 	%f1907, [_ZZ23softargmax_kernel_floatILi80ELi80EEvPKfPfS2_S2_iiffE9s_sumRows+136];
	add.f32 	%f1908, %f1904, %f1907;
	ld.shared.f32 	%f1909, [_ZZ23softargmax_kernel_floatILi80ELi80EEvPKfPfS2_S2_iiffE9s_sumCols+136];
	add.f32 	%f1910, %f1906, %f1909;
	ld.shared.f32 	%f1911, [_ZZ23softargmax_kernel_floatILi80ELi80EEvPKfPfS2_S2_iiffE9s_sumRows+140];
	add.f32 	%f1912, %f1908, %f1911;
	ld.shared.f32 	%f1913, [_ZZ23softargmax_kernel_floatILi80ELi80EEvPKfPfS2_S2_iiffE9s_sumCols+140];
	add.f32 	%f1914, %f1910, %f1913;
	ld.shared.f32 	%f1915, [_ZZ23softargmax_kernel_floatILi80ELi80EEvPKfPfS2_S2_iiffE9s_sumRows+144];
	add.f32 	%f1916, %f1912, %f1915;
	ld.shared.f32 	%f1917, [_ZZ23softargmax_kernel_floatILi80ELi80EEvPKfPfS2_S2_iiffE9s_sumCols+144];
	add.f32 	%f1918, %f1914, %f1917;
	ld.shared.f32 	%f1919, [_ZZ23softargmax_kernel_floatILi80ELi80EEvPKfPfS2_S2_iiffE9s_sumRows+148];
	add.f32 	%f1920, %f1916, %f1919;
	ld.shared.f32 	%f1921, [_ZZ23softargmax_kernel_floatILi80ELi80EEvPKfPfS2_S2_iiffE9s_sumCols+148];
	add.f32 	%f1922, %f1918, %f1921;
	ld.shared.f32 	%f1923, [_ZZ23softargmax_kernel_floatILi80ELi80EEvPKfPfS2_S2_iiffE9s_sumRows+152];
	add.f32 	%f1924, %f1920, %f1923;
	ld.shared.f32 	%f1925, [_ZZ23softargmax_kernel_floatILi80ELi80EEvPKfPfS2_S2_iiffE9s_sumCols+152];
	add.f32 	%f1926, %f1922, %f1925;
	ld.shared.f32 	%f1927, [_ZZ23softargmax_kernel_floatILi80ELi80EEvPKfPfS2_S2_iiffE9s_sumRows+156];
	add.f32 	%f1928, %f1924, %f1927;
	ld.shared.f32 	%f1929, [_ZZ23softargmax_kernel_floatILi80ELi80EEvPKfPfS2_S2_iiffE9s_sumCols+156];
	add.f32 	%f1930, %f1926, %f1929;
	ld.shared.f32 	%f1931, [_ZZ23softargmax_kernel_floatILi80ELi80EEvPKfPfS2_S2_iiffE9s_sumRows+160];
	add.f32 	%f1932, %f1928, %f1931;
	ld.shared.f32 	%f1933, [_ZZ23softargmax_kernel_floatILi80ELi80EEvPKfPfS2_S2_iiffE9s_sumCols+160];
	add.f32 	%f1934, %f1930, %f1933;
	ld.shared.f32 	%f1935, [_ZZ23softargmax_kernel_floatILi80ELi80EEvPKfPfS2_S2_iiffE9s_sumRows+164];
	add.f32 	%f1936, %f1932, %f1935;
	ld.shared.f32 	%f1937, [_ZZ23softargmax_kernel_floatILi80ELi80EEvPKfPfS2_S2_iiffE9s_sumCols+164];
	add.f32 	%f1938, %f1934, %f1937;
	ld.shared.f32 	%f1939, [_ZZ23softargmax_kernel_floatILi80ELi80EEvPKfPfS2_S2_iiffE9s_sumRows+168];
	add.f32 	%f1940, %f1936, %f1939;
	ld.shared.f32 	%f1941, [_ZZ23softargmax_kernel_floatILi80ELi80EEvPKfPfS2_S2_iiffE9s_sumCols+168];
	add.f32 	%f1942, %f1938, %f1941;
	ld.shared.f32 	%f1943, [_ZZ23softargmax_kernel_floatILi80ELi80EEvPKfPfS2_S2_iiffE9s_sumRows+172];
	add.f32 	%f1944, %f1940, %f1943;
	ld.shared.f32 	%f1945, [_ZZ23softargmax_kernel_floatILi80ELi80EEvPKfPfS2_S2_iiffE9s_sumCols+172];
	add.f32 	%f1946, %f1942, %f1945;
	ld.shared.f32 	%f1947, [_ZZ23softargmax_kernel_floatILi80ELi80EEvPKfPfS2_S2_iiffE9s_sumRows+176];
	add.f32 	%f1948, %f1944, %f1947;
	ld.shared.f32 	%f1949, [_ZZ23softargmax_kernel_floatILi80ELi80EEvPKfPfS2_S2_iiffE9s_sumCols+176];
	add.f32 	%f1950, %f1946, %f1949;
	ld.shared.f32 	%f1951, [_ZZ23softargmax_kernel_floatILi80ELi80EEvPKfPfS2_S2_iiffE9s_sumRows+180];
	add.f32 	%f1952, %f1948, %f1951;
	ld.shared.f32 	%f1953, [_ZZ23softargmax_kernel_floatILi80ELi80EEvPKfPfS2_S2_iiffE9s_sumCols+180];
	add.f32 	%f1954, %f1950, %f1953;
	ld.shared.f32 	%f1955, [_ZZ23softargmax_kernel_floatILi80ELi80EEvPKfPfS2_S2_iiffE9s_sumRows+184];
	add.f32 	%f1956, %f1952, %f1955;
	ld.shared.f32 	%f1957, [_ZZ23softargmax_kernel_floatILi80ELi80EEvPKfPfS2_S2_iiffE9s_sumCols+184];
	add.f32 	%f1958, %f1954, %f1957;
	ld.shared.f32 	%f1959, [_ZZ23softargmax_kernel_floatILi80ELi80EEvPKfPfS2_S2_iiffE9s_sumRows+188];
	add.f32 	%f1960, %f1956, %f1959;
	ld.shared.f32 	%f1961, [_ZZ23softargmax_kernel_floatILi80ELi80EEvPKfPfS2_S2_iiffE9s_sumCols+188];
	add.f32 	%f1962, %f1958, %f1961;
	ld.shared.f32 	%f1963, [_ZZ23softargmax_kernel_floatILi80ELi80EEvPKfPfS2_S2_iiffE9s_sumRows+192];
	add.f32 	%f1964, %f1960, %f1963;
	ld.shared.f32 	%f1965, [_ZZ23softargmax_kernel_floatILi80ELi80EEvPKfPfS2_S2_iiffE9s_sumCols+192];
	add.f32 	%f1966, %f1962, %f1965;
	ld.shared.f32 	%f1967, [_ZZ23softargmax_kernel_floatILi80ELi80EEvPKfPfS2_S2_iiffE9s_sumRows+196];
	add.f32 	%f1968, %f1964, %f1967;
	ld.shared.f32 	%f1969, [_ZZ23softargmax_kernel_floatILi80ELi80EEvPKfPfS2_S2_iiffE9s_sumCols+196];
	add.f32 	%f1970, %f1966, %f1969;
	ld.shared.f32 	%f1971, [_ZZ23softargmax_kernel_floatILi80ELi80EEvPKfPfS2_S2_iiffE9s_sumRows+200];
	add.f32 	%f1972, %f1968, %f1971;
	ld.shared.f32 	%f1973, [_ZZ23softargmax_kernel_floatILi80ELi80EEvPKfPfS2_S2_iiffE9s_sumCols+200];
	add.f32 	%f1974, %f1970, %f1973;
	ld.shared.f32 	%f1975, [_ZZ23softargmax_kernel_floatILi80ELi80EEvPKfPfS2_S2_iiffE9s_sumRows+204];
	add.f32 	%f1976, %f1972, %f1975;
	ld.shared.f32 	%f1977, [_ZZ23softargmax_kernel_floatILi80ELi80EEvPKfPfS2_S2_iiffE9s_sumCols+204];
	add.f32 	%f1978, %f1974, %f1977;
	ld.shared.f32 	%f1979, [_ZZ23softargmax_kernel_floatILi80ELi80EEvPKfPfS2_S2_iiffE9s_sumRows+208];
	add.f32 	%f1980, %f1976, %f1979;
	ld.shared.f32 	%f1981, [_ZZ23softargmax_kernel_floatILi80ELi80EEvPKfPfS2_S2_iiffE9s_sumCols+208];
	add.f32 	%f1982, %f1978, %f1981;
	ld.shared.f32 	%f1983, [_ZZ23softargmax_kernel_floatILi80ELi80EEvPKfPfS2_S2_iiffE9s_sumRows+212];
	add.f32 	%f1984, %f1980, %f1983;
	ld.shared.f32 	%f1985, [_ZZ23softargmax_kernel_floatILi80ELi80EEvPKfPfS2_S2_iiffE9s_sumCols+212];
	add.f32 	%f1986, %f1982, %f1985;
	ld.shared.f32 	%f1987, [_ZZ23softargmax_kernel_floatILi80ELi80EEvPKfPfS2_S2_iiffE9s_sumRows+216];
	add.f32 	%f1988, %f1984, %f1987;
	ld.shared.f32 	%f1989, [_ZZ23softargmax_kernel_floatILi80ELi80EEvPKfPfS2_S2_iiffE9s_sumCols+216];
	add.f32 	%f1990, %f1986, %f1989;
	ld.shared.f32 	%f1991, [_ZZ23softargmax_kernel_floatILi80ELi80EEvPKfPfS2_S2_iiffE9s_sumRows+220];
	add.f32 	%f1992, %f1988, %f1991;
	ld.shared.f32 	%f1993, [_ZZ23softargmax_kernel_floatILi80ELi80EEvPKfPfS2_S2_iiffE9s_sumCols+220];
	add.f32 	%f1994, %f1990, %f1993;
	ld.shared.f32 	%f1995, [_ZZ23softargmax_kernel_floatILi80ELi80EEvPKfPfS2_S2_iiffE9s_sumRows+224];
	add.f32 	%f1996, %f1992, %f1995;
	ld.shared.f32 	%f1997, [_ZZ23softargmax_kernel_floatILi80ELi80EEvPKfPfS2_S2_iiffE9s_sumCols+224];
	add.f32 	%f1998, %f1994, %f1997;
	ld.shared.f32 	%f1999, [_ZZ23softargmax_kernel_floatILi80ELi80EEvPKfPfS2_S2_iiffE9s_sumRows+228];
	add.f32 	%f2000, %f1996, %f1999;
	ld.shared.f32 	%f2001, [_ZZ23softargmax_kernel_floatILi80ELi80EEvPKfPfS2_S2_iiffE9s_sumCols+228];
	add.f32 	%f2002, %f1998, %f2001;
	ld.shared.f32 	%f2003, [_ZZ23softargmax_kernel_floatILi80ELi80EEvPKfPfS2_S2_iiffE9s_sumRows+232];
	add.f32 	%f2004, %f2000, %f2003;
	ld.shared.f32 	%f2005, [_ZZ23softargmax_kernel_floatILi80ELi80EEvPKfPfS2_S2_iiffE9s_sumCols+232];
	add.f32 	%f2006, %f2002, %f2005;
	ld.shared.f32 	%f2007, [_ZZ23softargmax_kernel_floatILi80ELi80EEvPKfPfS2_S2_iiffE9s_sumRows+236];
	add.f32 	%f2008, %f2004, %f2007;
	ld.shared.f32 	%f2009, [_ZZ23softargmax_kernel_floatILi80ELi80EEvPKfPfS2_S2_iiffE9s_sumCols+236];
	add.f32 	%f2010, %f2006, %f2009;
	ld.shared.f32 	%f2011, [_ZZ23softargmax_kernel_floatILi80ELi80EEvPKfPfS2_S2_iiffE9s_sumRows+240];
	add.f32 	%f2012, %f2008, %f2011;
	ld.shared.f32 	%f2013, [_ZZ23softargmax_kernel_floatILi80ELi80EEvPKfPfS2_S2_iiffE9s_sumCols+240];
	add.f32 	%f2014, %f2010, %f2013;
	ld.shared.f32 	%f2015, [_ZZ23softargmax_kernel_floatILi80ELi80EEvPKfPfS2_S2_iiffE9s_sumRows+244];
	add.f32 	%f2016, %f2012, %f2015;
	ld.shared.f32 	%f2017, [_ZZ23softargmax_kernel_floatILi80ELi80EEvPKfPfS2_S2_iiffE9s_sumCols+244];
	add.f32 	%f2018, %f2014, %f2017;
	ld.shared.f32 	%f2019, [_ZZ23softargmax_kernel_floatILi80ELi80EEvPKfPfS2_S2_iiffE9s_sumRows+248];
	add.f32 	%f2020, %f2016, %f2019;
	ld.shared.f32 	%f2021, [_ZZ23softargmax_kernel_floatILi80ELi80EEvPKfPfS2_S2_iiffE9s_sumCols+248];
	add.f32 	%f2022, %f2018, %f2021;
	ld.shared.f32 	%f2023, [_ZZ23softargmax_kernel_floatILi80ELi80EEvPKfPfS2_S2_iiffE9s_sumRows+252];
	add.f32 	%f2024, %f2020, %f2023;
	ld.shared.f32 	%f2025, [_ZZ23softargmax_kernel_floatILi80ELi80EEvPKfPfS2_S2_iiffE9s_sumCols+252];
	add.f32 	%f2026, %f2022, %f2025;
	ld.shared.f32 	%f2027, [_ZZ23softargmax_kernel_floatILi80ELi80EEvPKfPfS2_S2_iiffE9s_sumRows+256];
	add.f32 	%f2028, %f2024, %f2027;
	ld.shared.f32 	%f2029, [_ZZ23softargmax_kernel_floatILi80ELi80EEvPKfPfS2_S2_iiffE9s_sumCols+256];
	add.f32 	%f2030, %f2026, %f2029;
	ld.shared.f32 	%f2031, [_ZZ23softargmax_kernel_floatILi80ELi80EEvPKfPfS2_S2_iiffE9s_sumRows+260];
	add.f32 	%f2032, %f2028, %f2031;
	ld.shared.f32 	%f2033, [_ZZ23softargmax_kernel_floatILi80ELi80EEvPKfPfS2_S2_iiffE9s_sumCols+260];
	add.f32 	%f2034, %f2030, %f2033;
	ld.shared.f32 	%f2035, [_ZZ23softargmax_kernel_floatILi80ELi80EEvPKfPfS2_S2_iiffE9s_sumRows+264];
	add.f32 	%f2036, %f2032, %f2035;
	ld.shared.f32 	%f2037, [_ZZ23softargmax_kernel_floatILi80ELi80EEvPKfPfS2_S2_iiffE9s_sumCols+264];
	add.f32 	%f2038, %f2034, %f2037;
	ld.shared.f32 	%f2039, [_ZZ23softargmax_kernel_floatILi80ELi80EEvPKfPfS2_S2_iiffE9s_sumRows+268];
	add.f32 	%f2040, %f2036, %f2039;
	ld.shared.f32 	%f2041, [_ZZ23softargmax_kernel_floatILi80ELi80EEvPKfPfS2_S2_iiffE9s_sumCols+268];
	add.f32 	%f2042, %f2038, %f2041;
	ld.shared.f32 	%f2043, [_ZZ23softargmax_kernel_floatILi80ELi80EEvPKfPfS2_S2_iiffE9s_sumRows+272];
	add.f32 	%f2044, %f2040, %f2043;
	ld.shared.f32 	%f2045, [_ZZ23softargmax_kernel_floatILi80ELi80EEvPKfPfS2_S2_iiffE9s_sumCols+272];
	add.f32 	%f2046, %f2042, %f2045;
	ld.shared.f32 	%f2047, [_ZZ23softargmax_kernel_floatILi80ELi80EEvPKfPfS2_S2_iiffE9s_sumRows+276];
	add.f32 	%f2048, %f2044, %f2047;
	ld.shared.f32 	%f2049, [_ZZ23softargmax_kernel_floatILi80ELi80EEvPKfPfS2_S2_iiffE9s_sumCols+276];
	add.f32 	%f2050, %f2046, %f2049;
	ld.shared.f32 	%f2051, [_ZZ23softargmax_kernel_floatILi80ELi80EEvPKfPfS2_S2_iiffE9s_sumRows+280];
	add.f32 	%f2052, %f2048, %f2051;
	ld.shared.f32 	%f2053, [_ZZ23softargmax_kernel_floatILi80ELi80EEvPKfPfS2_S2_iiffE9s_sumCols+280];
	add.f32 	%f2054, %f2050, %f2053;
	ld.shared.f32 	%f2055, [_ZZ23softargmax_kernel_floatILi80ELi80EEvPKfPfS2_S2_iiffE9s_sumRows+284];
	add.f32 	%f2056, %f2052, %f2055;
	ld.shared.f32 	%f2057, [_ZZ23softargmax_kernel_floatILi80ELi80EEvPKfPfS2_S2_iiffE9s_sumCols+284];
	add.f32 	%f2058, %f2054, %f2057;
	ld.shared.f32 	%f2059, [_ZZ23softargmax_kernel_floatILi80ELi80EEvPKfPfS2_S2_iiffE9s_sumRows+288];
	add.f32 	%f2060, %f2056, %f2059;
	ld.shared.f32 	%f2061, [_ZZ23softargmax_kernel_floatILi80ELi80EEvPKfPfS2_S2_iiffE9s_sumCols+288];
	add.f32 	%f2062, %f2058, %f2061;
	ld.shared.f32 	%f2063, [_ZZ23softargmax_kernel_floatILi80ELi80EEvPKfPfS2_S2_iiffE9s_sumRows+292];
	add.f32 	%f2064, %f2060, %f2063;
	ld.shared.f32 	%f2065, [_ZZ23softargmax_kernel_floatILi80ELi80EEvPKfPfS2_S2_iiffE9s_sumCols+292];
	add.f32 	%f2066, %f2062, %f2065;
	ld.shared.f32 	%f2067, [_ZZ23softargmax_kernel_floatILi80ELi80EEvPKfPfS2_S2_iiffE9s_sumRows+296];
	add.f32 	%f2068, %f2064, %f2067;
	ld.shared.f32 	%f2069, [_ZZ23softargmax_kernel_floatILi80ELi80EEvPKfPfS2_S2_iiffE9s_sumCols+296];
	add.f32 	%f2070, %f2066, %f2069;
	ld.shared.f32 	%f2071, [_ZZ23softargmax_kernel_floatILi80ELi80EEvPKfPfS2_S2_iiffE9s_sumRows+300];
	add.f32 	%f2072, %f2068, %f2071;
	ld.shared.f32 	%f2073, [_ZZ23softargmax_kernel_floatILi80ELi80EEvPKfPfS2_S2_iiffE9s_sumCols+300];
	add.f32 	%f2074, %f2070, %f2073;
	ld.shared.f32 	%f2075, [_ZZ23softargmax_kernel_floatILi80ELi80EEvPKfPfS2_S2_iiffE9s_sumRows+304];
	add.f32 	%f2076, %f2072, %f2075;
	ld.shared.f32 	%f2077, [_ZZ23softargmax_kernel_floatILi80ELi80EEvPKfPfS2_S2_iiffE9s_sumCols+304];
	add.f32 	%f2078, %f2074, %f2077;
	ld.shared.f32 	%f2079, [_ZZ23softargmax_kernel_floatILi80ELi80EEvPKfPfS2_S2_iiffE9s_sumRows+308];
	add.f32 	%f2080, %f2076, %f2079;
	ld.shared.f32 	%f2081, [_ZZ23softargmax_kernel_floatILi80ELi80EEvPKfPfS2_S2_iiffE9s_sumCols+308];
	add.f32 	%f2082, %f2078, %f2081;
	ld.shared.f32 	%f2083, [_ZZ23softargmax_kernel_floatILi80ELi80EEvPKfPfS2_S2_iiffE9s_sumRows+312];
	add.f32 	%f2084, %f2080, %f2083;
	ld.shared.f32 	%f2085, [_ZZ23softargmax_kernel_floatILi80ELi80EEvPKfPfS2_S2_iiffE9s_sumCols+312];
	add.f32 	%f2086, %f2082, %f2085;
	ld.shared.f32 	%f2087, [_ZZ23softargmax_kernel_floatILi80ELi80EEvPKfPfS2_S2_iiffE9s_sumRows+316];
	add.f32 	%f2088, %f2084, %f2087;
	ld.shared.f32 	%f2089, [_ZZ23softargmax_kernel_floatILi80ELi80EEvPKfPfS2_S2_iiffE9s_sumCols+316];
	add.f32 	%f2090, %f2086, %f2089;
	mov.u32 	%r183, %ctaid.y;
	cvta.to.global.u64 	%rd11, %rd16;
	mul.wide.u32 	%rd12, %r183, 4;
	add.s64 	%rd13, %rd11, %rd12;
	st.global.f32 	[%rd13], %f2088;
	cvta.to.global.u64 	%rd14, %rd17;
	add.s64 	%rd15, %rd14, %rd12;
	st.global.f32 	[%rd15], %f2090;
$L__BB1_6:
	ret;

}


// ===== COMPILED SASS (sm_100) =====

	.target	sm_100

	.elftype	@"ET_EXEC"


//--------------------- .note.nv.tkinfo           --------------------------
	.section	.note.nv.tkinfo,"",@"SHT_NOTE"
	.sectionflags	@"SHF_NOTE_NV_TKINFO"
	.tkinfo
        /*0018*/ 	.word	0x00000002
        /*0030*/ 	.string	""
        /*0030*/ 	.string	"ptxas"
        /*0030*/ 	.string	"Cuda compilation tools, release 13.0, V13.0.88"
        /*0030*/ 	.string	"Build cuda_13.0.r13.0/compiler.36424714_0"
        /*0030*/ 	.string	"-arch sm_100 -m 64 "



//--------------------- .note.nv.cuinfo           --------------------------
	.section	.note.nv.cuinfo,"",@"SHT_NOTE"
	.sectionflags	@"SHF_NOTE_NV_CUINFO"
        /*0018*/ 	.short	0x0002
        /*001a*/ 	.short	0x0064
        /*001c*/ 	.short	0x0082
	.zero		2


//--------------------- .nv.info                  --------------------------
	.section	.nv.info,"",@"SHT_CUDA_INFO"
	.align	4


	//----- nvinfo : EIATTR_REGCOUNT
	.align		4
        /*0000*/ 	.byte	0x04, 0x2f
        /*0002*/ 	.short	(.L_1 - .L_0)
	.align		4
.L_0:
        /*0004*/ 	.word	index@(_Z22softargmax_kernel_halfILi80ELi80EEvPK7__half2P6__halfS4_S4_iiS3_S3_)
        /*0008*/ 	.word	0x00000047


	//----- nvinfo : EIATTR_FRAME_SIZE
	.align		4
.L_1:
        /*000c*/ 	.byte	0x04, 0x11
        /*000e*/ 	.short	(.L_3 - .L_2)
	.align		4
.L_2:
        /*0010*/ 	.word	index@(_Z22softargmax_kernel_halfILi80ELi80EEvPK7__half2P6__halfS4_S4_iiS3_S3_)
        /*0014*/ 	.word	0x00000000


	//----- nvinfo : EIATTR_REGCOUNT
	.align		4
.L_3:
        /*0018*/ 	.byte	0x04, 0x2f
        /*001a*/ 	.short	(.L_5 - .L_4)
	.align		4
.L_4:
        /*001c*/ 	.word	index@(_Z23softargmax_kernel_floatILi80ELi80EEvPKfPfS2_S2_iiff)
        /*0020*/ 	.word	0x00000092


	//----- nvinfo : EIATTR_FRAME_SIZE
	.align		4
.L_5:
        /*0024*/ 	.byte	0x04, 0x11
        /*0026*/ 	.short	(.L_7 - .L_6)
	.align		4
.L_6:
        /*0028*/ 	.word	index@($__internal_1_$__cuda_sm3x_div_rn_noftz_f32_slowpath)
        /*002c*/ 	.word	0x00000000


	//----- nvinfo : EIATTR_FRAME_SIZE
	.align		4
.L_7:
        /*0030*/ 	.byte	0x04, 0x11
        /*0032*/ 	.short	(.L_9 - .L_8)
	.align		4
.L_8:
        /*0034*/ 	.word	index@($__internal_0_$__cuda_sm20_rcp_rn_f32_slowpath)
        /*0038*/ 	.word	0x00000000


	//----- nvinfo : EIATTR_FRAME_SIZE
	.align		4
.L_9:
        /*003c*/ 	.byte	0x04, 0x11
        /*003e*/ 	.short	(.L_11 - .L_10)
	.align		4
.L_10:
        /*0040*/ 	.word	index@(_Z23softargmax_kernel_floatILi80ELi80EEvPKfPfS2_S2_iiff)
        /*0044*/ 	.word	0x00000000


	//----- nvinfo : EIATTR_MIN_STACK_SIZE
	.align		4
.L_11:
        /*0048*/ 	.byte	0x04, 0x12
        /*004a*/ 	.short	(.L_13 - .L_12)
	.align		4
.L_12:
        /*004c*/ 	.word	index@(_Z23softargmax_kernel_floatILi80ELi80EEvPKfPfS2_S2_iiff)
        /*0050*/ 	.word	0x00000000


	//----- nvinfo : EIATTR_MIN_STACK_SIZE
	.align		4
.L_13:
        /*0054*/ 	.byte	0x04, 0x12
        /*0056*/ 	.short	(.L_15 - .L_14)
	.align		4
.L_14:
        /*0058*/ 	.word	index@(_Z22softargmax_kernel_halfILi80ELi80EEvPK7__half2P6__halfS4_S4_iiS3_S3_)
        /*005c*/ 	.word	0x00000000
.L_15:


//--------------------- .nv.compat                --------------------------
	.section	.nv.compat,"",@"SHT_CUDA_COMPAT_INFO"
	.align	4
        /*0000*/ 	.byte	0x02, 0x09, 0x00, 0x00, 0x02, 0x02, 0x01, 0x00, 0x02, 0x05, 0x05, 0x00, 0x03, 0x07, 0x01, 0x01
        /*0010*/ 	.byte	0x02, 0x03, 0x00, 0x00, 0x02, 0x06, 0x01, 0x00, 0x04, 0x0b, 0x08, 0x00, 0x01, 0x00, 0x00, 0x00
        /*0020*/ 	.byte	0x00, 0x00, 0x00, 0x00


//--------------------- .nv.info._Z23softargmax_kernel_floatILi80ELi80EEvPKfPfS2_S2_iiff --------------------------
	.section	.nv.info._Z23softargmax_kernel_floatILi80ELi80EEvPKfPfS2_S2_iiff,"",@"SHT_CUDA_INFO"
	.sectionflags	@""
	.align	4


	//----- nvinfo : EIATTR_CUDA_API_VERSION
	.align		4
        /*0000*/ 	.byte	0x04, 0x37
        /*0002*/ 	.short	(.L_17 - .L_16)
.L_16:
        /*0004*/ 	.word	0x00000082


	//----- nvinfo : EIATTR_KPARAM_INFO
	.align		4
.L_17:
        /*0008*/ 	.byte	0x04, 0x17
        /*000a*/ 	.short	(.L_19 - .L_18)
.L_18:
        /*000c*/ 	.word	0x00000000
        /*0010*/ 	.short	0x0007
        /*0012*/ 	.short	0x002c
        /*0014*/ 	.byte	0x00, 0xf0, 0x11, 0x00


	//----- nvinfo : EIATTR_KPARAM_INFO
	.align		4
.L_19:
        /*0018*/ 	.byte	0x04, 0x17
        /*001a*/ 	.short	(.L_21 - .L_20)
.L_20:
        /*001c*/ 	.word	0x00000000
        /*0020*/ 	.short	0x0006
        /*0022*/ 	.short	0x0028
        /*0024*/ 	.byte	0x00, 0xf0, 0x11, 0x00


	//----- nvinfo : EIATTR_KPARAM_INFO
	.align		4
.L_21:
        /*0028*/ 	.byte	0x04, 0x17
        /*002a*/ 	.short	(.L_23 - .L_22)
.L_22:
        /*002c*/ 	.word	0x00000000
        /*0030*/ 	.short	0x0005
        /*0032*/ 	.short	0x0024
        /*0034*/ 	.byte	0x00, 0xf0, 0x11, 0x00


	//----- nvinfo : EIATTR_KPARAM_INFO
	.align		4
.L_23:
        /*0038*/ 	.byte	0x04, 0x17
        /*003a*/ 	.short	(.L_25 - .L_24)
.L_24:
        /*003c*/ 	.word	0x00000000
        /*0040*/ 	.short	0x0004
        /*0042*/ 	.short	0x0020
        /*0044*/ 	.byte	0x00, 0xf0, 0x11, 0x00


	//----- nvinfo : EIATTR_KPARAM_INFO
	.align		4
.L_25:
        /*0048*/ 	.byte	0x04, 0x17
        /*004a*/ 	.short	(.L_27 - .L_26)
.L_26:
        /*004c*/ 	.word	0x00000000
        /*0050*/ 	.short	0x0003
        /*0052*/ 	.short	0x0018
        /*0054*/ 	.byte	0x00, 0xf5, 0x21, 0x00


	//----- nvinfo : EIATTR_KPARAM_INFO
	.align		4
.L_27:
        /*0058*/ 	.byte	0x04, 0x17
        /*005a*/ 	.short	(.L_29 - .L_28)
.L_28:
        /*005c*/ 	.word	0x00000000
        /*0060*/ 	.short	0x0002
        /*0062*/ 	.short	0x0010
        /*0064*/ 	.byte	0x00, 0xf5, 0x21, 0x00


	//----- nvinfo : EIATTR_KPARAM_INFO
	.align		4
.L_29:
        /*0068*/ 	.byte	0x04, 0x17
        /*006a*/ 	.short	(.L_31 - .L_30)
.L_30:
        /*006c*/ 	.word	0x00000000
        /*0070*/ 	.short	0x0001
        /*0072*/ 	.short	0x0008
        /*0074*/ 	.byte	0x00, 0xf5, 0x21, 0x00


	//----- nvinfo : EIATTR_KPARAM_INFO
	.align		4
.L_31:
        /*0078*/ 	.byte	0x04, 0x17
        /*007a*/ 	.short	(.L_33 - .L_32)
.L_32:
        /*007c*/ 	.word	0x00000000
        /*0080*/ 	.short	0x0000
        /*0082*/ 	.short	0x0000
        /*0084*/ 	.byte	0x00, 0xf5, 0x21, 0x00


	//----- nvinfo : EIATTR_SPARSE_MMA_MASK
	.align		4
.L_33:
        /*0088*/ 	.byte	0x03, 0x50
        /*008a*/ 	.short	0x0000


	//----- nvinfo : EIATTR_MAXREG_COUNT
	.align		4
        /*008c*/ 	.byte	0x03, 0x1b
        /*008e*/ 	.short	0x00ff


	//----- nvinfo : EIATTR_NUM_BARRIERS
	.align		4
        /*0090*/ 	.byte	0x02, 0x4c
        /*0092*/ 	.byte	0x01
	.zero		1


	//----- nvinfo : EIATTR_MERCURY_ISA_VERSION
	.align		4
        /*0094*/ 	.byte	0x03, 0x5f
        /*0096*/ 	.short	0x0101


	//----- nvinfo : EIATTR_UNUSED_LOAD_BYTE_OFFSET
	.align		4
        /*0098*/ 	.byte	0x04, 0x44
        /*009a*/ 	.short	(.L_35 - .L_34)


	//   ....[0]....
.L_34:
        /*009c*/ 	.word	0x00004480
        /*00a0*/ 	.word	0x0000fff0


	//   ....[1]....
        /*00a4*/ 	.word	0x00005d00
        /*00a8*/ 	.word	0x0000fff0


	//----- nvinfo : EIATTR_VRC_CTA_INIT_COUNT
	.align		4
.L_35:
        /*00ac*/ 	.byte	0x02, 0x4a
	.zero		1
	.zero		1


	//----- nvinfo : EIATTR_EXIT_INSTR_OFFSETS
	.align		4
        /*00b0*/ 	.byte	0x04, 0x1c
        /*00b2*/ 	.short	(.L_37 - .L_36)


	//   ....[0]....
.L_36:
        /*00b4*/ 	.word	0x00005cf0


	//   ....[1]....
        /*00b8*/ 	.word	0x00006a00


	//----- nvinfo : EIATTR_CRS_STACK_SIZE
	.align		4
.L_37:
        /*00bc*/ 	.byte	0x04, 0x1e
        /*00be*/ 	.short	(.L_39 - .L_38)
.L_38:
        /*00c0*/ 	.word	0x00000000


	//----- nvinfo : EIATTR_CBANK_PARAM_SIZE
	.align		4
.L_39:
        /*00c4*/ 	.byte	0x03, 0x19
        /*00c6*/ 	.short	0x0030


	//----- nvinfo : EIATTR_PARAM_CBANK
	.align		4
        /*00c8*/ 	.byte	0x04, 0x0a
        /*00ca*/ 	.short	(.L_41 - .L_40)
	.align		4
.L_40:
        /*00cc*/ 	.word	index@(.nv.constant0._Z23softargmax_kernel_floatILi80ELi80EEvPKfPfS2_S2_iiff)
        /*00d0*/ 	.short	0x0380
        /*00d2*/ 	.short	0x0030


	//----- nvinfo : EIATTR_SW_WAR
	.align		4
.L_41:
        /*00d4*/ 	.byte	0x04, 0x36
        /*00d6*/ 	.short	(.L_43 - .L_42)
.L_42:
        /*00d8*/ 	.word	0x00000008
.L_43:


//--------------------- .nv.info._Z22softargmax_kernel_halfILi80ELi80EEvPK7__half2P6__halfS4_S4_iiS3_S3_ --------------------------
	.section	.nv.info._Z22softargmax_kernel_halfILi80ELi80EEvPK7__half2P6__halfS4_S4_iiS3_S3_,"",@"SHT_CUDA_INFO"
	.sectionflags	@""
	.align	4


	//----- nvinfo : EIATTR_CUDA_API_VERSION
	.align		4
        /*0000*/ 	.byte	0x04, 0x37
        /*0002*/ 	.short	(.L_45 - .L_44)
.L_44:
        /*0004*/ 	.word	0x00000082


	//----- nvinfo : EIATTR_KPARAM_INFO
	.align		4
.L_45:
        /*0008*/ 	.byte	0x04, 0x17
        /*000a*/ 	.short	(.L_47 - .L_46)
.L_46:
        /*000c*/ 	.word	0x00000000
        /*0010*/ 	.short	0x0007
        /*0012*/ 	.short	0x002a
        /*0014*/ 	.byte	0x00, 0xf0, 0x09, 0x00


	//----- nvinfo : EIATTR_KPARAM_INFO
	.align		4
.L_47:
        /*0018*/ 	.byte	0x04, 0x17
        /*001a*/ 	.short	(.L_49 - .L_48)
.L_48:
        /*001c*/ 	.word	0x00000000
        /*0020*/ 	.short	0x0006
        /*0022*/ 	.short	0x0028
        /*0024*/ 	.byte	0x00, 0xf0, 0x09, 0x00


	//----- nvinfo : EIATTR_KPARAM_INFO
	.align		4
.L_49:
        /*0028*/ 	.byte	0x04, 0x17
        /*002a*/ 	.short	(.L_51 - .L_50)
.L_50:
        /*002c*/ 	.word	0x00000000
        /*0030*/ 	.short	0x0005
        /*0032*/ 	.short	0x0024
        /*0034*/ 	.byte	0x00, 0xf0, 0x11, 0x00


	//----- nvinfo : EIATTR_KPARAM_INFO
	.align		4
.L_51:
        /*0038*/ 	.byte	0x04, 0x17
        /*003a*/ 	.short	(.L_53 - .L_52)
.L_52:
        /*003c*/ 	.word	0x00000000
        /*0040*/ 	.short	0x0004
        /*0042*/ 	.short	0x0020
        /*0044*/ 	.byte	0x00, 0xf0, 0x11, 0x00


	//----- nvinfo : EIATTR_KPARAM_INFO
	.align		4
.L_53:
        /*0048*/ 	.byte	0x04, 0x17
        /*004a*/ 	.short	(.L_55 - .L_54)
.L_54:
        /*004c*/ 	.word	0x00000000
        /*0050*/ 	.short	0x0003
        /*0052*/ 	.short	0x0018
        /*0054*/ 	.byte	0x00, 0xf5, 0x21, 0x00


	//----- nvinfo : EIATTR_KPARAM_INFO
	.align		4
.L_55:
        /*0058*/ 	.byte	0x04, 0x17
        /*005a*/ 	.short	(.L_57 - .L_56)
.L_56:
        /*005c*/ 	.word	0x00000000
        /*0060*/ 	.short	0x0002
        /*0062*/ 	.short	0x0010
        /*0064*/ 	.byte	0x00, 0xf5, 0x21, 0x00


	//----- nvinfo : EIATTR_KPARAM_INFO
	.align		4
.L_57:
        /*0068*/ 	.byte	0x04, 0x17
        /*006a*/ 	.short	(.L_59 - .L_58)
.L_58:
        /*006c*/ 	.word	0x00000000
        /*0070*/ 	.short	0x0001
        /*0072*/ 	.short	0x0008
        /*0074*/ 	.byte	0x00, 0xf5, 0x21, 0x00


	//----- nvinfo : EIATTR_KPARAM_INFO
	.align		4
.L_59:
        /*0078*/ 	.byte	0x04, 0x17
        /*007a*/ 	.short	(.L_61 - .L_60)
.L_60:
        /*007c*/ 	.word	0x00000000
        /*0080*/ 	.short	0x0000
        /*0082*/ 	.short	0x0000
        /*0084*/ 	.byte	0x00, 0xf5, 0x21, 0x00


	//----- nvinfo : EIATTR_SPARSE_MMA_MASK
	.align		4
.L_61:
        /*0088*/ 	.byte	0x03, 0x50
        /*008a*/ 	.short	0x0000


	//----- nvinfo : EIATTR_MAXREG_COUNT
	.align		4
        /*008c*/ 	.byte	0x03, 0x1b
        /*008e*/ 	.short	0x00ff


	//----- nvinfo : EIATTR_NUM_BARRIERS
	.align		4
        /*0090*/ 	.byte	0x02, 0x4c
        /*0092*/ 	.byte	0x01
	.zero		1


	//----- nvinfo : EIATTR_MERCURY_ISA_VERSION
	.align		4
        /*0094*/ 	.byte	0x03, 0x5f
        /*0096*/ 	.short	0x0101


	//----- nvinfo : EIATTR_VRC_CTA_INIT_COUNT
	.align		4
        /*0098*/ 	.byte	0x02, 0x4a
	.zero		1
	.zero		1


	//----- nvinfo : EIATTR_EXIT_INSTR_OFFSETS
	.align		4
        /*009c*/ 	.byte	0x04, 0x1c
        /*009e*/ 	.short	(.L_63 - .L_62)


	//   ....[0]....
.L_62:
        /*00a0*/ 	.word	0x00004d30


	//   ....[1]....
        /*00a4*/ 	.word	0x00005a40


	//----- nvinfo : EIATTR_CRS_STACK_SIZE
	.align		4
.L_63:
        /*00a8*/ 	.byte	0x04, 0x1e
        /*00aa*/ 	.short	(.L_65 - .L_64)
.L_64:
        /*00ac*/ 	.word	0x00000000


	//----- nvinfo : EIATTR_CBANK_PARAM_SIZE
	.align		4
.L_65:
        /*00b0*/ 	.byte	0x03, 0x19
        /*00b2*/ 	.short	0x002c


	//----- nvinfo : EIATTR_PARAM_CBANK
	.align		4
        /*00b4*/ 	.byte	0x04, 0x0a
        /*00b6*/ 	.short	(.L_67 - .L_66)
	.align		4
.L_66:
        /*00b8*/ 	.word	index@(.nv.constant0._Z22softargmax_kernel_halfILi80ELi80EEvPK7__half2P6__halfS4_S4_iiS3_S3_)
        /*00bc*/ 	.short	0x0380
        /*00be*/ 	.short	0x002c


	//----- nvinfo : EIATTR_SW_WAR
	.align		4
.L_67:
        /*00c0*/ 	.byte	0x04, 0x36
        /*00c2*/ 	.short	(.L_69 - .L_68)
.L_68:
        /*00c4*/ 	.word	0x00000008
.L_69:


//--------------------- .nv.callgraph             --------------------------
	.section	.nv.callgraph,"",@"SHT_CUDA_CALLGRAPH"
	.align	4
	.sectionentsize	8
	.align		4
        /*0000*/ 	.word	0x00000000
	.align		4
        /*0004*/ 	.word	0xffffffff
	.align		4
        /*0008*/ 	.word	0x00000000
	.align		4
        /*000c*/ 	.word	0xfffffffe
	.align		4
        /*0010*/ 	.word	0x00000000
	.align		4
        /*0014*/ 	.word	0xfffffffd
	.align		4
        /*0018*/ 	.word	0x00000000
	.align		4
        /*001c*/ 	.word	0xfffffffc


//--------------------- .text._Z23softargmax_kernel_floatILi80ELi80EEvPKfPfS2_S2_iiff --------------------------
	.section	.text._Z23softargmax_kernel_floatILi80ELi80EEvPKfPfS2_S2_iiff,"ax",@progbits
	.align	128
        .global         _Z23softargmax_kernel_floatILi80ELi80EEvPKfPfS2_S2_iiff
        .type           _Z23softargmax_kernel_floatILi80ELi80EEvPKfPfS2_S2_iiff,@function
        .size           _Z23softargmax_kernel_floatILi80ELi80EEvPKfPfS2_S2_iiff,(.L_x_25 - _Z23softargmax_kernel_floatILi80ELi80EEvPKfPfS2_S2_iiff)
        .other          _Z23softargmax_kernel_floatILi80ELi80EEvPKfPfS2_S2_iiff,@"STO_CUDA_ENTRY STV_DEFAULT"
_Z23softargmax_kernel_floatILi80ELi80EEvPKfPfS2_S2_iiff:
.text._Z23softargmax_kernel_floatILi80ELi80EEvPKfPfS2_S2_iiff:
[----:B------:R-:W-:Y:S01]  /*0000*/  LDC R1, c[0x0][0x37c] ;  /* 0x0000df00ff017b82 */ /* 0x000fe20000000800 */
[----:B------:R-:W0:Y:S07]  /*0010*/  S2R R29, SR_TID.X ;  /* 0x00000000001d7919 */ /* 0x000e2e0000002100 */
[----:B------:R-:W1:Y:S01]  /*0020*/  S2UR UR7, SR_CTAID.Y ;  /* 0x00000000000779c3 */ /* 0x000e620000002600 */
[----:B------:R-:W2:Y:S07]  /*0030*/  LDCU.64 UR4, c[0x0][0x358] ;  /* 0x00006b00ff0477ac */ /* 0x000eae0008000a00 */
[----:B------:R-:W1:Y:S08]  /*0040*/  LDC.64 R2, c[0x0][0x3a0] ;  /* 0x0000e800ff027b82 */ /* 0x000e700000000a00 */
[----:B------:R-:W3:Y:S08]  /*0050*/  S2UR UR6, SR_CTAID.X ;  /* 0x00000000000679c3 */ /* 0x000ef00000002500 */
[----:B------:R-:W4:Y:S01]  /*0060*/  LDC.64 R24, c[0x0][0x380] ;  /* 0x0000e000ff187b82 */ /* 0x000f220000000a00 */
[----:B-1----:R-:W-:-:S04]  /*0070*/  IMAD R0, R2, UR7, RZ ;  /* 0x0000000702007c24 */ /* 0x002fc8000f8e02ff */
[----:B0-----:R-:W-:-:S04]  /*0080*/  IMAD R0, R29, 0x50, R0 ;  /* 0x000000501d007824 */ /* 0x001fc800078e0200 */
[----:B---3--:R-:W-:-:S04]  /*0090*/  IMAD R3, R3, UR6, R0 ;  /* 0x0000000603037c24 */ /* 0x008fc8000f8e0200 */
[----:B----4-:R-:W-:-:S05]  /*00a0*/  IMAD.WIDE R24, R3, 0x4, R24 ;  /* 0x0000000403187825 */ /* 0x010fca00078e0218 */
[----:B--2---:R-:W2:Y:S04]  /*00b0*/  LDG.E R109, desc[UR4][R24.64] ;  /* 0x00000004186d7981 */ /* 0x004ea8000c1e1900 */
[----:B------:R-:W2:Y:S04]  /*00c0*/  LDG.E R108, desc[UR4][R24.64+0x4] ;  /* 0x00000404186c7981 */ /* 0x000ea8000c1e1900 */
[----:B------:R-:W3:Y:S04]  /*00d0*/  LDG.E R107, desc[UR4][R24.64+0x8] ;  /* 0x00000804186b7981 */ /* 0x000ee8000c1e1900 */
[----:B------:R-:W3:Y:S04]  /*00e0*/  LDG.E R106, desc[UR4][R24.64+0xc] ;  /* 0x00000c04186a7981 */ /* 0x000ee8000c1e1900 */
[----:B------:R-:W4:Y:S04]  /*00f0*/  LDG.E R105, desc[UR4][R24.64+0x10] ;  /* 0x0000100418697981 */ /* 0x000f28000c1e1900 */
[----:B------:R-:W4:Y:S04]  /*0100*/  LDG.E R104, desc[UR4][R24.64+0x14] ;  /* 0x0000140418687981 */ /* 0x000f28000c1e1900 */
[----:B------:R-:W5:Y:S04]  /*0110*/  LDG.E R103, desc[UR4][R24.64+0x18] ;  /* 0x0000180418677981 */ /* 0x000f68000c1e1900 */
        /* <DEDUP_REMOVED lines=72> */
[----:B------:R0:W5:Y:S01]  /*05a0*/  LDG.E R69, desc[UR4][R24.64+0x138] ;  /* 0x0001380418457981 */ /* 0x000162000c1e1900 */
[----:B--2---:R-:W-:Y:S01]  /*05b0*/  FMNMX3 R26, R109, -3.40282346638528859812e+38, R108, !PT ;  /* 0xff7fffff6d1a7876 */ /* 0x004fe2000780006c */
[----:B------:R-:W1:Y:S01]  /*05c0*/  S2UR UR7, SR_CgaCtaId ;  /* 0x00000000000779c3 */ /* 0x000e620000008800 */
[----:B------:R-:W-:Y:S01]  /*05d0*/  UMOV UR6, 0x400 ;  /* 0x0000040000067882 */ /* 0x000fe20000000000 */
[----:B------:R-:W-:Y:S01]  /*05e0*/  ISETP.NE.AND P0, PT, R29, RZ, PT ;  /* 0x000000ff1d00720c */ /* 0x000fe20003f05270 */
[----:B------:R-:W-:Y:S01]  /*05f0*/  BSSY.RECONVERGENT B0, `(.L_x_0) ;  /* 0x000006c000007945 */ /* 0x000fe20003800200 */
[----:B---3--:R-:W-:-:S02]  /*0600*/  FMNMX3 R26, R26, R107, R106, !PT ;  /* 0x0000006b1a1a7276 */ /* 0x008fc4000780006a */
[----:B------:R-:W-:Y:S02]  /*0610*/  MOV R28, UR6 ;  /* 0x00000006001c7c02 */ /* 0x000fe40008000f00 */
[----:B----4-:R-:W-:-:S04]  /*0620*/  FMNMX3 R26, R26, R105, R104, !PT ;  /* 0x000000691a1a7276 */ /* 0x010fc80007800068 */
[----:B-----5:R-:W-:-:S04]  /*0630*/  FMNMX3 R26, R26, R103, R102, !PT ;  /* 0x000000671a1a7276 */ /* 0x020fc80007800066 */
[----:B------:R-:W-:Y:S02]  /*0640*/  FMNMX3 R26, R26, R101, R100, !PT ;  /* 0x000000651a1a7276 */ /* 0x000fe40007800064 */
[----:B-1----:R-:W-:Y:S02]  /*0650*/  MOV R31, UR7 ;  /* 0x00000007001f7c02 */ /* 0x002fe40008000f00 */
[----:B------:R-:W-:Y:S02]  /*0660*/  FMNMX3 R26, R26, R99, R96, !PT ;  /* 0x000000631a1a7276 */ /* 0x000fe40007800060 */
[----:B------:R-:W-:-:S04]  /*0670*/  LEA R98, R31, R28, 0x18 ;  /* 0x0000001c1f627211 */ /* 0x000fc800078ec0ff */
[----:B0-----:R-:W-:Y:S02]  /*0680*/  LEA R25, R29, R98, 0x2 ;  /* 0x000000621d197211 */ /* 0x001fe400078e10ff */
[----:B------:R-:W-:-:S04]  /*0690*/  FMNMX3 R26, R26, R97, R94, !PT ;  /* 0x000000611a1a7276 */ /* 0x000fc8000780005e */
        /* <DEDUP_REMOVED lines=32> */
[----:B------:R-:W-:-:S05]  /*08a0*/  FMNMX3 R26, R26, R69, R66, !PT ;  /* 0x000000451a1a7276 */ /* 0x000fca0007800042 */
[----:B------:R0:W-:Y:S01]  /*08b0*/  STS [R25], R26 ;  /* 0x0000001a19007388 */ /* 0x0001e20000000800 */
[----:B------:R-:W-:Y:S06]  /*08c0*/  BAR.SYNC.DEFER_BLOCKING 0x0 ;  /* 0x0000000000007b1d */ /* 0x000fec0000010000 */
[----:B------:R-:W-:Y:S05]  /*08d0*/  @P0 BRA `(.L_x_1) ;  /* 0x0000000000f40947 */ /* 0x000fea0003800000 */
[----:B------:R-:W1:Y:S04]  /*08e0*/  LDS.128 R48, [R98] ;  /* 0x0000000062307984 */ /* 0x000e680000000c00 */
[----:B------:R-:W2:Y:S04]  /*08f0*/  LDS.128 R32, [R98+0x10] ;  /* 0x0000100062207984 */ /* 0x000ea80000000c00 */
[----:B------:R-:W3:Y:S04]  /*0900*/  LDS.128 R36, [R98+0x20] ;  /* 0x0000200062247984 */ /* 0x000ee80000000c00 */
[----:B------:R-:W4:Y:S04]  /*0910*/  LDS.128 R40, [R98+0x30] ;  /* 0x0000300062287984 */ /* 0x000f280000000c00 */
[----:B------:R-:W5:Y:S01]  /*0920*/  LDS.128 R44, [R98+0x40] ;  /* 0x00004000622c7984 */ /* 0x000f620000000c00 */
[----:B-1----:R-:W-:-:S03]  /*0930*/  FMNMX3 R48, R26, R48, R49, !PT ;  /* 0x000000301a307276 */ /* 0x002fc60007800031 */
[----:B0-----:R-:W0:Y:S01]  /*0940*/  LDS.128 R24, [R98+0x50] ;  /* 0x0000500062187984 */ /* 0x001e220000000c00 */
[----:B------:R-:W-:-:S04]  /*0950*/  FMNMX3 R48, R48, R50, R51, !PT ;  /* 0x0000003230307276 */ /* 0x000fc80007800033 */
[----:B--2---:R-:W-:Y:S02]  /*0960*/  FMNMX3 R32, R48, R32, R33, !PT ;  /* 0x0000002030207276 */ /* 0x004fe40007800021 */
[----:B------:R-:W1:Y:S02]  /*0970*/  LDS.128 R48, [R98+0x60] ;  /* 0x0000600062307984 */ /* 0x000e640000000c00 */
[----:B------:R-:W-:-:S04]  /*0980*/  FMNMX3 R32, R32, R34, R35, !PT ;  /* 0x0000002220207276 */ /* 0x000fc80007800023 */
[----:B---3--:R-:W-:Y:S02]  /*0990*/  FMNMX3 R36, R32, R36, R37, !PT ;  /* 0x0000002420247276 */ /* 0x008fe40007800025 */
[----:B------:R-:W2:Y:S02]  /*09a0*/  LDS.128 R32, [R98+0x70] ;  /* 0x0000700062207984 */ /* 0x000ea40000000c00 */
[----:B------:R-:W-:-:S04]  /*09b0*/  FMNMX3 R36, R36, R38, R39, !PT ;  /* 0x0000002624247276 */ /* 0x000fc80007800027 */
[----:B----4-:R-:W-:Y:S02]  /*09c0*/  FMNMX3 R40, R36, R40, R41, !PT ;  /* 0x0000002824287276 */ /* 0x010fe40007800029 */
[----:B------:R-:W3:Y:S02]  /*09d0*/  LDS.128 R36, [R98+0x80] ;  /* 0x0000800062247984 */ /* 0x000ee40000000c00 */
[----:B------:R-:W-:-:S04]  /*09e0*/  FMNMX3 R40, R40, R42, R43, !PT ;  /* 0x0000002a28287276 */ /* 0x000fc8000780002b */
[----:B-----5:R-:W-:Y:S02]  /*09f0*/  FMNMX3 R44, R40, R44, R45, !PT ;  /* 0x0000002c282c7276 */ /* 0x020fe4000780002d */
[----:B------:R-:W4:Y:S02]  /*0a00*/  LDS.128 R40, [R98+0x90] ;  /* 0x0000900062287984 */ /* 0x000f240000000c00 */
[----:B------:R-:W-:-:S04]  /*0a10*/  FMNMX3 R44, R44, R46, R47, !PT ;  /* 0x0000002e2c2c7276 */ /* 0x000fc8000780002f */
[----:B0-----:R-:W-:Y:S02]  /*0a20*/  FMNMX3 R24, R44, R24, R25, !PT ;  /* 0x000000182c187276 */ /* 0x001fe40007800019 */
[----:B------:R-:W0:Y:S02]  /*0a30*/  LDS.128 R44, [R98+0xa0] ;  /* 0x0000a000622c7984 */ /* 0x000e240000000c00 */
[----:B------:R-:W-:-:S04]  /*0a40*/  FMNMX3 R24, R24, R26, R27, !PT ;  /* 0x0000001a18187276 */ /* 0x000fc8000780001b */
[----:B-1----:R-:W-:Y:S02]  /*0a50*/  FMNMX3 R48, R24, R48, R49, !PT ;  /* 0x0000003018307276 */ /* 0x002fe40007800031 */
[----:B------:R-:W1:Y:S02]  /*0a60*/  LDS.128 R24, [R98+0xb0] ;  /* 0x0000b00062187984 */ /* 0x000e640000000c00 */
[----:B------:R-:W-:-:S04]  /*0a70*/  FMNMX3 R48, R48, R50, R51, !PT ;  /* 0x0000003230307276 */ /* 0x000fc80007800033 */
[----:B--2---:R-:W-:Y:S02]  /*0a80*/  FMNMX3 R32, R48, R32, R33, !PT ;  /* 0x0000002030207276 */ /* 0x004fe40007800021 */
[----:B------:R-:W2:Y:S02]  /*0a90*/  LDS.128 R48, [R98+0xc0] ;  /* 0x0000c00062307984 */ /* 0x000ea40000000c00 */
[----:B------:R-:W-:-:S04]  /*0aa0*/  FMNMX3 R32, R32, R34, R35, !PT ;  /* 0x0000002220207276 */ /* 0x000fc80007800023 */
[----:B---3--:R-:W-:Y:S02]  /*0ab0*/  FMNMX3 R36, R32, R36, R37, !PT ;  /* 0x0000002420247276 */ /* 0x008fe40007800025 */
[----:B------:R-:W3:Y:S02]  /*0ac0*/  LDS.128 R32, [R98+0xd0] ;  /* 0x0000d00062207984 */ /* 0x000ee40000000c00 */
[----:B------:R-:W-:-:S04]  /*0ad0*/  FMNMX3 R36, R36, R38, R39, !PT ;  /* 0x0000002624247276 */ /* 0x000fc80007800027 */
[----:B----4-:R-:W-:Y:S02]  /*0ae0*/  FMNMX3 R40, R36, R40, R41, !PT ;  /* 0x0000002824287276 */ /* 0x010fe40007800029 */
        /* <DEDUP_REMOVED lines=17> */
[----:B0-----:R-:W-:-:S04]  /*0c00*/  FMNMX3 R36, R36, R40, R41, !PT ;  /* 0x0000002824247276 */ /* 0x001fc80007800029 */
[----:B------:R-:W-:-:S04]  /*0c10*/  FMNMX3 R36, R36, R42, R43, !PT ;  /* 0x0000002a24247276 */ /* 0x000fc8000780002b */
[----:B-1----:R-:W-:-:S04]  /*0c20*/  FMNMX3 R36, R36, R44, R45, !PT ;  /* 0x0000002c24247276 */ /* 0x002fc8000780002d */
[----:B------:R-:W-:-:S04]  /*0c30*/  FMNMX3 R36, R36, R46, R47, !PT ;  /* 0x0000002e24247276 */ /* 0x000fc8000780002f */
[----:B--2---:R-:W-:-:S04]  /*0c40*/  FMNMX3 R24, R36, R24, R25, !PT ;  /* 0x0000001824187276 */ /* 0x004fc80007800019 */
[----:B------:R-:W-:-:S04]  /*0c50*/  FMNMX3 R24, R24, R26, R27, !PT ;  /* 0x0000001a18187276 */ /* 0x000fc8000780001b */
[----:B---3--:R-:W-:-:S04]  /*0c60*/  FMNMX3 R24, R24, R48, R49, !PT ;  /* 0x0000003018187276 */ /* 0x008fc80007800031 */
[----:B------:R-:W-:-:S04]  /*0c70*/  FMNMX3 R24, R24, R50, R51, !PT ;  /* 0x0000003218187276 */ /* 0x000fc80007800033 */
[----:B----4-:R-:W-:-:S04]  /*0c80*/  FMNMX3 R24, R24, R32, R33, !PT ;  /* 0x0000002018187276 */ /* 0x010fc80007800021 */
[----:B------:R-:W-:-:S05]  /*0c90*/  FMNMX3 R35, R24, R34, R35, !PT ;  /* 0x0000002218237276 */ /* 0x000fca0007800023 */
[----:B------:R1:W-:Y:S02]  /*0ca0*/  STS [R98+0x140], R35 ;  /* 0x0001402362007388 */ /* 0x0003e40000000800 */
.L_x_1:
[----:B------:R-:W-:Y:S05]  /*0cb0*/  BSYNC.RECONVERGENT B0 ;  /* 0x0000000000007941 */ /* 0x000fea0003800200 */
.L_x_0:
[----:B------:R-:W-:Y:S01]  /*0cc0*/  BAR.SYNC.DEFER_BLOCKING 0x0 ;  /* 0x0000000000007b1d */ /* 0x000fe20000010000 */
[----:B0-----:R-:W-:Y:S01]  /*0cd0*/  HFMA2 R25, -RZ, RZ, 0.96630859375, -0.0022525787353515625 ;  /* 0x3bbb989dff197431 */ /* 0x001fe200000001ff */
[----:B------:R-:W-:-:S04]  /*0ce0*/  MOV R24, 0x437c0000 ;  /* 0x437c000000187802 */ /* 0x000fc80000000f00 */
[----:B------:R-:W0:Y:S01]  /*0cf0*/  LDCU UR6, c[0x0][0x3a8] ;  /* 0x00007500ff0677ac */ /* 0x000e220008000800 */
[----:B------:R-:W-:Y:S01]  /*0d00*/  BSSY.RECONVERGENT B0, `(.L_x_2) ;  /* 0x0000400000007945 */ /* 0x000fe20003800200 */
[----:B------:R-:W2:Y:S02]  /*0d10*/  LDS R26, [R98+0x140] ;  /* 0x00014000621a7984 */ /* 0x000ea40000000800 */
[--C-:B--2---:R-:W-:Y:S01]  /*0d20*/  FADD R109, R109, -R26.reuse ;  /* 0x8000001a6d6d7221 */ /* 0x104fe20000000000 */
[--C-:B------:R-:W-:Y:S01]  /*0d30*/  FADD R108, R108, -R26.reuse ;  /* 0x8000001a6c6c7221 */ /* 0x100fe20000000000 */
[--C-:B------:R-:W-:Y:S01]  /*0d40*/  FADD R107, R107, -R26.reuse ;  /* 0x8000001a6b6b7221 */ /* 0x100fe20000000000 */
[--C-:B------:R-:W-:Y:S01]  /*0d50*/  FADD R106, R106, -R26.reuse ;  /* 0x8000001a6a6a7221 */ /* 0x100fe20000000000 */
[----:B0-----:R-:W-:Y:S01]  /*0d60*/  FMUL R38, R109, UR6 ;  /* 0x000000066d267c20 */ /* 0x001fe20008400000 */
[----:B------:R-:W-:Y:S01]  /*0d70*/  FMUL R42, R108, UR6 ;  /* 0x000000066c2a7c20 */ /* 0x000fe20008400000 */
[----:B------:R-:W-:Y:S01]  /*0d80*/  FMUL R44, R107, UR6 ;  /* 0x000000066b2c7c20 */ /* 0x000fe20008400000 */
[----:B------:R-:W-:Y:S01]  /*0d90*/  FMUL R106, R106, UR6 ;  /* 0x000000066a6a7c20 */ /* 0x000fe20008400000 */
[-C--:B------:R-:W-:Y:S01]  /*0da0*/  FFMA.SAT R37, R38, R25.reuse, 0.5 ;  /* 0x3f00000026257423 */ /* 0x080fe20000002019 */
[-C--:B------:R-:W-:Y:S01]  /*0db0*/  FFMA.SAT R51, R42, R25.reuse, 0.5 ;  /* 0x3f0000002a337423 */ /* 0x080fe20000002019 */
[-C--:B------:R-:W-:Y:S01]  /*0dc0*/  FFMA.SAT R41, R44, R25.reuse, 0.5 ;  /* 0x3f0000002c297423 */ /* 0x080fe20000002019 */
[--C-:B------:R-:W-:Y:S01]  /*0dd0*/  FADD R105, R105, -R26.reuse ;  /* 0x8000001a69697221 */ /* 0x100fe20000000000 */
[-C--:B------:R-:W-:Y:S01]  /*0de0*/  FFMA.RM R48, R37, R24.reuse, 12582913 ;  /* 0x4b40000125307423 */ /* 0x080fe20000004018 */
[-C--:B------:R-:W-:Y:S01]  /*0df0*/  FFMA.RM R51, R51, R24.reuse, 12582913 ;  /* 0x4b40000133337423 */ /* 0x080fe20000004018 */
[-C--:B------:R-:W-:Y:S01]  /*0e00*/  FFMA.RM R40, R41, R24.reuse, 12582913 ;  /* 0x4b40000129287423 */ /* 0x080fe20000004018 */
[-C--:B------:R-:W-:Y:S01]  /*0e10*/  FFMA.SAT R41, R106, R25.reuse, 0.5 ;  /* 0x3f0000006a297423 */ /* 0x080fe20000002019 */
[----:B------:R-:W-:Y:S01]  /*0e20*/  FADD R37, R48, -12583039 ;  /* 0xcb40007f30257421 */ /* 0x000fe20000000000 */
[----:B------:R-:W-:Y:S01]  /*0e30*/  FADD R39, R51, -12583039 ;  /* 0xcb40007f33277421 */ /* 0x000fe20000000000 */
[--C-:B------:R-:W-:Y:S01]  /*0e40*/  FADD R104, R104, -R26.reuse ;  /* 0x8000001a68687221 */ /* 0x100fe20000000000 */
[-C--:B------:R-:W-:Y:S01]  /*0e50*/  FFMA.RM R41, R41, R24.reuse, 12582913 ;  /* 0x4b40000129297423 */ /* 0x080fe20000004018 */
[----:B------:R-:W-:Y:S01]  /*0e60*/  FFMA R37, R38, 1.4426950216293334961, -R37 ;  /* 0x3fb8aa3b26257823 */ /* 0x000fe20000000825 */
[----:B------:R-:W-:Y:S01]  /*0e70*/  FFMA R39, R42, 1.4426950216293334961, -R39 ;  /* 0x3fb8aa3b2a277823 */ /* 0x000fe20000000827 */
[--C-:B------:R-:W-:Y:S01]  /*0e80*/  FADD R103, R103, -R26.reuse ;  /* 0x8000001a67677221 */ /* 0x100fe20000000000 */
[--C-:B------:R-:W-:Y:S01]  /*0e90*/  FADD R102, R102, -R26.reuse ;  /* 0x8000001a66667221 */ /* 0x100fe20000000000 */
[----:B------:R-:W-:Y:S01]  /*0ea0*/  FFMA R108, R38, 1.925963033500011079e-08, R37 ;  /* 0x32a57060266c7823 */ /* 0x000fe20000000025 */
[----:B------:R-:W-:Y:S01]  /*0eb0*/  FMUL R38, R105, UR6 ;  /* 0x0000000669267c20 */ /* 0x000fe20008400000 */
[----:B------:R-:W-:Y:S01]  /*0ec0*/  FADD R37, R40, -12583039 ;  /* 0xcb40007f28257421 */ /* 0x000fe20000000000 */
[----:B------:R-:W-:Y:S01]  /*0ed0*/  FFMA R107, R42, 1.925963033500011079e-08, R39 ;  /* 0x32a570602a6b7823 */ /* 0x000fe20000000027 */
[----:B------:R-:W-:Y:S01]  /*0ee0*/  FMUL R42, R104, UR6 ;  /* 0x00000006682a7c20 */ /* 0x000fe20008400000 */
[-C--:B------:R-:W-:Y:S01]  /*0ef0*/  FFMA.SAT R43, R38, R25.reuse, 0.5 ;  /* 0x3f000000262b7423 */ /* 0x080fe20000002019 */
[----:B------:R-:W-:Y:S01]  /*0f00*/  FFMA R37, R44, 1.4426950216293334961, -R37 ;  /* 0x3fb8aa3b2c257823 */ /* 0x000fe20000000825 */
[----:B------:R-:W-:Y:S01]  /*0f10*/  FADD R39, R41, -12583039 ;  /* 0xcb40007f29277421 */ /* 0x000fe20000000000 */
[-C--:B------:R-:W-:Y:S01]  /*0f20*/  FFMA.SAT R45, R42, R25.reuse, 0.5 ;  /* 0x3f0000002a2d7423 */ /* 0x080fe20000002019 */
[--C-:B------:R-:W-:Y:S01]  /*0f30*/  FADD R36, R62, -R26.reuse ;  /* 0x8000001a3e247221 */ /* 0x100fe20000000000 */
[-C--:B------:R-:W-:Y:S01]  /*0f40*/  FFMA.RM R43, R43, R24.reuse, 12582913 ;  /* 0x4b4000012b2b7423 */ /* 0x080fe20000004018 */
[----:B------:R-:W-:Y:S01]  /*0f50*/  FFMA R105, R44, 1.925963033500011079e-08, R37 ;  /* 0x32a570602c697823 */ /* 0x000fe20000000025 */
[----:B------:R-:W-:Y:S01]  /*0f60*/  FFMA R39, R106, 1.4426950216293334961, -R39 ;  /* 0x3fb8aa3b6a277823 */ /* 0x000fe20000000827 */
[----:B------:R-:W-:Y:S01]  /*0f70*/  FMUL R62, R103, UR6 ;  /* 0x00000006673e7c20 */ /* 0x000fe20008400000 */
[-C--:B------:R-:W-:Y:S01]  /*0f80*/  FFMA.RM R44, R45, R24.reuse, 12582913 ;  /* 0x4b4000012d2c7423 */ /* 0x080fe20000004018 */
[----:B------:R-:W-:Y:S01]  /*0f90*/  FMUL R102, R102, UR6 ;  /* 0x0000000666667c20 */ /* 0x000fe20008400000 */
[----:B------:R-:W-:Y:S01]  /*0fa0*/  FADD R37, R43, -12583039 ;  /* 0xcb40007f2b257421 */ /* 0x000fe20000000000 */
[----:B------:R-:W-:Y:S01]  /*0fb0*/  FFMA R50, R106, 1.925963033500011079e-08, R39 ;  /* 0x32a570606a327823 */ /* 0x000fe20000000027 */
[-C--:B------:R-:W-:Y:S01]  /*0fc0*/  FFMA.SAT R45, R62, R25.reuse, 0.5 ;  /* 0x3f0000003e2d7423 */ /* 0x080fe20000002019 */
[----:B------:R-:W-:Y:S01]  /*0fd0*/  FADD R39, R44, -12583039 ;  /* 0xcb40007f2c277421 */ /* 0x000fe20000000000 */
[-C--:B------:R-:W-:Y:S01]  /*0fe0*/  FFMA.SAT R47, R102, R25.reuse, 0.5 ;  /* 0x3f000000662f7423 */ /* 0x080fe20000002019 */
[--C-:B------:R-:W-:Y:S01]  /*0ff0*/  FADD R100, R100, -R26.reuse ;  /* 0x8000001a64647221 */ /* 0x100fe20000000000 */
[----:B------:R-:W-:Y:S01]  /*1000*/  FFMA R37, R38, 1.4426950216293334961, -R37 ;  /* 0x3fb8aa3b26257823 */ /* 0x000fe20000000825 */
[--C-:B------:R-:W-:Y:S01]  /*1010*/  FADD R101, R101, -R26.reuse ;  /* 0x8000001a65657221 */ /* 0x100fe20000000000 */
[--C-:B------:R-:W-:Y:S01]  /*1020*/  FADD R27, R12, -R26.reuse ;  /* 0x8000001a0c1b7221 */ /* 0x100fe20000000000 */
[-C--:B------:R-:W-:Y:S01]  /*1030*/  FFMA.RM R45, R45, R24.reuse, 12582913 ;  /* 0x4b4000012d2d7423 */ /* 0x080fe20000004018 */
[--C-:B------:R-:W-:Y:S01]  /*1040*/  FADD R99, R99, -R26.reuse ;  /* 0x8000001a63637221 */ /* 0x100fe20000000000 */
        /* <DEDUP_REMOVED lines=62> */
[--C-:B-1----:R-:W-:Y:S01]  /*1430*/  FADD R35, R65, -R26.reuse ;  /* 0x8000001a41237221 */ /* 0x102fe20000000000 */
[--C-:B------:R-:W-:Y:S01]  /*1440*/  FADD R12, R64, -R26.reuse ;  /* 0x8000001a400c7221 */ /* 0x100fe20000000000 */
[--C-:B------:R-:W-:Y:S01]  /*1450*/  FADD R33, R67, -R26.reuse ;  /* 0x8000001a43217221 */ /* 0x100fe20000000000 */
[--C-:B------:R-:W-:Y:S01]  /*1460*/  FADD R34, R69, -R26.reuse ;  /* 0x8000001a45227221 */ /* 0x100fe20000000000 */
[----:B------:R-:W-:Y:S01]  /*1470*/  FFMA R39, R42, 1.4426950216293334961, -R39 ;  /* 0x3fb8aa3b2a277823 */ /* 0x000fe20000000827 */
[----:B------:R-:W-:Y:S01]  /*1480*/  FADD R26, R66, -R26 ;  /* 0x8000001a421a7221 */ /* 0x000fe20000000000 */
[-C--:B------:R-:W-:Y:S01]  /*1490*/  FFMA.RM R46, R47, R24.reuse, 12582913 ;  /* 0x4b4000012f2e7423 */ /* 0x080fe20000004018 */
[----:B------:R-:W-:Y:S01]  /*14a0*/  FFMA R104, R38, 1.925963033500011079e-08, R37 ;  /* 0x32a5706026687823 */ /* 0x000fe20000000025 */
[----:B------:R-:W-:Y:S01]  /*14b0*/  FMUL R66, R100, UR6 ;  /* 0x0000000664427c20 */ /* 0x000fe20008400000 */
[----:B------:R-:W-:Y:S01]  /*14c0*/  FADD R37, R45, -12583039 ;  /* 0xcb40007f2d257421 */ /* 0x000fe20000000000 */
[----:B------:R-:W-:Y:S01]  /*14d0*/  FMUL R64, R101, UR6 ;  /* 0x0000000665407c20 */ /* 0x000fe20008400000 */
[----:B------:R-:W-:Y:S01]  /*14e0*/  FFMA R101, R42, 1.925963033500011079e-08, R39 ;  /* 0x32a570602a657823 */ /* 0x000fe20000000027 */
[----:B------:R-:W-:Y:S01]  /*14f0*/  FADD R39, R46, -12583039 ;  /* 0xcb40007f2e277421 */ /* 0x000fe20000000000 */
[-C--:B------:R-:W-:Y:S01]  /*1500*/  FFMA.SAT R49, R66, R25.reuse, 0.5 ;  /* 0x3f00000042317423 */ /* 0x080fe20000002019 */
[----:B------:R-:W-:Y:S01]  /*1510*/  FFMA R37, R62, 1.4426950216293334961, -R37 ;  /* 0x3fb8aa3b3e257823 */ /* 0x000fe20000000825 */
[----:B------:R-:W-:Y:S01]  /*1520*/  FMUL R96, R96, UR6 ;  /* 0x0000000660607c20 */ /* 0x000fe20008400000 */
[----:B------:R-:W-:Y:S01]  /*1530*/  FFMA R39, R102, 1.4426950216293334961, -R39 ;  /* 0x3fb8aa3b66277823 */ /* 0x000fe20000000827 */
[-C--:B------:R-:W-:Y:S01]  /*1540*/  FFMA.RM R42, R49, R24.reuse, 12582913 ;  /* 0x4b400001312a7423 */ /* 0x080fe20000004018 */
[----:B------:R-:W-:Y:S01]  /*1550*/  FFMA R100, R62, 1.925963033500011079e-08, R37 ;  /* 0x32a570603e647823 */ /* 0x000fe20000000025 */
[----:B------:R-:W-:Y:S01]  /*1560*/  FMUL R62, R99, UR6 ;  /* 0x00000006633e7c20 */ /* 0x000fe20008400000 */
[----:B------:R-:W-:Y:S01]  /*1570*/  FFMA R99, R102, 1.925963033500011079e-08, R39 ;  /* 0x32a5706066637823 */ /* 0x000fe20000000027 */
[----:B------:R-:W-:Y:S01]  /*1580*/  FADD R39, R42, -12583039 ;  /* 0xcb40007f2a277421 */ /* 0x000fe20000000000 */
[-C--:B------:R-:W-:Y:S01]  /*1590*/  FFMA.SAT R63, R96, R25.reuse, 0.5 ;  /* 0x3f000000603f7423 */ /* 0x080fe20000002019 */
[----:B------:R-:W-:Y:S01]  /*15a0*/  FMUL R94, R94, UR6 ;  /* 0x000000065e5e7c20 */ /* 0x000fe20008400000 */
[----:B------:R-:W0:Y:S01]  /*15b0*/  MUFU.EX2 R104, R104 ;  /* 0x0000006800687308 */ /* 0x000e220000000800 */
[----:B------:R-:W-:Y:S01]  /*15c0*/  FFMA R39, R66, 1.4426950216293334961, -R39 ;  /* 0x3fb8aa3b42277823 */ /* 0x000fe20000000827 */
[-C--:B------:R-:W-:Y:S01]  /*15d0*/  FFMA.RM R102, R63, R24.reuse, 12582913 ;  /* 0x4b4000013f667423 */ /* 0x080fe20000004018 */
[-C--:B------:R-:W-:Y:S01]  /*15e0*/  FFMA.SAT R113, R94, R25.reuse, 0.5 ;  /* 0x3f0000005e717423 */ /* 0x080fe20000002019 */
[----:B------:R-:W-:Y:S01]  /*15f0*/  FMUL R92, R92, UR6 ;  /* 0x000000065c5c7c20 */ /* 0x000fe20008400000 */
[----:B------:R-:W-:Y:S01]  /*1600*/  FFMA R103, R66, 1.925963033500011079e-08, R39 ;  /* 0x32a5706042677823 */ /* 0x000fe20000000027 */
[----:B------:R-:W-:Y:S01]  /*1610*/  FADD R39, R102, -12583039 ;  /* 0xcb40007f66277421 */ /* 0x000fe20000000000 */
[-C--:B------:R-:W-:Y:S01]  /*1620*/  FFMA.RM R113, R113, R24.reuse, 12582913 ;  /* 0x4b40000171717423 */ /* 0x080fe20000004018 */
[-C--:B------:R-:W-:Y:S01]  /*1630*/  FFMA.SAT R115, R92, R25.reuse, 0.5 ;  /* 0x3f0000005c737423 */ /* 0x080fe20000002019 */
[----:B------:R-:W-:Y:S01]  /*1640*/  FMUL R140, R93, UR6 ;  /* 0x000000065d8c7c20 */ /* 0x000fe20008400000 */
[----:B------:R-:W-:Y:S01]  /*1650*/  FFMA R39, R96, 1.4426950216293334961, -R39 ;  /* 0x3fb8aa3b60277823 */ /* 0x000fe20000000827 */
[----:B------:R-:W-:Y:S01]  /*1660*/  SHF.L.U32 R93, R43, 0x17, RZ ;  /* 0x000000172b5d7819 */ /* 0x000fe200000006ff */
[----:B------:R-:W-:Y:S01]  /*1670*/  FFMA.RM R115, R115, R24, 12582913 ;  /* 0x4b40000173737423 */ /* 0x000fe20000004018 */
[----:B------:R-:W-:Y:S01]  /*1680*/  FMUL R68, R68, UR6 ;  /* 0x0000000644447c20 */ /* 0x000fe20008400000 */
[----:B------:R-:W-:Y:S01]  /*1690*/  FFMA R116, R96, 1.925963033500011079e-08, R39 ;  /* 0x32a5706060747823 */ /* 0x000fe20000000027 */
[----:B------:R-:W-:Y:S01]  /*16a0*/  FADD R39, R113, -12583039 ;  /* 0xcb40007f71277421 */ /* 0x000fe20000000000 */
[----:B------:R-:W-:Y:S01]  /*16b0*/  FMUL R138, R91, UR6 ;  /* 0x000000065b8a7c20 */ /* 0x000fe20008400000 */
[----:B0-----:R-:W-:Y:S01]  /*16c0*/  FMUL R93, R93, R104 ;  /* 0x000000685d5d7220 */ /* 0x001fe20000400000 */
[----:B------:R-:W-:Y:S01]  /*16d0*/  FMUL R104, R71, UR6 ;  /* 0x0000000647687c20 */ /* 0x000fe20008400000 */
[----:B------:R-:W-:Y:S01]  /*16e0*/  FFMA R39, R94, 1.4426950216293334961, -R39 ;  /* 0x3fb8aa3b5e277823 */ /* 0x000fe20000000827 */
[----:B------:R-:W0:Y:S01]  /*16f0*/  MUFU.EX2 R100, R100 ;  /* 0x0000006400647308 */ /* 0x000e220000000800 */
[-C--:B------:R-:W-:Y:S01]  /*1700*/  FFMA.SAT R47, R64, R25.reuse, 0.5 ;  /* 0x3f000000402f7423 */ /* 0x080fe20000002019 */
[-C--:B------:R-:W-:Y:S01]  /*1710*/  FFMA.SAT R71, R104, R25.reuse, 0.5 ;  /* 0x3f00000068477423 */ /* 0x080fe20000002019 */
[----:B------:R-:W-:Y:S01]  /*1720*/  FFMA R134, R94, 1.925963033500011079e-08, R39 ;  /* 0x32a570605e867823 */ /* 0x000fe20000000027 */
[----:B------:R-:W-:Y:S01]  /*1730*/  FADD R39, R115, -12583039 ;  /* 0xcb40007f73277421 */ /* 0x000fe20000000000 */
[----:B------:R-:W-:Y:S01]  /*1740*/  FMUL R90, R90, UR6 ;  /* 0x000000065a5a7c20 */ /* 0x000fe20008400000 */
[----:B------:R-:W-:Y:S01]  /*1750*/  SHF.L.U32 R91, R45, 0x17, RZ ;  /* 0x000000172d5b7819 */ /* 0x000fe200000006ff */
[-C--:B------:R-:W-:Y:S01]  /*1760*/  FFMA.SAT R45, R68, R25.reuse, 0.5 ;  /* 0x3f000000442d7423 */ /* 0x080fe20000002019 */
[----:B------:R-:W-:Y:S01]  /*1770*/  FFMA R39, R92, 1.4426950216293334961, -R39 ;  /* 0x3fb8aa3b5c277823 */ /* 0x000fe20000000827 */
[-C--:B------:R-:W-:Y:S01]  /*1780*/  FFMA.RM R47, R47, R24.reuse, 12582913 ;  /* 0x4b4000012f2f7423 */ /* 0x080fe20000004018 */
[-C--:B------:R-:W-:Y:S01]  /*1790*/  FFMA.SAT R129, R90, R25.reuse, 0.5 ;  /* 0x3f0000005a817423 */ /* 0x080fe20000002019 */
[-C--:B------:R-:W-:Y:S01]  /*17a0*/  FFMA.RM R45, R45, R24.reuse, 12582913 ;  /* 0x4b4000012d2d7423 */ /* 0x080fe20000004018 */
[----:B------:R-:W-:Y:S01]  /*17b0*/  FFMA R141, R92, 1.925963033500011079e-08, R39 ;  /* 0x32a570605c8d7823 */ /* 0x000fe20000000027 */
[----:B------:R-:W-:Y:S01]  /*17c0*/  SHF.L.U32 R92, R44, 0x17, RZ ;  /* 0x000000172c5c7819 */ /* 0x000fe200000006ff */
[-C--:B------:R-:W-:Y:S01]  /*17d0*/  FFMA.RM R44, R71, R24.reuse, 12582913 ;  /* 0x4b400001472c7423 */ /* 0x080fe20000004018 */
[----:B------:R-:W-:Y:S01]  /*17e0*/  FADD R37, R47, -12583039 ;  /* 0xcb40007f2f257421 */ /* 0x000fe20000000000 */
[-C--:B------:R-:W-:Y:S01]  /*17f0*/  FFMA.RM R129, R129, R24.reuse, 12582913 ;  /* 0x4b40000181817423 */ /* 0x080fe20000004018 */
[-C--:B------:R-:W-:Y:S01]  /*1800*/  FFMA.SAT R49, R62, R25.reuse, 0.5 ;  /* 0x3f0000003e317423 */ /* 0x080fe20000002019 */
[----:B------:R-:W-:Y:S01]  /*1810*/  FADD R71, R44, -12583039 ;  /* 0xcb40007f2c477421 */ /* 0x000fe20000000000 */
[----:B------:R-:W-:Y:S01]  /*1820*/  FFMA R37, R64, 1.4426950216293334961, -R37 ;  /* 0x3fb8aa3b40257823 */ /* 0x000fe20000000825 */
[----:B------:R-:W-:Y:S01]  /*1830*/  FADD R39, R129, -12583039 ;  /* 0xcb40007f81277421 */ /* 0x000fe20000000000 */
[----:B------:R-:W-:Y:S01]  /*1840*/  FMUL R0, R0, UR6 ;  /* 0x0000000600007c20 */ /* 0x000fe20008400000 */
[----:B------:R-:W-:Y:S01]  /*1850*/  FFMA R71, R104, 1.4426950216293334961, -R71 ;  /* 0x3fb8aa3b68477823 */ /* 0x000fe20000000847 */
[----:B------:R-:W-:Y:S01]  /*1860*/  FFMA.RM R38, R49, R24, 12582913 ;  /* 0x4b40000131267423 */ /* 0x000fe20000004018 */
[----:B------:R-:W-:Y:S01]  /*1870*/  FFMA R49, R64, 1.925963033500011079e-08, R37 ;  /* 0x32a5706040317823 */ /* 0x000fe20000000025 */
[----:B------:R-:W-:Y:S01]  /*1880*/  FFMA R139, R90, 1.4426950216293334961, -R39 ;  /* 0x3fb8aa3b5a8b7823 */ /* 0x000fe20000000827 */
[----:B------:R-:W-:Y:S01]  /*1890*/  FFMA R104, R104, 1.925963033500011079e-08, R71 ;  /* 0x32a5706068687823 */ /* 0x000fe20000000047 */
[----:B------:R-:W-:Y:S01]  /*18a0*/  FADD R71, R45, -12583039 ;  /* 0xcb40007f2d477421 */ /* 0x000fe20000000000 */
[----:B0-----:R-:W-:Y:S01]  /*18b0*/  FMUL R91, R91, R100 ;  /* 0x000000645b5b7220 */ /* 0x001fe20000400000 */
[----:B------:R-:W0:Y:S01]  /*18c0*/  MUFU.EX2 R99, R99 ;  /* 0x0000006300637308 */ /* 0x000e220000000800 */
[----:B------:R-:W-:Y:S01]  /*18d0*/  FMUL R64, R97, UR6 ;  /* 0x0000000661407c20 */ /* 0x000fe20008400000 */
[----:B------:R-:W-:Y:S01]  /*18e0*/  FFMA R71, R68, 1.4426950216293334961, -R71 ;  /* 0x3fb8aa3b44477823 */ /* 0x000fe20000000847 */
[----:B------:R-:W-:Y:S01]  /*18f0*/  FFMA R139, R90, 1.925963033500011079e-08, R139 ;  /* 0x32a570605a8b7823 */ /* 0x000fe2000000008b */
[----:B------:R-:W-:Y:S01]  /*1900*/  SHF.L.U32 R90, R46, 0x17, RZ ;  /* 0x000000172e5a7819 */ /* 0x000fe200000006ff */
[-C--:B------:R-:W-:Y:S01]  /*1910*/  FFMA.SAT R63, R64, R25.reuse, 0.5 ;  /* 0x3f000000403f7423 */ /* 0x080fe20000002019 */
[----:B------:R-:W-:Y:S01]  /*1920*/  FFMA R100, R68, 1.925963033500011079e-08, R71 ;  /* 0x32a5706044647823 */ /* 0x000fe20000000047 */
[-C--:B------:R-:W-:Y:S01]  /*1930*/  FFMA.SAT R71, R0, R25.reuse, 0.5 ;  /* 0x3f00000000477423 */ /* 0x080fe20000002019 */
[----:B------:R-:W-:Y:S01]  /*1940*/  FMUL R142, R95, UR6 ;  /* 0x000000065f8e7c20 */ /* 0x000fe20008400000 */
[-C--:B------:R-:W-:Y:S01]  /*1950*/  FFMA.RM R112, R63, R24.reuse, 12582913 ;  /* 0x4b4000013f707423 */ /* 0x080fe20000004018 */
[----:B------:R-:W-:Y:S01]  /*1960*/  FMUL R88, R88, UR6 ;  /* 0x0000000658587c20 */ /* 0x000fe20008400000 */
[-C--:B------:R-:W-:Y:S01]  /*1970*/  FFMA.RM R46, R71, R24.reuse, 12582913 ;  /* 0x4b400001472e7423 */ /* 0x080fe20000004018 */
[-C--:B------:R-:W-:Y:S01]  /*1980*/  FFMA.SAT R63, R142, R25.reuse, 0.5 ;  /* 0x3f0000008e3f7423 */ /* 0x080fe20000002019 */
[----:B------:R-:W-:Y:S01]  /*1990*/  FMUL R136, R89, UR6 ;  /* 0x0000000659887c20 */ /* 0x000fe20008400000 */
[----:B------:R-:W1:Y:S01]  /*19a0*/  MUFU.EX2 R101, R101 ;  /* 0x0000006500657308 */ /* 0x000e620000000800 */
[----:B------:R-:W-:Y:S01]  /*19b0*/  FADD R71, R46, -12583039 ;  /* 0xcb40007f2e477421 */ /* 0x000fe20000000000 */
[-C--:B------:R-:W-:Y:S01]  /*19c0*/  FFMA.RM R114, R63, R24.reuse, 12582913 ;  /* 0x4b4000013f727423 */ /* 0x080fe20000004018 */
[----:B------:R-:W-:Y:S01]  /*19d0*/  FFMA.SAT R63, R140, R25, 0.5 ;  /* 0x3f0000008c3f7423 */ /* 0x000fe20000002019 */
[----:B0-----:R-:W-:Y:S01]  /*19e0*/  FMUL R90, R90, R99 ;  /* 0x000000635a5a7220 */ /* 0x001fe20000400000 */
[----:B------:R-:W-:Y:S01]  /*19f0*/  FFMA R71, R0, 1.4426950216293334961, -R71 ;  /* 0x3fb8aa3b00477823 */ /* 0x000fe20000000847 */
[----:B------:R-:W-:Y:S01]  /*1a00*/  SHF.L.U32 R89, R47, 0x17, RZ ;  /* 0x000000172f597819 */ /* 0x000fe200000006ff */
[-C--:B------:R-:W-:Y:S01]  /*1a10*/  FFMA.RM R130, R63, R24.reuse, 12582913 ;  /* 0x4b4000013f827423 */ /* 0x080fe20000004018 */
[-C--:B------:R-:W-:Y:S01]  /*1a20*/  FFMA.SAT R63, R138, R25.reuse, 0.5 ;  /* 0x3f0000008a3f7423 */ /* 0x080fe20000002019 */
[----:B------:R-:W-:Y:S01]  /*1a30*/  FFMA R99, R0, 1.925963033500011079e-08, R71 ;  /* 0x32a5706000637823 */ /* 0x000fe20000000047 */
[----:B------:R-:W-:Y:S01]  /*1a40*/  FMUL R0, R3, UR6 ;  /* 0x0000000603007c20 */ /* 0x000fe20008400000 */
[----:B------:R-:W-:Y:S01]  /*1a50*/  FMUL R4, R4, UR6 ;  /* 0x0000000604047c20 */ /* 0x000fe20008400000 */
[-C--:B------:R-:W-:Y:S01]  /*1a60*/  FFMA.RM R128, R63, R24.reuse, 12582913 ;  /* 0x4b4000013f807423 */ /* 0x080fe20000004018 */
[-C--:B------:R-:W-:Y:S01]  /*1a70*/  FFMA.SAT R63, R88, R25.reuse, 0.5 ;  /* 0x3f000000583f7423 */ /* 0x080fe20000002019 */
[----:B------:R-:W-:Y:S01]  /*1a80*/  FFMA.SAT R47, R0, R25, 0.5 ;  /* 0x3f000000002f7423 */ /* 0x000fe20000002019 */
[----:B------:R-:W0:Y:S01]  /*1a90*/  MUFU.EX2 R103, R103 ;  /* 0x0000006700677308 */ /* 0x000e220000000800 */
[----:B------:R-:W-:Y:S01]  /*1aa0*/  FADD R37, R38, -12583039 ;  /* 0xcb40007f26257421 */ /* 0x000fe20000000000 */
[-C--:B------:R-:W-:Y:S01]  /*1ab0*/  FFMA.RM R39, R63, R24.reuse, 12582913 ;  /* 0x4b4000013f277423 */ /* 0x080fe20000004018 */
[-C--:B------:R-:W-:Y:S01]  /*1ac0*/  FFMA.RM R47, R47, R24.reuse, 12582913 ;  /* 0x4b4000012f2f7423 */ /* 0x080fe20000004018 */
[----:B-1----:R-:W-:Y:S01]  /*1ad0*/  FMUL R92, R92, R101 ;  /* 0x000000655c5c7220 */ /* 0x002fe20000400000 */
[C---:B------:R-:W-:Y:S01]  /*1ae0*/  FFMA R37, R62.reuse, 1.4426950216293334961, -R37 ;  /* 0x3fb8aa3b3e257823 */ /* 0x040fe20000000825 */
[----:B------:R-:W-:Y:S01]  /*1af0*/  FADD R63, R39, -12583039 ;  /* 0xcb40007f273f7421 */ /* 0x000fe20000000000 */
[----:B------:R-:W-:Y:S01]  /*1b00*/  FADD R3, R47, -12583039 ;  /* 0xcb40007f2f037421 */ /* 0x000fe20000000000 */
[----:B------:R1:W-:Y:S01]  /*1b10*/  MUFU.EX2 R68, R49 ;  /* 0x0000003100447308 */ /* 0x0003e20000000800 */
[----:B------:R-:W-:Y:S01]  /*1b20*/  FFMA R143, R62, 1.925963033500011079e-08, R37 ;  /* 0x32a570603e8f7823 */ /* 0x000fe20000000025 */
[----:B------:R-:W-:Y:S01]  /*1b30*/  FFMA R63, R88, 1.4426950216293334961, -R63 ;  /* 0x3fb8aa3b583f7823 */ /* 0x000fe2000000083f */
[----:B------:R-:W-:Y:S01]  /*1b40*/  FFMA R3, R0, 1.4426950216293334961, -R3 ;  /* 0x3fb8aa3b00037823 */ /* 0x000fe20000000803 */
[----:B------:R-:W-:Y:S01]  /*1b50*/  FMUL R62, R87, UR6 ;  /* 0x00000006573e7c20 */ /* 0x000fe20008400000 */
[----:B------:R-:W-:Y:S01]  /*1b60*/  SHF.L.U32 R87, R38, 0x17, RZ ;  /* 0x0000001726577819 */ /* 0x000fe200000006ff */
[----:B------:R-:W-:Y:S01]  /*1b70*/  FFMA R137, R88, 1.925963033500011079e-08, R63 ;  /* 0x32a5706058897823 */ /* 0x000fe2000000003f */
[----:B------:R-:W-:Y:S01]  /*1b80*/  FFMA R101, R0, 1.925963033500011079e-08, R3 ;  /* 0x32a5706000657823 */ /* 0x000fe20000000003 */
[----:B------:R-:W-:Y:S01]  /*1b90*/  SHF.L.U32 R88, R42, 0x17, RZ ;  /* 0x000000172a587819 */ /* 0x000fe200000006ff */
[----:B-1----:R-:W-:Y:S01]  /*1ba0*/  FFMA.SAT R49, R4, R25, 0.5 ;  /* 0x3f00000004317423 */ /* 0x002fe20000002019 */
[----:B------:R-:W-:Y:S01]  /*1bb0*/  FMUL R38, R5, UR6 ;  /* 0x0000000605267c20 */ /* 0x000fe20008400000 */
[----:B------:R-:W-:Y:S01]  /*1bc0*/  FMUL R86, R86, UR6 ;  /* 0x0000000656567c20 */ /* 0x000fe20008400000 */
[----:B------:R-:W-:Y:S01]  /*1bd0*/  FADD R37, R112, -12583039 ;  /* 0xcb40007f70257421 */ /* 0x000fe20000000000 */
[-C--:B------:R-:W-:Y:S01]  /*1be0*/  FFMA.RM R49, R49, R24.reuse, 12582913 ;  /* 0x4b40000131317423 */ /* 0x080fe20000004018 */
[----:B0-----:R-:W-:Y:S01]  /*1bf0*/  FMUL R88, R88, R103 ;  /* 0x0000006758587220 */ /* 0x001fe20000400000 */
[-C--:B------:R-:W-:Y:S01]  /*1c00*/  FFMA.SAT R65, R86, R25.reuse, 0.5 ;  /* 0x3f00000056417423 */ /* 0x080fe20000002019 */
[C---:B------:R-:W-:Y:S01]  /*1c10*/  FFMA R37, R64.reuse, 1.4426950216293334961, -R37 ;  /* 0x3fb8aa3b40257823 */ /* 0x040fe20000000825 */
[----:B------:R-:W-:Y:S01]  /*1c20*/  FADD R3, R49, -12583039 ;  /* 0xcb40007f31037421 */ /* 0x000fe20000000000 */
[----:B------:R-:W0:Y:S01]  /*1c30*/  MUFU.EX2 R0, R143 ;  /* 0x0000008f00007308 */ /* 0x000e220000000800 */
[-C--:B------:R-:W-:Y:S01]  /*1c40*/  FFMA.RM R126, R65, R24.reuse, 12582913 ;  /* 0x4b400001417e7423 */ /* 0x080fe20000004018 */
[----:B------:R-:W-:Y:S01]  /*1c50*/  FFMA R131, R64, 1.925963033500011079e-08, R37 ;  /* 0x32a5706040837823 */ /* 0x000fe20000000025 */
[----:B------:R-:W-:Y:S01]  /*1c60*/  FFMA R3, R4, 1.4426950216293334961, -R3 ;  /* 0x3fb8aa3b04037823 */ /* 0x000fe20000000803 */
[----:B------:R-:W-:Y:S01]  /*1c70*/  FADD R37, R114, -12583039 ;  /* 0xcb40007f72257421 */ /* 0x000fe20000000000 */
[----:B------:R-:W-:Y:S01]  /*1c80*/  FADD R63, R126, -12583039 ;  /* 0xcb40007f7e3f7421 */ /* 0x000fe20000000000 */
[----:B------:R-:W-:Y:S01]  /*1c90*/  FMUL R6, R6, UR6 ;  /* 0x0000000606067c20 */ /* 0x000fe20008400000 */
[----:B------:R-:W-:Y:S01]  /*1ca0*/  FFMA R103, R4, 1.925963033500011079e-08, R3 ;  /* 0x32a5706004677823 */ /* 0x000fe20000000003 */
[-C--:B------:R-:W-:Y:S01]  /*1cb0*/  FFMA.SAT R3, R38, R25.reuse, 0.5 ;  /* 0x3f00000026037423 */ /* 0x080fe20000002019 */
[----:B------:R-:W-:Y:S01]  /*1cc0*/  FFMA R37, R142, 1.4426950216293334961, -R37 ;  /* 0x3fb8aa3b8e257823 */ /* 0x000fe20000000825 */
[----:B------:R-:W-:Y:S01]  /*1cd0*/  FFMA R63, R86, 1.4426950216293334961, -R63 ;  /* 0x3fb8aa3b563f7823 */ /* 0x000fe2000000083f */
[-C--:B------:R-:W-:Y:S01]  /*1ce0*/  FFMA.SAT R127, R136, R25.reuse, 0.5 ;  /* 0x3f000000887f7423 */ /* 0x080fe20000002019 */
[-C--:B------:R-:W-:Y:S01]  /*1cf0*/  FFMA.RM R42, R3, R24.reuse, 12582913 ;  /* 0x4b400001032a7423 */ /* 0x080fe20000004018 */
[----:B------:R-:W-:Y:S01]  /*1d00*/  FFMA R142, R142, 1.925963033500011079e-08, R37 ;  /* 0x32a570608e8e7823 */ /* 0x000fe20000000025 */
[----:B------:R-:W1:Y:S01]  /*1d10*/  MUFU.EX2 R3, R116 ;  /* 0x0000007400037308 */ /* 0x000e620000000800 */
[----:B------:R-:W-:Y:S01]  /*1d20*/  FADD R37, R130, -12583039 ;  /* 0xcb40007f82257421 */ /* 0x000fe20000000000 */
[----:B------:R-:W-:Y:S01]  /*1d30*/  FFMA R135, R86, 1.925963033500011079e-08, R63 ;  /* 0x32a5706056877823 */ /* 0x000fe2000000003f */
[----:B------:R-:W-:Y:S01]  /*1d40*/  SHF.L.U32 R86, R102, 0x17, RZ ;  /* 0x0000001766567819 */ /* 0x000fe200000006ff */
[----:B------:R-:W-:Y:S01]  /*1d50*/  FFMA.RM R127, R127, R24, 12582913 ;  /* 0x4b4000017f7f7423 */ /* 0x000fe20000004018 */
[----:B------:R-:W-:Y:S01]  /*1d60*/  FFMA R37, R140, 1.4426950216293334961, -R37 ;  /* 0x3fb8aa3b8c257823 */ /* 0x000fe20000000825 */
[----:B------:R-:W-:Y:S01]  /*1d70*/  FMUL R84, R84, UR6 ;  /* 0x0000000654547c20 */ /* 0x000fe20008400000 */
[----:B0-----:R-:W-:Y:S01]  /*1d80*/  FMUL R87, R87, R0 ;  /* 0x0000000057577220 */ /* 0x001fe20000400000 */
[----:B------:R-:W-:Y:S01]  /*1d90*/  FMUL R0, R7, UR6 ;  /* 0x0000000607007c20 */ /* 0x000fe20008400000 */
[----:B------:R-:W-:Y:S01]  /*1da0*/  FFMA R140, R140, 1.925963033500011079e-08, R37 ;  /* 0x32a570608c8c7823 */ /* 0x000fe20000000025 */
[----:B------:R-:W-:Y:S01]  /*1db0*/  FADD R37, R128, -12583039 ;  /* 0xcb40007f80257421 */ /* 0x000fe20000000000 */
[-C--:B------:R-:W-:Y:S01]  /*1dc0*/  FFMA.SAT R67, R84, R25.reuse, 0.5 ;  /* 0x3f00000054437423 */ /* 0x080fe20000002019 */
[----:B------:R-:W-:Y:S01]  /*1dd0*/  FFMA.SAT R125, R62, R25, 0.5 ;  /* 0x3f0000003e7d7423 */ /* 0x000fe20000002019 */
[----:B------:R-:W-:Y:S01]  /*1de0*/  FMUL R124, R85, UR6 ;  /* 0x00000006557c7c20 */ /* 0x000fe20008400000 */
[----:B------:R-:W-:Y:S01]  /*1df0*/  FFMA R37, R138, 1.4426950216293334961, -R37 ;  /* 0x3fb8aa3b8a257823 */ /* 0x000fe20000000825 */
[----:B------:R-:W-:Y:S01]  /*1e00*/  SHF.L.U32 R85, R112, 0x17, RZ ;  /* 0x0000001770557819 */ /* 0x000fe200000006ff */
[-C--:B------:R-:W-:Y:S01]  /*1e10*/  FFMA.RM R125, R125, R24.reuse, 12582913 ;  /* 0x4b4000017d7d7423 */ /* 0x080fe20000004018 */
[----:B-1----:R-:W-:Y:S01]  /*1e20*/  FMUL R86, R86, R3 ;  /* 0x0000000356567220 */ /* 0x002fe20000400000 */
[-C--:B------:R-:W-:Y:S01]  /*1e30*/  FFMA.SAT R3, R6, R25.reuse, 0.5 ;  /* 0x3f00000006037423 */ /* 0x080fe20000002019 */
[----:B------:R-:W-:Y:S01]  /*1e40*/  FFMA R138, R138, 1.925963033500011079e-08, R37 ;  /* 0x32a570608a8a7823 */ /* 0x000fe20000000025 */
[----:B------:R-:W-:Y:S01]  /*1e50*/  FADD R37, R127, -12583039 ;  /* 0xcb40007f7f257421 */ /* 0x000fe20000000000 */
[----:B------:R-:W-:Y:S01]  /*1e60*/  FADD R65, R125, -12583039 ;  /* 0xcb40007f7d417421 */ /* 0x000fe20000000000 */
[-C--:B------:R-:W-:Y:S01]  /*1e70*/  FFMA.RM R102, R3, R24.reuse, 12582913 ;  /* 0x4b40000103667423 */ /* 0x080fe20000004018 */
[-C--:B------:R-:W-:Y:S01]  /*1e80*/  FFMA.SAT R69, R124, R25.reuse, 0.5 ;  /* 0x3f0000007c457423 */ /* 0x080fe20000002019 */
[----:B------:R-:W-:Y:S01]  /*1e90*/  FFMA R37, R136, 1.4426950216293334961, -R37 ;  /* 0x3fb8aa3b88257823 */ /* 0x000fe20000000825 */
[----:B------:R-:W-:Y:S01]  /*1ea0*/  FADD R5, R42, -12583039 ;  /* 0xcb40007f2a057421 */ /* 0x000fe20000000000 */
[----:B------:R-:W-:Y:S01]  /*1eb0*/  FADD R3, R102, -12583039 ;  /* 0xcb40007f66037421 */ /* 0x000fe20000000000 */
[----:B------:R-:W-:Y:S01]  /*1ec0*/  FFMA R65, R62, 1.4426950216293334961, -R65 ;  /* 0x3fb8aa3b3e417823 */ /* 0x000fe20000000841 */
[----:B------:R-:W-:Y:S01]  /*1ed0*/  FFMA R136, R136, 1.925963033500011079e-08, R37 ;  /* 0x32a5706088887823 */ /* 0x000fe20000000025 */
[-C--:B------:R-:W-:Y:S01]  /*1ee0*/  FFMA.RM R37, R67, R24.reuse, 12582913 ;  /* 0x4b40000143257423 */ /* 0x080fe20000004018 */
[----:B------:R-:W-:Y:S01]  /*1ef0*/  FFMA R3, R6, 1.4426950216293334961, -R3 ;  /* 0x3fb8aa3b06037823 */ /* 0x000fe20000000803 */
[-C--:B------:R-:W-:Y:S01]  /*1f00*/  FFMA.RM R69, R69, R24.reuse, 12582913 ;  /* 0x4b40000145457423 */ /* 0x080fe20000004018 */
[----:B------:R-:W-:Y:S01]  /*1f10*/  FMUL R8, R8, UR6 ;  /* 0x0000000608087c20 */ /* 0x000fe20008400000 */
[----:B------:R-:W-:Y:S01]  /*1f20*/  FADD R63, R37, -12583039 ;  /* 0xcb40007f253f7421 */ /* 0x000fe20000000000 */
[----:B------:R-:W-:Y:S01]  /*1f30*/  FFMA R116, R6, 1.925963033500011079e-08, R3 ;  /* 0x32a5706006747823 */ /* 0x000fe20000000003 */
[-C--:B------:R-:W-:Y:S01]  /*1f40*/  FFMA.SAT R3, R0, R25.reuse, 0.5 ;  /* 0x3f00000000037423 */ /* 0x080fe20000002019 */
[----:B------:R-:W-:Y:S01]  /*1f50*/  FMUL R82, R82, UR6 ;  /* 0x0000000652527c20 */ /* 0x000fe20008400000 */
[----:B------:R-:W-:Y:S01]  /*1f60*/  FFMA R63, R84, 1.4426950216293334961, -R63 ;  /* 0x3fb8aa3b543f7823 */ /* 0x000fe2000000083f */
[----:B------:R-:W-:Y:S01]  /*1f70*/  FFMA R5, R38, 1.4426950216293334961, -R5 ;  /* 0x3fb8aa3b26057823 */ /* 0x000fe20000000805 */
[-C--:B------:R-:W-:Y:S01]  /*1f80*/  FFMA.RM R112, R3, R24.reuse, 12582913 ;  /* 0x4b40000103707423 */ /* 0x080fe20000004018 */
[----:B------:R-:W-:Y:S01]  /*1f90*/  FFMA R133, R62, 1.925963033500011079e-08, R65 ;  /* 0x32a570603e857823 */ /* 0x000fe20000000041 */
[----:B------:R-:W0:Y:S01]  /*1fa0*/  MUFU.EX2 R3, R134 ;  /* 0x0000008600037308 */ /* 0x000e220000000800 */
[----:B------:R-:W-:Y:S01]  /*1fb0*/  FFMA R132, R84, 1.925963033500011079e-08, R63 ;  /* 0x32a5706054847823 */ /* 0x000fe2000000003f */
[----:B------:R-:W-:Y:S01]  /*1fc0*/  SHF.L.U32 R84, R113, 0x17, RZ ;  /* 0x0000001771547819 */ /* 0x000fe200000006ff */
[----:B------:R-:W-:Y:S01]  /*1fd0*/  FADD R63, R69, -12583039 ;  /* 0xcb40007f453f7421 */ /* 0x000fe20000000000 */
[-C--:B------:R-:W-:Y:S01]  /*1fe0*/  FFMA.SAT R113, R8, R25.reuse, 0.5 ;  /* 0x3f00000008717423 */ /* 0x080fe20000002019 */
[-C--:B------:R-:W-:Y:S01]  /*1ff0*/  FFMA.SAT R65, R82, R25.reuse, 0.5 ;  /* 0x3f00000052417423 */ /* 0x080fe20000002019 */
[----:B------:R-:W-:Y:S01]  /*2000*/  FFMA R38, R38, 1.925963033500011079e-08, R5 ;  /* 0x32a5706026267823 */ /* 0x000fe20000000005 */
[----:B------:R-:W-:Y:S01]  /*2010*/  FFMA R63, R124, 1.4426950216293334961, -R63 ;  /* 0x3fb8aa3b7c3f7823 */ /* 0x000fe2000000083f */
[----:B------:R-:W-:Y:S01]  /*2020*/  FADD R5, R112, -12583039 ;  /* 0xcb40007f70057421 */ /* 0x000fe20000000000 */
[-C--:B------:R-:W-:Y:S01]  /*2030*/  FFMA.RM R113, R113, R24.reuse, 12582913 ;  /* 0x4b40000171717423 */ /* 0x080fe20000004018 */
[-C--:B------:R-:W-:Y:S01]  /*2040*/  FFMA.RM R62, R65, R24.reuse, 12582913 ;  /* 0x4b400001413e7423 */ /* 0x080fe20000004018 */
[----:B------:R-:W-:Y:S01]  /*2050*/  FMUL R122, R83, UR6 ;  /* 0x00000006537a7c20 */ /* 0x000fe20008400000 */
[----:B------:R-:W-:Y:S01]  /*2060*/  FFMA R124, R124, 1.925963033500011079e-08, R63 ;  /* 0x32a570607c7c7823 */ /* 0x000fe2000000003f */
[----:B------:R-:W-:Y:S01]  /*2070*/  FFMA R5, R0, 1.4426950216293334961, -R5 ;  /* 0x3fb8aa3b00057823 */ /* 0x000fe20000000805 */
[----:B------:R-:W-:Y:S01]  /*2080*/  FADD R63, R62, -12583039 ;  /* 0xcb40007f3e3f7421 */ /* 0x000fe20000000000 */
[----:B------:R-:W-:Y:S01]  /*2090*/  FFMA.SAT R65, R122, R25, 0.5 ;  /* 0x3f0000007a417423 */ /* 0x000fe20000002019 */
[----:B------:R1:W-:Y:S01]  /*20a0*/  MUFU.EX2 R4, R131 ;  /* 0x0000008300047308 */ /* 0x0003e20000000800 */
[----:B0-----:R-:W-:Y:S01]  /*20b0*/  FMUL R84, R84, R3 ;  /* 0x0000000354547220 */ /* 0x001fe20000400000 */
[----:B------:R-:W-:Y:S01]  /*20c0*/  FADD R3, R113, -12583039 ;  /* 0xcb40007f71037421 */ /* 0x000fe20000000000 */
[----:B------:R-:W-:Y:S01]  /*20d0*/  FFMA R63, R82, 1.4426950216293334961, -R63 ;  /* 0x3fb8aa3b523f7823 */ /* 0x000fe2000000083f */
[-C--:B------:R-:W-:Y:S01]  /*20e0*/  FFMA.RM R65, R65, R24.reuse, 12582913 ;  /* 0x4b40000141417423 */ /* 0x080fe20000004018 */
[----:B------:R-:W-:Y:S01]  /*20f0*/  FMUL R80, R80, UR6 ;  /* 0x0000000650507c20 */ /* 0x000fe20008400000 */
[----:B------:R-:W-:Y:S01]  /*2100*/  FFMA R3, R8, 1.4426950216293334961, -R3 ;  /* 0x3fb8aa3b08037823 */ /* 0x000fe20000000803 */
[----:B------:R-:W-:Y:S01]  /*2110*/  FFMA R123, R82, 1.925963033500011079e-08, R63 ;  /* 0x32a57060527b7823 */ /* 0x000fe2000000003f */
[----:B------:R-:W-:Y:S01]  /*2120*/  FADD R63, R65, -12583039 ;  /* 0xcb40007f413f7421 */ /* 0x000fe20000000000 */
[----:B-1----:R-:W-:Y:S01]  /*2130*/  FFMA R131, R0, 1.925963033500011079e-08, R5 ;  /* 0x32a5706000837823 */ /* 0x002fe20000000005 */
[----:B------:R-:W-:Y:S01]  /*2140*/  FMUL R0, R9, UR6 ;  /* 0x0000000609007c20 */ /* 0x000fe20008400000 */
[----:B------:R-:W-:Y:S01]  /*2150*/  FFMA R134, R8, 1.925963033500011079e-08, R3 ;  /* 0x32a5706008867823 */ /* 0x000fe20000000003 */
[-C--:B------:R-:W-:Y:S01]  /*2160*/  FFMA.SAT R67, R80, R25.reuse, 0.5 ;  /* 0x3f00000050437423 */ /* 0x080fe20000002019 */
[----:B------:R-:W-:Y:S01]  /*2170*/  SHF.L.U32 R83, R114, 0x17, RZ ;  /* 0x0000001772537819 */ /* 0x000fe200000006ff */
[-C--:B------:R-:W-:Y:S01]  /*2180*/  FFMA.SAT R3, R0, R25.reuse, 0.5 ;  /* 0x3f00000000037423 */ /* 0x080fe20000002019 */
[----:B------:R-:W-:Y:S01]  /*2190*/  FFMA R63, R122, 1.4426950216293334961, -R63 ;  /* 0x3fb8aa3b7a3f7823 */ /* 0x000fe2000000083f */
[----:B------:R-:W-:Y:S01]  /*21a0*/  FMUL R10, R10, UR6 ;  /* 0x000000060a0a7c20 */ /* 0x000fe20008400000 */
[-C--:B------:R-:W-:Y:S01]  /*21b0*/  FFMA.RM R64, R67, R24.reuse, 12582913 ;  /* 0x4b40000143407423 */ /* 0x080fe20000004018 */
[-C--:B------:R-:W-:Y:S01]  /*21c0*/  FFMA.RM R114, R3, R24.reuse, 12582913 ;  /* 0x4b40000103727423 */ /* 0x080fe20000004018 */
[----:B------:R-:W-:Y:S01]  /*21d0*/  SHF.L.U32 R82, R115, 0x17, RZ ;  /* 0x0000001773527819 */ /* 0x000fe200000006ff */
[----:B------:R-:W-:Y:S01]  /*21e0*/  FFMA R122, R122, 1.925963033500011079e-08, R63 ;  /* 0x32a570607a7a7823 */ /* 0x000fe2000000003f */
[-C--:B------:R-:W-:Y:S01]  /*21f0*/  FFMA.SAT R115, R10, R25.reuse, 0.5 ;  /* 0x3f0000000a737423 */ /* 0x080fe20000002019 */
[----:B------:R-:W-:Y:S01]  /*2200*/  FADD R3, R114, -12583039 ;  /* 0xcb40007f72037421 */ /* 0x000fe20000000000 */
[----:B------:R-:W-:Y:S01]  /*2210*/  FADD R63, R64, -12583039 ;  /* 0xcb40007f403f7421 */ /* 0x000fe20000000000 */
[----:B------:R-:W-:Y:S01]  /*2220*/  FMUL R120, R81, UR6 ;  /* 0x0000000651787c20 */ /* 0x000fe20008400000 */
[-C--:B------:R-:W-:Y:S01]  /*2230*/  FFMA.RM R115, R115, R24.reuse, 12582913 ;  /* 0x4b40000173737423 */ /* 0x080fe20000004018 */
[----:B------:R-:W-:Y:S01]  /*2240*/  FFMA R3, R0, 1.4426950216293334961, -R3 ;  /* 0x3fb8aa3b00037823 */ /* 0x000fe20000000803 */
[----:B------:R-:W-:Y:S01]  /*2250*/  FFMA R63, R80, 1.4426950216293334961, -R63 ;  /* 0x3fb8aa3b503f7823 */ /* 0x000fe2000000083f */
[----:B------:R-:W-:Y:S01]  /*2260*/  FMUL R78, R78, UR6 ;  /* 0x000000064e4e7c20 */ /* 0x000fe20008400000 */
[----:B------:R-:W0:Y:S01]  /*2270*/  MUFU.EX2 R108, R108 ;  /* 0x0000006c006c7308 */ /* 0x000e220000000800 */
[----:B------:R-:W-:Y:S01]  /*2280*/  FFMA R9, R0, 1.925963033500011079e-08, R3 ;  /* 0x32a5706000097823 */ /* 0x000fe20000000003 */
[----:B------:R-:W-:Y:S01]  /*2290*/  FADD R3, R115, -12583039 ;  /* 0xcb40007f73037421 */ /* 0x000fe20000000000 */
[----:B------:R-:W-:Y:S01]  /*22a0*/  FFMA R121, R80, 1.925963033500011079e-08, R63 ;  /* 0x32a5706050797823 */ /* 0x000fe2000000003f */
[-C--:B------:R-:W-:Y:S01]  /*22b0*/  FFMA.SAT R63, R120, R25.reuse, 0.5 ;  /* 0x3f000000783f7423 */ /* 0x080fe20000002019 */
[----:B------:R-:W-:Y:S01]  /*22c0*/  FMUL R0, R11, UR6 ;  /* 0x000000060b007c20 */ /* 0x000fe20008400000 */
[----:B------:R-:W-:Y:S01]  /*22d0*/  FFMA R3, R10, 1.4426950216293334961, -R3 ;  /* 0x3fb8aa3b0a037823 */ /* 0x000fe20000000803 */
[-C--:B------:R-:W-:Y:S01]  /*22e0*/  FFMA.SAT R81, R78, R25.reuse, 0.5 ;  /* 0x3f0000004e517423 */ /* 0x080fe20000002019 */
[-C--:B------:R-:W-:Y:S01]  /*22f0*/  FFMA.RM R63, R63, R24.reuse, 12582913 ;  /* 0x4b4000013f3f7423 */ /* 0x080fe20000004018 */
[----:B------:R-:W-:Y:S01]  /*2300*/  FMUL R118, R79, UR6 ;  /* 0x000000064f767c20 */ /* 0x000fe20008400000 */
[----:B------:R-:W-:Y:S01]  /*2310*/  FFMA R10, R10, 1.925963033500011079e-08, R3 ;  /* 0x32a570600a0a7823 */ /* 0x000fe20000000003 */
[-C--:B------:R-:W-:Y:S01]  /*2320*/  FFMA.SAT R3, R0, R25.reuse, 0.5 ;  /* 0x3f00000000037423 */ /* 0x080fe20000002019 */
[----:B------:R-:W-:Y:S01]  /*2330*/  FADD R67, R63, -12583039 ;  /* 0xcb40007f3f437421 */ /* 0x000fe20000000000 */
[-C--:B------:R-:W-:Y:S01]  /*2340*/  FFMA.RM R66, R81, R24.reuse, 12582913 ;  /* 0x4b40000151427423 */ /* 0x080fe20000004018 */
[----:B------:R-:W-:Y:S01]  /*2350*/  SHF.L.U32 R81, R130, 0x17, RZ ;  /* 0x0000001782517819 */ /* 0x000fe200000006ff */
[----:B------:R-:W-:Y:S01]  /*2360*/  FFMA.RM R130, R3, R24, 12582913 ;  /* 0x4b40000103827423 */ /* 0x000fe20000004018 */
[----:B------:R-:W-:Y:S01]  /*2370*/  FFMA R67, R120, 1.4426950216293334961, -R67 ;  /* 0x3fb8aa3b78437823 */ /* 0x000fe20000000843 */
[----:B------:R-:W-:Y:S01]  /*2380*/  SHF.L.U32 R97, R48, 0x17, RZ ;  /* 0x0000001730617819 */ /* 0x000fe200000006ff */
[----:B------:R-:W-:Y:S01]  /*2390*/  FMUL R106, R77, UR6 ;  /* 0x000000064d6a7c20 */ /* 0x000fe20008400000 */
[----:B------:R-:W-:Y:S01]  /*23a0*/  FADD R3, R130, -12583039 ;  /* 0xcb40007f82037421 */ /* 0x000fe20000000000 */
[----:B------:R-:W-:Y:S01]  /*23b0*/  FFMA R120, R120, 1.925963033500011079e-08, R67 ;  /* 0x32a5706078787823 */ /* 0x000fe20000000043 */
[----:B------:R-:W-:Y:S01]  /*23c0*/  FADD R67, R66, -12583039 ;  /* 0xcb40007f42437421 */ /* 0x000fe20000000000 */
[----:B0-----:R-:W-:Y:S01]  /*23d0*/  FMUL R97, R97, R108 ;  /* 0x0000006c61617220 */ /* 0x001fe20000400000 */
[----:B------:R-:W-:Y:S01]  /*23e0*/  FFMA R3, R0, 1.4426950216293334961, -R3 ;  /* 0x3fb8aa3b00037823 */ /* 0x000fe20000000803 */
[----:B------:R-:W-:Y:S01]  /*23f0*/  FMUL R76, R76, UR6 ;  /* 0x000000064c4c7c20 */ /* 0x000fe20008400000 */
[----:B------:R-:W-:Y:S01]  /*2400*/  FFMA R67, R78, 1.4426950216293334961, -R67 ;  /* 0x3fb8aa3b4e437823 */ /* 0x000fe20000000843 */
[----:B------:R-:W-:Y:S01]  /*2410*/  FMUL R108, R75, UR6 ;  /* 0x000000064b6c7c20 */ /* 0x000fe20008400000 */
[----:B------:R-:W-:Y:S01]  /*2420*/  FFMA R11, R0, 1.925963033500011079e-08, R3 ;  /* 0x32a57060000b7823 */ /* 0x000fe20000000003 */
[----:B------:R-:W-:Y:S01]  /*2430*/  FMUL R0, R27, UR6 ;  /* 0x000000061b007c20 */ /* 0x000fe20008400000 */
[----:B------:R-:W-:Y:S01]  /*2440*/  FFMA R119, R78, 1.925963033500011079e-08, R67 ;  /* 0x32a570604e777823 */ /* 0x000fe20000000043 */
[-C--:B------:R-:W-:Y:S01]  /*2450*/  FFMA.SAT R67, R118, R25.reuse, 0.5 ;  /* 0x3f00000076437423 */ /* 0x080fe20000002019 */
[-C--:B------:R-:W-:Y:S01]  /*2460*/  FFMA.SAT R77, R106, R25.reuse, 0.5 ;  /* 0x3f0000006a4d7423 */ /* 0x080fe20000002019 */
[-C--:B------:R-:W-:Y:S01]  /*2470*/  FFMA.SAT R27, R0, R25.reuse, 0.5 ;  /* 0x3f000000001b7423 */ /* 0x080fe20000002019 */
[----:B------:R-:W-:Y:S01]  /*2480*/  SHF.L.U32 R96, R51, 0x17, RZ ;  /* 0x0000001733607819 */ /* 0x000fe200000006ff */
[-C--:B------:R-:W-:Y:S01]  /*2490*/  FFMA.RM R67, R67, R24.reuse, 12582913 ;  /* 0x4b40000143437423 */ /* 0x080fe20000004018 */
[-C--:B------:R-:W-:Y:S01]  /*24a0*/  FFMA.SAT R111, R76, R25.reuse, 0.5 ;  /* 0x3f0000004c6f7423 */ /* 0x080fe20000002019 */
[-C--:B------:R-:W-:Y:S01]  /*24b0*/  FFMA.RM R27, R27, R24.reuse, 12582913 ;  /* 0x4b4000011b1b7423 */ /* 0x080fe20000004018 */
[-C--:B------:R-:W-:Y:S01]  /*24c0*/  FFMA.SAT R51, R108, R25.reuse, 0.5 ;  /* 0x3f0000006c337423 */ /* 0x080fe20000002019 */
[----:B------:R-:W-:Y:S01]  /*24d0*/  FADD R79, R67, -12583039 ;  /* 0xcb40007f434f7421 */ /* 0x000fe20000000000 */
[-C--:B------:R-:W-:Y:S01]  /*24e0*/  FFMA.RM R110, R77, R24.reuse, 12582913 ;  /* 0x4b4000014d6e7423 */ /* 0x080fe20000004018 */
[----:B------:R-:W-:Y:S01]  /*24f0*/  FADD R3, R27, -12583039 ;  /* 0xcb40007f1b037421 */ /* 0x000fe20000000000 */
[-C--:B------:R-:W-:Y:S01]  /*2500*/  FFMA.RM R111, R111, R24.reuse, 12582913 ;  /* 0x4b4000016f6f7423 */ /* 0x080fe20000004018 */
[----:B------:R-:W-:Y:S01]  /*2510*/  FFMA R79, R118, 1.4426950216293334961, -R79 ;  /* 0x3fb8aa3b764f7823 */ /* 0x000fe2000000084f */
[----:B------:R-:W-:Y:S01]  /*2520*/  FMUL R74, R74, UR6 ;  /* 0x000000064a4a7c20 */ /* 0x000fe20008400000 */
[-C--:B------:R-:W-:Y:S01]  /*2530*/  FFMA.RM R51, R51, R24.reuse, 12582913 ;  /* 0x4b40000133337423 */ /* 0x080fe20000004018 */
[----:B------:R-:W-:Y:S01]  /*2540*/  FFMA R3, R0, 1.4426950216293334961, -R3 ;  /* 0x3fb8aa3b00037823 */ /* 0x000fe20000000803 */
[----:B------:R-:W-:Y:S01]  /*2550*/  FFMA R118, R118, 1.925963033500011079e-08, R79 ;  /* 0x32a5706076767823 */ /* 0x000fe2000000004f */
[----:B------:R-:W-:Y:S01]  /*2560*/  FADD R77, R110, -12583039 ;  /* 0xcb40007f6e4d7421 */ /* 0x000fe20000000000 */
[----:B------:R-:W-:Y:S01]  /*2570*/  FADD R79, R111, -12583039 ;  /* 0xcb40007f6f4f7421 */ /* 0x000fe20000000000 */
[-C--:B------:R-:W-:Y:S01]  /*2580*/  FFMA.SAT R109, R74, R25.reuse, 0.5 ;  /* 0x3f0000004a6d7423 */ /* 0x080fe20000002019 */
[----:B------:R-:W-:Y:S01]  /*2590*/  FADD R75, R51, -12583039 ;  /* 0xcb40007f334b7421 */ /* 0x000fe20000000000 */
[----:B------:R-:W-:Y:S01]  /*25a0*/  SHF.L.U32 R80, R129, 0x17, RZ ;  /* 0x0000001781507819 */ /* 0x000fe200000006ff */
[----:B------:R-:W-:Y:S01]  /*25b0*/  FFMA R129, R0, 1.925963033500011079e-08, R3 ;  /* 0x32a5706000817823 */ /* 0x000fe20000000003 */
[----:B------:R-:W-:Y:S01]  /*25c0*/  FMUL R0, R13, UR6 ;  /* 0x000000060d007c20 */ /* 0x000fe20008400000 */
[----:B------:R-:W-:Y:S01]  /*25d0*/  FFMA R77, R106, 1.4426950216293334961, -R77 ;  /* 0x3fb8aa3b6a4d7823 */ /* 0x000fe2000000084d */
[----:B------:R-:W-:Y:S01]  /*25e0*/  FFMA R79, R76, 1.4426950216293334961, -R79 ;  /* 0x3fb8aa3b4c4f7823 */ /* 0x000fe2000000084f */
[-C--:B------:R-:W-:Y:S01]  /*25f0*/  FFMA.RM R109, R109, R24.reuse, 12582913 ;  /* 0x4b4000016d6d7423 */ /* 0x080fe20000004018 */
[----:B------:R-:W-:Y:S01]  /*2600*/  FFMA R75, R108, 1.4426950216293334961, -R75 ;  /* 0x3fb8aa3b6c4b7823 */ /* 0x000fe2000000084b */
[----:B------:R-:W-:Y:S01]  /*2610*/  FMUL R72, R72, UR6 ;  /* 0x0000000648487c20 */ /* 0x000fe20008400000 */
[-C--:B------:R-:W-:Y:S01]  /*2620*/  FFMA.SAT R3, R0, R25.reuse, 0.5 ;  /* 0x3f00000000037423 */ /* 0x080fe20000002019 */
[----:B------:R-:W-:Y:S01]  /*2630*/  FFMA R106, R106, 1.925963033500011079e-08, R77 ;  /* 0x32a570606a6a7823 */ /* 0x000fe2000000004d */
[----:B------:R-:W-:Y:S01]  /*2640*/  FFMA R117, R76, 1.925963033500011079e-08, R79 ;  /* 0x32a570604c757823 */ /* 0x000fe2000000004f */
[----:B------:R-:W-:Y:S01]  /*2650*/  FADD R77, R109, -12583039 ;  /* 0xcb40007f6d4d7421 */ /* 0x000fe20000000000 */
[----:B------:R-:W-:Y:S01]  /*2660*/  FFMA R108, R108, 1.925963033500011079e-08, R75 ;  /* 0x32a570606c6c7823 */ /* 0x000fe2000000004b */
[-C--:B------:R-:W-:Y:S01]  /*2670*/  FFMA.SAT R75, R72, R25.reuse, 0.5 ;  /* 0x3f000000484b7423 */ /* 0x080fe20000002019 */
[----:B------:R-:W-:Y:S01]  /*2680*/  SHF.L.U32 R79, R128, 0x17, RZ ;  /* 0x00000017804f7819 */ /* 0x000fe200000006ff */
[-C--:B------:R-:W-:Y:S01]  /*2690*/  FFMA.RM R128, R3, R24.reuse, 12582913 ;  /* 0x4b40000103807423 */ /* 0x080fe20000004018 */
[----:B------:R-:W-:Y:S01]  /*26a0*/  FFMA R77, R74, 1.4426950216293334961, -R77 ;  /* 0x3fb8aa3b4a4d7823 */ /* 0x000fe2000000084d */
[----:B------:R-:W-:Y:S01]  /*26b0*/  SHF.L.U32 R95, R40, 0x17, RZ ;  /* 0x00000017285f7819 */ /* 0x000fe200000006ff */
[-C--:B------:R-:W-:Y:S01]  /*26c0*/  FFMA.RM R40, R75, R24.reuse, 12582913 ;  /* 0x4b4000014b287423 */ /* 0x080fe20000004018 */
[----:B------:R-:W-:Y:S01]  /*26d0*/  FADD R3, R128, -12583039 ;  /* 0xcb40007f80037421 */ /* 0x000fe20000000000 */
[----:B------:R-:W-:Y:S01]  /*26e0*/  FMUL R14, R14, UR6 ;  /* 0x000000060e0e7c20 */ /* 0x000fe20008400000 */
[----:B------:R-:W-:Y:S01]  /*26f0*/  FFMA R48, R74, 1.925963033500011079e-08, R77 ;  /* 0x32a570604a307823 */ /* 0x000fe2000000004d */
[----:B------:R-:W-:Y:S01]  /*2700*/  FADD R77, R40, -12583039 ;  /* 0xcb40007f284d7421 */ /* 0x000fe20000000000 */
[----:B------:R-:W-:Y:S01]  /*2710*/  SHF.L.U32 R78, R39, 0x17, RZ ;  /* 0x00000017274e7819 */ /* 0x000fe200000006ff */
[----:B------:R-:W-:Y:S01]  /*2720*/  FFMA R3, R0, 1.4426950216293334961, -R3 ;  /* 0x3fb8aa3b00037823 */ /* 0x000fe20000000803 */
[-C--:B------:R-:W-:Y:S01]  /*2730*/  FFMA.SAT R39, R14, R25.reuse, 0.5 ;  /* 0x3f0000000e277423 */ /* 0x080fe20000002019 */
[----:B------:R-:W-:Y:S01]  /*2740*/  FFMA R77, R72, 1.4426950216293334961, -R77 ;  /* 0x3fb8aa3b484d7823 */ /* 0x000fe2000000084d */
[----:B------:R0:W1:Y:S01]  /*2750*/  MUFU.EX2 R74, R105 ;  /* 0x00000069004a7308 */ /* 0x0000620000000800 */
[----:B------:R-:W-:Y:S01]  /*2760*/  FFMA R13, R0, 1.925963033500011079e-08, R3 ;  /* 0x32a57060000d7823 */ /* 0x000fe20000000003 */
[-C--:B------:R-:W-:Y:S01]  /*2770*/  FFMA.RM R39, R39, R24.reuse, 12582913 ;  /* 0x4b40000127277423 */ /* 0x080fe20000004018 */
[----:B------:R-:W-:Y:S01]  /*2780*/  FMUL R0, R15, UR6 ;  /* 0x000000060f007c20 */ /* 0x000fe20008400000 */
[----:B------:R-:W-:Y:S01]  /*2790*/  FMUL R16, R16, UR6 ;  /* 0x0000000610107c20 */ /* 0x000fe20008400000 */
[----:B------:R-:W-:Y:S01]  /*27a0*/  SHF.L.U32 R76, R126, 0x17, RZ ;  /* 0x000000177e4c7819 */ /* 0x000fe200000006ff */
[----:B------:R-:W-:Y:S01]  /*27b0*/  FADD R3, R39, -12583039 ;  /* 0xcb40007f27037421 */ /* 0x000fe20000000000 */
[----:B------:R-:W-:Y:S01]  /*27c0*/  SHF.L.U32 R94, R41, 0x17, RZ ;  /* 0x00000017295e7819 */ /* 0x000fe200000006ff */
[----:B------:R-:W2:Y:S01]  /*27d0*/  MUFU.EX2 R75, R50 ;  /* 0x00000032004b7308 */ /* 0x000ea20000000800 */
[----:B0-----:R-:W-:Y:S01]  /*27e0*/  FFMA R105, R72, 1.925963033500011079e-08, R77 ;  /* 0x32a5706048697823 */ /* 0x001fe2000000004d */
[----:B------:R-:W-:Y:S01]  /*27f0*/  SHF.L.U32 R77, R127, 0x17, RZ ;  /* 0x000000177f4d7819 */ /* 0x000fe200000006ff */
[-C--:B------:R-:W-:Y:S01]  /*2800*/  FFMA.SAT R127, R0, R25.reuse, 0.5 ;  /* 0x3f000000007f7423 */ /* 0x080fe20000002019 */
[----:B------:R-:W-:Y:S01]  /*2810*/  FFMA R3, R14, 1.4426950216293334961, -R3 ;  /* 0x3fb8aa3b0e037823 */ /* 0x000fe20000000803 */
[----:B------:R-:W-:Y:S01]  /*2820*/  FMUL R18, R18, UR6 ;  /* 0x0000000612127c20 */ /* 0x000fe20008400000 */
[----:B------:R-:W-:Y:S01]  /*2830*/  FMUL R72, R73, UR6 ;  /* 0x0000000649487c20 */ /* 0x000fe20008400000 */
[----:B------:R-:W-:Y:S01]  /*2840*/  FFMA.RM R127, R127, R24, 12582913 ;  /* 0x4b4000017f7f7423 */ /* 0x000fe20000004018 */
[----:B------:R-:W-:Y:S01]  /*2850*/  FFMA R14, R14, 1.925963033500011079e-08, R3 ;  /* 0x32a570600e0e7823 */ /* 0x000fe20000000003 */
[----:B-1----:R-:W-:Y:S01]  /*2860*/  FMUL R95, R95, R74 ;  /* 0x0000004a5f5f7220 */ /* 0x002fe20000400000 */
[----:B------:R-:W-:Y:S01]  /*2870*/  SHF.L.U32 R74, R37, 0x17, RZ ;  /* 0x00000017254a7819 */ /* 0x000fe200000006ff */
[----:B------:R-:W-:Y:S01]  /*2880*/  FADD R3, R127, -12583039 ;  /* 0xcb40007f7f037421 */ /* 0x000fe20000000000 */
[-C--:B------:R-:W-:Y:S01]  /*2890*/  FFMA.SAT R37, R18, R25.reuse, 0.5 ;  /* 0x3f00000012257423 */ /* 0x080fe20000002019 */
[----:B------:R-:W-:Y:S01]  /*28a0*/  FFMA.SAT R41, R72, R25, 0.5 ;  /* 0x3f00000048297423 */ /* 0x000fe20000002019 */
[----:B------:R-:W-:Y:S01]  /*28b0*/  FMUL R70, R70, UR6 ;  /* 0x0000000646467c20 */ /* 0x000fe20008400000 */
[----:B------:R-:W-:Y:S01]  /*28c0*/  FFMA R3, R0, 1.4426950216293334961, -R3 ;  /* 0x3fb8aa3b00037823 */ /* 0x000fe20000000803 */
[-C--:B------:R-:W-:Y:S01]  /*28d0*/  FFMA.RM R37, R37, R24.reuse, 12582913 ;  /* 0x4b40000125257423 */ /* 0x080fe20000004018 */
[----:B--2---:R-:W-:Y:S01]  /*28e0*/  FMUL R94, R94, R75 ;  /* 0x0000004b5e5e7220 */ /* 0x004fe20000400000 */
[----:B------:R-:W-:Y:S01]  /*28f0*/  SHF.L.U32 R75, R125, 0x17, RZ ;  /* 0x000000177d4b7819 */ /* 0x000fe200000006ff */
[----:B------:R-:W-:Y:S01]  /*2900*/  FFMA R15, R0, 1.925963033500011079e-08, R3 ;  /* 0x32a57060000f7823 */ /* 0x000fe20000000003 */
[-C--:B------:R-:W-:Y:S01]  /*2910*/  FFMA.SAT R3, R16, R25.reuse, 0.5 ;  /* 0x3f00000010037423 */ /* 0x080fe20000002019 */
[----:B------:R-:W-:Y:S01]  /*2920*/  FMUL R0, R17, UR6 ;  /* 0x0000000611007c20 */ /* 0x000fe20008400000 */
[-C--:B------:R-:W-:Y:S01]  /*2930*/  FFMA.RM R41, R41, R24.reuse, 12582913 ;  /* 0x4b40000129297423 */ /* 0x080fe20000004018 */
[----:B------:R-:W0:Y:S01]  /*2940*/  MUFU.EX2 R107, R107 ;  /* 0x0000006b006b7308 */ /* 0x000e220000000800 */
[-C--:B------:R-:W-:Y:S01]  /*2950*/  FFMA.RM R126, R3, R24.reuse, 12582913 ;  /* 0x4b400001037e7423 */ /* 0x080fe20000004018 */
[-C--:B------:R-:W-:Y:S01]  /*2960*/  FFMA.SAT R125, R0, R25.reuse, 0.5 ;  /* 0x3f000000007d7423 */ /* 0x080fe20000002019 */
[----:B------:R-:W-:Y:S01]  /*2970*/  FADD R73, R41, -12583039 ;  /* 0xcb40007f29497421 */ /* 0x000fe20000000000 */
[----:B------:R-:W-:Y:S01]  /*2980*/  FFMA.SAT R43, R70, R25, 0.5 ;  /* 0x3f000000462b7423 */ /* 0x000fe20000002019 */
[----:B------:R-:W-:Y:S01]  /*2990*/  FADD R3, R126, -12583039 ;  /* 0xcb40007f7e037421 */ /* 0x000fe20000000000 */
[-C--:B------:R-:W-:Y:S01]  /*29a0*/  FFMA.RM R125, R125, R24.reuse, 12582913 ;  /* 0x4b4000017d7d7423 */ /* 0x080fe20000004018 */
[----:B------:R-:W-:Y:S01]  /*29b0*/  FFMA R73, R72, 1.4426950216293334961, -R73 ;  /* 0x3fb8aa3b48497823 */ /* 0x000fe20000000849 */
[----:B------:R-:W-:Y:S01]  /*29c0*/  FFMA.RM R43, R43, R24, 12582913 ;  /* 0x4b4000012b2b7423 */ /* 0x000fe20000004018 */
[----:B------:R-:W-:Y:S01]  /*29d0*/  FFMA R3, R16, 1.4426950216293334961, -R3 ;  /* 0x3fb8aa3b10037823 */ /* 0x000fe20000000803 */
[----:B------:R-:W-:Y:S01]  /*29e0*/  FADD R5, R125, -12583039 ;  /* 0xcb40007f7d057421 */ /* 0x000fe20000000000 */
[----:B------:R-:W1:Y:S01]  /*29f0*/  MUFU.EX2 R124, R124 ;  /* 0x0000007c007c7308 */ /* 0x000e620000000800 */
[----:B------:R-:W-:Y:S01]  /*2a00*/  FFMA R50, R72, 1.925963033500011079e-08, R73 ;  /* 0x32a5706048327823 */ /* 0x000fe20000000049 */
[----:B------:R-:W-:Y:S01]  /*2a10*/  FFMA R16, R16, 1.925963033500011079e-08, R3 ;  /* 0x32a5706010107823 */ /* 0x000fe20000000003 */
[----:B------:R-:W-:Y:S01]  /*2a20*/  FFMA R5, R0, 1.4426950216293334961, -R5 ;  /* 0x3fb8aa3b00057823 */ /* 0x000fe20000000805 */
[----:B------:R-:W-:Y:S01]  /*2a30*/  FADD R73, R43, -12583039 ;  /* 0xcb40007f2b497421 */ /* 0x000fe20000000000 */
[----:B------:R-:W-:Y:S01]  /*2a40*/  FMUL R20, R20, UR6 ;  /* 0x0000000614147c20 */ /* 0x000fe20008400000 */
[----:B0-----:R-:W-:Y:S01]  /*2a50*/  FMUL R96, R96, R107 ;  /* 0x0000006b60607220 */ /* 0x001fe20000400000 */
[----:B------:R-:W-:Y:S01]  /*2a60*/  FFMA R17, R0, 1.925963033500011079e-08, R5 ;  /* 0x32a5706000117823 */ /* 0x000fe20000000005 */
[----:B------:R-:W0:Y:S01]  /*2a70*/  MUFU.EX2 R3, R132 ;  /* 0x0000008400037308 */ /* 0x000e220000000800 */
[----:B------:R-:W-:Y:S01]  /*2a80*/  FMUL R0, R19, UR6 ;  /* 0x0000000613007c20 */ /* 0x000fe20008400000 */
[----:B------:R-:W-:Y:S01]  /*2a90*/  FFMA R73, R70, 1.4426950216293334961, -R73 ;  /* 0x3fb8aa3b46497823 */ /* 0x000fe20000000849 */
[----:B------:R-:W-:Y:S01]  /*2aa0*/  SHF.L.U32 R72, R62, 0x17, RZ ;  /* 0x000000173e487819 */ /* 0x000fe200000006ff */
[----:B------:R-:W-:Y:S01]  /*2ab0*/  FMUL R22, R22, UR6 ;  /* 0x0000000616167c20 */ /* 0x000fe20008400000 */
[----:B------:R-:W-:Y:S01]  /*2ac0*/  SHF.L.U32 R71, R65, 0x17, RZ ;  /* 0x0000001741477819 */ /* 0x000fe200000006ff */
[----:B------:R-:W-:Y:S01]  /*2ad0*/  FFMA R107, R70, 1.925963033500011079e-08, R73 ;  /* 0x32a57060466b7823 */ /* 0x000fe20000000049 */
[----:B------:R-:W-:Y:S01]  /*2ae0*/  SHF.L.U32 R73, R69, 0x17, RZ ;  /* 0x0000001745497819 */ /* 0x000fe200000006ff */
[----:B------:R-:W2:Y:S01]  /*2af0*/  MUFU.EX2 R123, R123 ;  /* 0x0000007b007b7308 */ /* 0x000ea20000000800 */
[----:B------:R-:W-:Y:S01]  /*2b00*/  SHF.L.U32 R70, R64, 0x17, RZ ;  /* 0x0000001740467819 */ /* 0x000fe200000006ff */
[----:B------:R-:W-:Y:S01]  /*2b10*/  FMUL R89, R89, R68 ;  /* 0x0000004459597220 */ /* 0x000fe20000400000 */
[----:B------:R-:W-:Y:S01]  /*2b20*/  SHF.L.U32 R68, R66, 0x17, RZ ;  /* 0x0000001742447819 */ /* 0x000fe200000006ff */
[----:B-1----:R-:W-:Y:S01]  /*2b30*/  FMUL R73, R73, R124 ;  /* 0x0000007c49497220 */ /* 0x002fe20000400000 */
[----:B------:R-:W-:Y:S01]  /*2b40*/  SHF.L.U32 R67, R67, 0x17, RZ ;  /* 0x0000001743437819 */ /* 0x000fe200000006ff */
[----:B------:R-:W-:Y:S01]  /*2b50*/  FMUL R85, R85, R4 ;  /* 0x0000000455557220 */ /* 0x000fe20000400000 */
[----:B------:R-:W-:Y:S01]  /*2b60*/  SHF.L.U32 R66, R111, 0x17, RZ ;  /* 0x000000176f427819 */ /* 0x000fe200000006ff */
[----:B------:R-:W1:Y:S01]  /*2b70*/  MUFU.EX2 R122, R122 ;  /* 0x0000007a007a7308 */ /* 0x000e620000000800 */
[----:B0-----:R-:W-:Y:S01]  /*2b80*/  FMUL R74, R74, R3 ;  /* 0x000000034a4a7220 */ /* 0x001fe20000400000 */
[----:B------:R-:W-:Y:S01]  /*2b90*/  FADD R3, R37, -12583039 ;  /* 0xcb40007f25037421 */ /* 0x000fe20000000000 */
[----:B------:R-:W-:Y:S01]  /*2ba0*/  SHF.L.U32 R65, R110, 0x17, RZ ;  /* 0x000000176e417819 */ /* 0x000fe200000006ff */
[----:B------:R-:W-:Y:S01]  /*2bb0*/  FMUL R56, R56, UR6 ;  /* 0x0000000638387c20 */ /* 0x000fe20008400000 */
[----:B------:R-:W-:Y:S01]  /*2bc0*/  SHF.L.U32 R64, R109, 0x17, RZ ;  /* 0x000000176d407819 */ /* 0x000fe200000006ff */
[----:B------:R-:W-:Y:S01]  /*2bd0*/  FFMA R3, R18, 1.4426950216293334961, -R3 ;  /* 0x3fb8aa3b12037823 */ /* 0x000fe20000000803 */
[----:B------:R-:W-:Y:S01]  /*2be0*/  SHF.L.U32 R69, R63, 0x17, RZ ;  /* 0x000000173f457819 */ /* 0x000fe200000006ff */
[----:B------:R-:W0:Y:S01]  /*2bf0*/  MUFU.EX2 R121, R121 ;  /* 0x0000007900797308 */ /* 0x000e220000000800 */
[----:B--2---:R-:W-:Y:S01]  /*2c00*/  FMUL R72, R72, R123 ;  /* 0x0000007b48487220 */ /* 0x004fe20000400000 */
[----:B------:R-:W-:Y:S01]  /*2c10*/  FFMA R18, R18, 1.925963033500011079e-08, R3 ;  /* 0x32a5706012127823 */ /* 0x000fe20000000003 */
[----:B------:R-:W-:Y:S01]  /*2c20*/  FFMA.SAT R3, R0, R25, 0.5 ;  /* 0x3f00000000037423 */ /* 0x000fe20000002019 */
[----:B------:R-:W-:Y:S01]  /*2c30*/  SHF.L.U32 R63, R51, 0x17, RZ ;  /* 0x00000017333f7819 */ /* 0x000fe200000006ff */
[----:B------:R-:W-:Y:S01]  /*2c40*/  FMUL R58, R58, UR6 ;  /* 0x000000063a3a7c20 */ /* 0x000fe20008400000 */
[----:B------:R-:W-:Y:S01]  /*2c50*/  SHF.L.U32 R62, R40, 0x17, RZ ;  /* 0x00000017283e7819 */ /* 0x000fe200000006ff */
[----:B------:R-:W-:Y:S01]  /*2c60*/  FFMA.RM R132, R3, R24, 12582913 ;  /* 0x4b40000103847423 */ /* 0x000fe20000004018 */
[----:B------:R-:W2:Y:S01]  /*2c70*/  MUFU.EX2 R119, R119 ;  /* 0x0000007700777308 */ /* 0x000ea20000000800 */
[----:B-1----:R-:W-:Y:S01]  /*2c80*/  FMUL R71, R71, R122 ;  /* 0x0000007a47477220 */ /* 0x002fe20000400000 */
[----:B------:R-:W-:Y:S01]  /*2c90*/  FMUL R60, R60, UR6 ;  /* 0x000000063c3c7c20 */ /* 0x000fe20008400000 */
[----:B------:R-:W-:Y:S01]  /*2ca0*/  FADD R3, R132, -12583039 ;  /* 0xcb40007f84037421 */ /* 0x000fe20000000000 */
[----:B------:R-:W-:Y:S01]  /*2cb0*/  FMUL R8, R32, UR6 ;  /* 0x0000000620087c20 */ /* 0x000fe20008400000 */
[----:B------:R-:W-:-:S02]  /*2cc0*/  SHF.L.U32 R49, R49, 0x17, RZ ;  /* 0x0000001731317819 */ /* 0x000fc400000006ff */
[----:B------:R-:W-:Y:S01]  /*2cd0*/  FFMA R3, R0, 1.4426950216293334961, -R3 ;  /* 0x3fb8aa3b00037823 */ /* 0x000fe20000000803 */
[----:B------:R-:W1:Y:S01]  /*2ce0*/  MUFU.EX2 R118, R118 ;  /* 0x0000007600767308 */ /* 0x000e620000000800 */
[----:B0-----:R-:W-:Y:S01]  /*2cf0*/  FMUL R70, R70, R121 ;  /* 0x0000007946467220 */ /* 0x001fe20000400000 */
[----:B------:R-:W-:Y:S01]  /*2d00*/  SHF.L.U32 R130, R130, 0x17, RZ ;  /* 0x0000001782827819 */ /* 0x000fe200000006ff */
[----:B------:R-:W-:Y:S01]  /*2d10*/  FFMA R19, R0, 1.925963033500011079e-08, R3 ;  /* 0x32a5706000137823 */ /* 0x000fe20000000003 */
[-C--:B------:R-:W-:Y:S01]  /*2d20*/  FFMA.SAT R3, R20, R25.reuse, 0.5 ;  /* 0x3f00000014037423 */ /* 0x080fe20000002019 */
[----:B------:R-:W-:Y:S01]  /*2d30*/  FMUL R0, R21, UR6 ;  /* 0x0000000615007c20 */ /* 0x000fe20008400000 */
[----:B------:R-:W-:Y:S02]  /*2d40*/  SHF.L.U32 R128, R128, 0x17, RZ ;  /* 0x0000001780807819 */ /* 0x000fe400000006ff */
[-C--:B------:R-:W-:Y:S01]  /*2d50*/  FFMA.RM R124, R3, R24.reuse, 12582913 ;  /* 0x4b400001037c7423 */ /* 0x080fe20000004018 */
[----:B------:R-:W-:Y:S01]  /*2d60*/  FFMA.SAT R123, R0, R25, 0.5 ;  /* 0x3f000000007b7423 */ /* 0x000fe20000002019 */
[----:B--2---:R-:W-:Y:S01]  /*2d70*/  FMUL R68, R68, R119 ;  /* 0x0000007744447220 */ /* 0x004fe20000400000 */
[----:B------:R-:W0:Y:S01]  /*2d80*/  MUFU.EX2 R106, R106 ;  /* 0x0000006a006a7308 */ /* 0x000e220000000800 */
[----:B------:R-:W-:Y:S01]  /*2d90*/  FADD R3, R124, -12583039 ;  /* 0xcb40007f7c037421 */ /* 0x000fe20000000000 */
[----:B------:R-:W-:Y:S01]  /*2da0*/  FFMA.RM R123, R123, R24, 12582913 ;  /* 0x4b4000017b7b7423 */ /* 0x000fe20000004018 */
[----:B------:R-:W-:-:S02]  /*2db0*/  SHF.L.U32 R126, R126, 0x17, RZ ;  /* 0x000000177e7e7819 */ /* 0x000fc400000006ff */
[C---:B------:R-:W-:Y:S01]  /*2dc0*/  FFMA R3, R20.reuse, 1.4426950216293334961, -R3 ;  /* 0x3fb8aa3b14037823 */ /* 0x040fe20000000803 */
[----:B-1----:R-:W-:Y:S01]  /*2dd0*/  FMUL R67, R67, R118 ;  /* 0x0000007643437220 */ /* 0x002fe20000400000 */
[----:B------:R-:W-:Y:S01]  /*2de0*/  SHF.L.U32 R125, R125, 0x17, RZ ;  /* 0x000000177d7d7819 */ /* 0x000fe200000006ff */
[----:B------:R-:W1:Y:S01]  /*2df0*/  MUFU.EX2 R4, R133 ;  /* 0x0000008500047308 */ /* 0x000e620000000800 */
[----:B------:R-:W-:Y:S01]  /*2e00*/  FFMA R20, R20, 1.925963033500011079e-08, R3 ;  /* 0x32a5706014147823 */ /* 0x000fe20000000003 */
[----:B------:R-:W-:Y:S01]  /*2e10*/  FADD R3, R123, -12583039 ;  /* 0xcb40007f7b037421 */ /* 0x000fe20000000000 */
[----:B------:R-:W-:-:S03]  /*2e20*/  SHF.L.U32 R37, R37, 0x17, RZ ;  /* 0x0000001725257819 */ /* 0x000fc600000006ff */
[C---:B------:R-:W-:Y:S02]  /*2e30*/  FFMA R3, R0.reuse, 1.4426950216293334961, -R3 ;  /* 0x3fb8aa3b00037823 */ /* 0x040fe40000000803 */
[----:B------:R-:W2:Y:S01]  /*2e40*/  MUFU.EX2 R105, R105 ;  /* 0x0000006900697308 */ /* 0x000ea20000000800 */
[----:B0-----:R-:W-:Y:S01]  /*2e50*/  FMUL R65, R65, R106 ;  /* 0x0000006a41417220 */ /* 0x001fe20000400000 */
[----:B------:R-:W-:Y:S01]  /*2e60*/  FFMA R21, R0, 1.925963033500011079e-08, R3 ;  /* 0x32a5706000157823 */ /* 0x000fe20000000003 */
[----:B------:R-:W-:Y:S01]  /*2e70*/  FFMA.SAT R3, R22, R25, 0.5 ;  /* 0x3f00000016037423 */ /* 0x000fe20000002019 */
[----:B------:R-:W-:-:S03]  /*2e80*/  FMUL R0, R23, UR6 ;  /* 0x0000000617007c20 */ /* 0x000fc60008400000 */
[----:B------:R-:W-:Y:S01]  /*2e90*/  FFMA.RM R122, R3, R24, 12582913 ;  /* 0x4b400001037a7423 */ /* 0x000fe20000004018 */
[----:B------:R-:W-:Y:S01]  /*2ea0*/  FFMA.SAT R121, R0, R25, 0.5 ;  /* 0x3f00000000797423 */ /* 0x000fe20000002019 */
[----:B-1----:R-:W-:Y:S01]  /*2eb0*/  FMUL R75, R75, R4 ;  /* 0x000000044b4b7220 */ /* 0x002fe20000400000 */
[----:B------:R-:W-:Y:S01]  /*2ec0*/  FMUL R4, R59, UR6 ;  /* 0x000000063b047c20 */ /* 0x000fe20008400000 */
[C---:B------:R-:W-:Y:S01]  /*2ed0*/  FADD R3, R122.reuse, -12583039 ;  /* 0xcb40007f7a037421 */ /* 0x040fe20000000000 */
[----:B------:R-:W-:Y:S01]  /*2ee0*/  FFMA.RM R121, R121, R24, 12582913 ;  /* 0x4b40000179797423 */ /* 0x000fe20000004018 */
[----:B------:R-:W-:Y:S01]  /*2ef0*/  MUFU.EX2 R6, R107 ;  /* 0x0000006b00067308 */ /* 0x000fe20000000800 */
[----:B------:R-:W-:Y:S01]  /*2f00*/  SHF.L.U32 R122, R122, 0x17, RZ ;  /* 0x000000177a7a7819 */ /* 0x000fe200000006ff */
[----:B------:R-:W-:Y:S01]  /*2f10*/  FFMA R3, R22, 1.4426950216293334961, -R3 ;  /* 0x3fb8aa3b16037823 */ /* 0x000fe20000000803 */
[----:B--2---:R-:W-:-:S03]  /*2f20*/  FMUL R62, R62, R105 ;  /* 0x000000693e3e7220 */ /* 0x004fc60000400000 */
[----:B------:R-:W-:Y:S01]  /*2f30*/  FFMA R22, R22, 1.925963033500011079e-08, R3 ;  /* 0x32a5706016167823 */ /* 0x000fe20000000003 */
[C---:B------:R-:W-:Y:S01]  /*2f40*/  FADD R3, R121.reuse, -12583039 ;  /* 0xcb40007f79037421 */ /* 0x040fe20000000000 */
[----:B------:R-:W-:Y:S01]  /*2f50*/  MUFU.EX2 R100, R100 ;  /* 0x0000006400647308 */ /* 0x000fe20000000800 */
[----:B------:R-:W-:Y:S02]  /*2f60*/  SHF.L.U32 R121, R121, 0x17, RZ ;  /* 0x0000001779797819 */ /* 0x000fe400000006ff */
[----:B------:R-:W-:-:S04]  /*2f70*/  FFMA R3, R0, 1.4426950216293334961, -R3 ;  /* 0x3fb8aa3b00037823 */ /* 0x000fc80000000803 */
[----:B------:R-:W-:Y:S01]  /*2f80*/  FFMA R23, R0, 1.925963033500011079e-08, R3 ;  /* 0x32a5706000177823 */ /* 0x000fe20000000003 */
[----:B------:R-:W-:Y:S01]  /*2f90*/  FMUL R0, R30, UR6 ;  /* 0x000000061e007c20 */ /* 0x000fe20008400000 */
[----:B------:R-:W-:Y:S03]  /*2fa0*/  MUFU.EX2 R99, R99 ;  /* 0x0000006300637308 */ /* 0x000fe60000000800 */
[----:B------:R-:W-:-:S04]  /*2fb0*/  FFMA.SAT R3, R0, R25, 0.5 ;  /* 0x3f00000000037423 */ /* 0x000fc80000002019 */
[----:B------:R-:W-:Y:S01]  /*2fc0*/  FFMA.RM R30, R3, R24, 12582913 ;  /* 0x4b400001031e7423 */ /* 0x000fe20000004018 */
[----:B------:R-:W0:Y:S03]  /*2fd0*/  MUFU.EX2 R142, R142 ;  /* 0x0000008e008e7308 */ /* 0x000e260000000800 */
[C---:B------:R-:W-:Y:S01]  /*2fe0*/  FADD R3, R30.reuse, -12583039 ;  /* 0xcb40007f1e037421 */ /* 0x040fe20000000000 */
[----:B------:R-:W-:-:S03]  /*2ff0*/  SHF.L.U32 R30, R30, 0x17, RZ ;  /* 0x000000171e1e7819 */ /* 0x000fc600000006ff */
[C---:B------:R-:W-:Y:S01]  /*3000*/  FFMA R3, R0.reuse, 1.4426950216293334961, -R3 ;  /* 0x3fb8aa3b00037823 */ /* 0x040fe20000000803 */
[----:B------:R-:W1:Y:S03]  /*3010*/  MUFU.EX2 R141, R141 ;  /* 0x0000008d008d7308 */ /* 0x000e660000000800 */
[----:B------:R-:W-:Y:S01]  /*3020*/  FFMA R119, R0, 1.925963033500011079e-08, R3 ;  /* 0x32a5706000777823 */ /* 0x000fe20000000003 */
[----:B------:R-:W-:-:S04]  /*3030*/  FMUL R0, R53, UR6 ;  /* 0x0000000635007c20 */ /* 0x000fc80008400000 */
[----:B------:R-:W-:Y:S01]  /*3040*/  FFMA.SAT R53, R0, R25, 0.5 ;  /* 0x3f00000000357423 */ /* 0x000fe20000002019 */
[----:B------:R-:W2:Y:S01]  /*3050*/  MUFU.EX2 R140, R140 ;  /* 0x0000008c008c7308 */ /* 0x000ea20000000800 */
[----:B0-----:R-:W-:Y:S02]  /*3060*/  FMUL R83, R83, R142 ;  /* 0x0000008e53537220 */ /* 0x001fe40000400000 */
[----:B------:R-:W-:-:S04]  /*3070*/  FFMA.RM R53, R53, R24, 12582913 ;  /* 0x4b40000135357423 */ /* 0x000fc80000004018 */
[----:B------:R-:W-:Y:S01]  /*3080*/  FADD R3, R53, -12583039 ;  /* 0xcb40007f35037421 */ /* 0x000fe20000000000 */
[----:B------:R-:W0:Y:S01]  /*3090*/  MUFU.EX2 R139, R139 ;  /* 0x0000008b008b7308 */ /* 0x000e220000000800 */
[----:B-1----:R-:W-:Y:S02]  /*30a0*/  FMUL R82, R82, R141 ;  /* 0x0000008d52527220 */ /* 0x002fe40000400000 */
[----:B------:R-:W-:-:S04]  /*30b0*/  FFMA R3, R0, 1.4426950216293334961, -R3 ;  /* 0x3fb8aa3b00037823 */ /* 0x000fc80000000803 */
[----:B------:R-:W-:Y:S01]  /*30c0*/  FFMA R118, R0, 1.925963033500011079e-08, R3 ;  /* 0x32a5706000767823 */ /* 0x000fe20000000003 */
[----:B------:R-:W-:Y:S01]  /*30d0*/  FMUL R0, R52, UR6 ;  /* 0x0000000634007c20 */ /* 0x000fe20008400000 */
[----:B------:R-:W1:Y:S01]  /*30e0*/  MUFU.EX2 R138, R138 ;  /* 0x0000008a008a7308 */ /* 0x000e620000000800 */
[----:B--2---:R-:W-:Y:S02]  /*30f0*/  FMUL R81, R81, R140 ;  /* 0x0000008c51517220 */ /* 0x004fe40000400000 */
[----:B------:R-:W-:-:S04]  /*3100*/  FFMA.SAT R3, R0, R25, 0.5 ;  /* 0x3f00000000037423 */ /* 0x000fc80000002019 */
[----:B------:R-:W-:Y:S01]  /*3110*/  FFMA.RM R52, R3, R24, 12582913 ;  /* 0x4b40000103347423 */ /* 0x000fe20000004018 */
[----:B------:R-:W2:Y:S01]  /*3120*/  MUFU.EX2 R137, R137 ;  /* 0x0000008900897308 */ /* 0x000ea20000000800 */
[----:B0-----:R-:W-:Y:S02]  /*3130*/  FMUL R80, R80, R139 ;  /* 0x0000008b50507220 */ /* 0x001fe40000400000 */
[C---:B------:R-:W-:Y:S01]  /*3140*/  FADD R3, R52.reuse, -12583039 ;  /* 0xcb40007f34037421 */ /* 0x040fe20000000000 */
[----:B------:R-:W-:-:S03]  /*3150*/  SHF.L.U32 R52, R52, 0x17, RZ ;  /* 0x0000001734347819 */ /* 0x000fc600000006ff */
[C---:B------:R-:W-:Y:S01]  /*3160*/  FFMA R3, R0.reuse, 1.4426950216293334961, -R3 ;  /* 0x3fb8aa3b00037823 */ /* 0x040fe20000000803 */
[----:B------:R-:W0:Y:S01]  /*3170*/  MUFU.EX2 R136, R136 ;  /* 0x0000008800887308 */ /* 0x000e220000000800 */
[----:B-1----:R-:W-:Y:S02]  /*3180*/  FMUL R79, R79, R138 ;  /* 0x0000008a4f4f7220 */ /* 0x002fe40000400000 */
[----:B------:R-:W-:Y:S01]  /*3190*/  FFMA R111, R0, 1.925963033500011079e-08, R3 ;  /* 0x32a57060006f7823 */ /* 0x000fe20000000003 */
[----:B------:R-:W-:-:S04]  /*31a0*/  FMUL R0, R55, UR6 ;  /* 0x0000000637007c20 */ /* 0x000fc80008400000 */
[----:B------:R-:W-:Y:S01]  /*31b0*/  FFMA.SAT R55, R0, R25, 0.5 ;  /* 0x3f00000000377423 */ /* 0x000fe20000002019 */
[----:B------:R-:W1:Y:S01]  /*31c0*/  MUFU.EX2 R3, R48 ;  /* 0x0000003000037308 */ /* 0x000e620000000800 */
[----:B--2---:R-:W-:Y:S02]  /*31d0*/  FMUL R78, R78, R137 ;  /* 0x000000894e4e7220 */ /* 0x004fe40000400000 */
[----:B------:R-:W-:-:S04]  /*31e0*/  FFMA.RM R55, R55, R24, 12582913 ;  /* 0x4b40000137377423 */ /* 0x000fc80000004018 */
[----:B------:R-:W-:Y:S01]  /*31f0*/  FADD R5, R55, -12583039 ;  /* 0xcb40007f37057421 */ /* 0x000fe20000000000 */
[----:B------:R-:W2:Y:S01]  /*3200*/  MUFU.EX2 R135, R135 ;  /* 0x0000008700877308 */ /* 0x000ea20000000800 */
[----:B0-----:R-:W-:Y:S02]  /*3210*/  FMUL R77, R77, R136 ;  /* 0x000000884d4d7220 */ /* 0x001fe40000400000 */
[----:B------:R-:W-:-:S04]  /*3220*/  FFMA R5, R0, 1.4426950216293334961, -R5 ;  /* 0x3fb8aa3b00057823 */ /* 0x000fc80000000805 */
[----:B------:R-:W-:Y:S01]  /*3230*/  FFMA R106, R0, 1.925963033500011079e-08, R5 ;  /* 0x32a57060006a7823 */ /* 0x000fe20000000005 */
[----:B------:R-:W-:Y:S01]  /*3240*/  FMUL R0, R54, UR6 ;  /* 0x0000000636007c20 */ /* 0x000fe20008400000 */
[----:B-1----:R-:W-:Y:S01]  /*3250*/  FMUL R64, R64, R3 ;  /* 0x0000000340407220 */ /* 0x002fe20000400000 */
[----:B------:R-:W-:Y:S02]  /*3260*/  MUFU.EX2 R38, R38 ;  /* 0x0000002600267308 */ /* 0x000fe40000000800 */
[----:B------:R-:W-:-:S04]  /*3270*/  FFMA.SAT R3, R0, R25, 0.5 ;  /* 0x3f00000000037423 */ /* 0x000fc80000002019 */
[----:B------:R-:W-:Y:S01]  /*3280*/  FFMA.RM R54, R3, R24, 12582913 ;  /* 0x4b40000103367423 */ /* 0x000fe20000004018 */
[----:B--2---:R-:W-:Y:S01]  /*3290*/  FMUL R76, R76, R135 ;  /* 0x000000874c4c7220 */ /* 0x004fe20000400000 */
[----:B------:R-:W0:Y:S02]  /*32a0*/  MUFU.EX2 R120, R120 ;  /* 0x0000007800787308 */ /* 0x000e240000000800 */
[C---:B------:R-:W-:Y:S01]  /*32b0*/  FADD R3, R54.reuse, -12583039 ;  /* 0xcb40007f36037421 */ /* 0x040fe20000000000 */
[----:B------:R-:W-:-:S03]  /*32c0*/  SHF.L.U32 R54, R54, 0x17, RZ ;  /* 0x0000001736367819 */ /* 0x000fc600000006ff */
[C---:B------:R-:W-:Y:S02]  /*32d0*/  FFMA R3, R0.reuse, 1.4426950216293334961, -R3 ;  /* 0x3fb8aa3b00037823 */ /* 0x040fe40000000803 */
[----:B------:R-:W-:Y:S02]  /*32e0*/  MUFU.EX2 R116, R116 ;  /* 0x0000007400747308 */ /* 0x000fe40000000800 */
[----:B------:R-:W-:Y:S01]  /*32f0*/  FFMA R109, R0, 1.925963033500011079e-08, R3 ;  /* 0x32a57060006d7823 */ /* 0x000fe20000000003 */
[----:B------:R-:W-:Y:S01]  /*3300*/  FMUL R0, R57, UR6 ;  /* 0x0000000639007c20 */ /* 0x000fe20008400000 */
[----:B------:R-:W-:-:S03]  /*3310*/  FFMA.SAT R57, R60, R25, 0.5 ;  /* 0x3f0000003c397423 */ /* 0x000fc60000002019 */
[----:B------:R-:W-:Y:S01]  /*3320*/  FFMA.SAT R3, R0, R25, 0.5 ;  /* 0x3f00000000037423 */ /* 0x000fe20000002019 */
[----:B------:R-:W-:Y:S01]  /*3330*/  FFMA.RM R57, R57, R24, 12582913 ;  /* 0x4b40000139397423 */ /* 0x000fe20000004018 */
[----:B------:R-:W1:Y:S01]  /*3340*/  MUFU.EX2 R117, R117 ;  /* 0x0000007500757308 */ /* 0x000e620000000800 */
[----:B0-----:R-:W-:Y:S01]  /*3350*/  FMUL R69, R69, R120 ;  /* 0x0000007845457220 */ /* 0x001fe20000400000 */
[----:B------:R-:W-:-:S04]  /*3360*/  FFMA.RM R48, R3, R24, 12582913 ;  /* 0x4b40000103307423 */ /* 0x000fc80000004018 */
[----:B------:R-:W-:Y:S02]  /*3370*/  FADD R3, R48, -12583039 ;  /* 0xcb40007f30037421 */ /* 0x000fe40000000000 */
[----:B------:R-:W0:Y:S02]  /*3380*/  MUFU.EX2 R108, R108 ;  /* 0x0000006c006c7308 */ /* 0x000e240000000800 */
[----:B------:R-:W-:-:S04]  /*3390*/  FFMA R3, R0, 1.4426950216293334961, -R3 ;  /* 0x3fb8aa3b00037823 */ /* 0x000fc80000000803 */
[----:B------:R-:W-:Y:S01]  /*33a0*/  FFMA R51, R0, 1.925963033500011079e-08, R3 ;  /* 0x32a5706000337823 */ /* 0x000fe20000000003 */
[-C--:B------:R-:W-:Y:S01]  /*33b0*/  FFMA.SAT R3, R56, R25.reuse, 0.5 ;  /* 0x3f00000038037423 */ /* 0x080fe20000002019 */
[----:B------:R-:W-:Y:S01]  /*33c0*/  SHF.L.U32 R0, R41, 0x17, RZ ;  /* 0x0000001729007819 */ /* 0x000fe200000006ff */
[----:B------:R-:W-:Y:S01]  /*33d0*/  FFMA.SAT R41, R4, R25, 0.5 ;  /* 0x3f00000004297423 */ /* 0x000fe20000002019 */
[----:B-1----:R-:W-:Y:S01]  /*33e0*/  FMUL R66, R66, R117 ;  /* 0x0000007542427220 */ /* 0x002fe20000400000 */
[-C--:B------:R-:W-:Y:S01]  /*33f0*/  FFMA.RM R40, R3, R24.reuse, 12582913 ;  /* 0x4b40000103287423 */ /* 0x080fe20000004018 */
[----:B------:R-:W-:Y:S01]  /*3400*/  MUFU.EX2 R134, R134 ;  /* 0x0000008600867308 */ /* 0x000fe20000000800 */
[----:B------:R-:W-:Y:S02]  /*3410*/  FFMA.RM R41, R41, R24, 12582913 ;  /* 0x4b40000129297423 */ /* 0x000fe40000004018 */
[C---:B------:R-:W-:Y:S01]  /*3420*/  FADD R5, R40.reuse, -12583039 ;  /* 0xcb40007f28057421 */ /* 0x040fe20000000000 */
[----:B------:R-:W-:Y:S01]  /*3430*/  SHF.L.U32 R40, R40, 0x17, RZ ;  /* 0x0000001728287819 */ /* 0x000fe200000006ff */
[----:B0-----:R-:W-:-:S02]  /*3440*/  FMUL R63, R63, R108 ;  /* 0x0000006c3f3f7220 */ /* 0x001fc40000400000 */
[C---:B------:R-:W-:Y:S01]  /*3450*/  FFMA R5, R56.reuse, 1.4426950216293334961, -R5 ;  /* 0x3fb8aa3b38057823 */ /* 0x040fe20000000805 */
[----:B------:R-:W0:Y:S03]  /*3460*/  MUFU.EX2 R3, R50 ;  /* 0x0000003200037308 */ /* 0x000e260000000800 */
[----:B------:R-:W-:-:S05]  /*3470*/  FFMA R105, R56, 1.925963033500011079e-08, R5 ;  /* 0x32a5706038697823 */ /* 0x000fca0000000005 */
[----:B------:R-:W1:Y:S08]  /*3480*/  MUFU.EX2 R5, R104 ;  /* 0x0000006800057308 */ /* 0x000e700000000800 */
[----:B------:R-:W-:Y:S01]  /*3490*/  MUFU.EX2 R104, R9 ;  /* 0x0000000900687308 */ /* 0x000fe20000000800 */
[----:B0-----:R-:W-:Y:S01]  /*34a0*/  FMUL R0, R0, R3 ;  /* 0x0000000300007220 */ /* 0x001fe20000400000 */
[----:B------:R-:W-:-:S04]  /*34b0*/  FADD R3, R41, -12583039 ;  /* 0xcb40007f29037421 */ /* 0x000fc80000000000 */
[C---:B------:R-:W-:Y:S02]  /*34c0*/  FFMA R3, R4.reuse, 1.4426950216293334961, -R3 ;  /* 0x3fb8aa3b04037823 */ /* 0x040fe40000000803 */
[----:B------:R-:W-:Y:S02]  /*34d0*/  MUFU.EX2 R108, R17 ;  /* 0x00000011006c7308 */ /* 0x000fe40000000800 */
[----:B------:R-:W-:Y:S01]  /*34e0*/  FFMA R50, R4, 1.925963033500011079e-08, R3 ;  /* 0x32a5706004327823 */ /* 0x000fe20000000003 */
[----:B------:R-:W-:Y:S01]  /*34f0*/  SHF.L.U32 R3, R43, 0x17, RZ ;  /* 0x000000172b037819 */ /* 0x000fe200000006ff */
[----:B------:R-:W-:Y:S01]  /*3500*/  FFMA.SAT R43, R58, R25, 0.5 ;  /* 0x3f0000003a2b7423 */ /* 0x000fe20000002019 */
[----:B------:R-:W-:-:S03]  /*3510*/  SHF.L.U32 R4, R44, 0x17, RZ ;  /* 0x000000172c047819 */ /* 0x000fc600000006ff */
[----:B------:R-:W-:Y:S01]  /*3520*/  FMUL R3, R3, R6 ;  /* 0x0000000603037220 */ /* 0x000fe20000400000 */
[----:B------:R-:W-:Y:S01]  /*3530*/  FMUL R6, R61, UR6 ;  /* 0x000000063d067c20 */ /* 0x000fe20008400000 */
[----:B-1----:R-:W-:Y:S01]  /*3540*/  FMUL R4, R4, R5 ;  /* 0x0000000504047220 */ /* 0x002fe20000400000 */
[-C--:B------:R-:W-:Y:S01]  /*3550*/  FFMA.RM R43, R43, R24.reuse, 12582913 ;  /* 0x4b4000012b2b7423 */ /* 0x080fe20000004018 */
[----:B------:R-:W0:Y:S01]  /*3560*/  MUFU.EX2 R44, R101 ;  /* 0x00000065002c7308 */ /* 0x000e220000000800 */
[----:B------:R-:W-:Y:S02]  /*3570*/  FFMA.SAT R5, R6, R25, 0.5 ;  /* 0x3f00000006057423 */ /* 0x000fe40000002019 */
[C---:B------:R-:W-:Y:S01]  /*3580*/  FADD R7, R43.reuse, -12583039 ;  /* 0xcb40007f2b077421 */ /* 0x040fe20000000000 */
[----:B------:R-:W-:Y:S01]  /*3590*/  SHF.L.U32 R43, R43, 0x17, RZ ;  /* 0x000000172b2b7819 */ /* 0x000fe200000006ff */
[----:B------:R-:W-:Y:S02]  /*35a0*/  FFMA.RM R56, R5, R24, 12582913 ;  /* 0x4b40000105387423 */ /* 0x000fe40000004018 */
[----:B------:R-:W-:Y:S01]  /*35b0*/  FFMA R7, R58, 1.4426950216293334961, -R7 ;  /* 0x3fb8aa3b3a077823 */ /* 0x000fe20000000807 */
[----:B------:R-:W-:Y:S01]  /*35c0*/  MUFU.EX2 R131, R131 ;  /* 0x0000008300837308 */ /* 0x000fe20000000800 */
[C---:B------:R-:W-:Y:S01]  /*35d0*/  FADD R5, R56.reuse, -12583039 ;  /* 0xcb40007f38057421 */ /* 0x040fe20000000000 */
[----:B------:R-:W-:Y:S01]  /*35e0*/  SHF.L.U32 R56, R56, 0x17, RZ ;  /* 0x0000001738387819 */ /* 0x000fe200000006ff */
[----:B------:R-:W-:Y:S01]  /*35f0*/  FFMA R58, R58, 1.925963033500011079e-08, R7 ;  /* 0x32a570603a3a7823 */ /* 0x000fe20000000007 */
[----:B------:R-:W-:Y:S01]  /*3600*/  FADD R7, R57, -12583039 ;  /* 0xcb40007f39077421 */ /* 0x000fe20000000000 */
[----:B------:R-:W-:-:S03]  /*3610*/  FFMA R5, R6, 1.4426950216293334961, -R5 ;  /* 0x3fb8aa3b06057823 */ /* 0x000fc60000000805 */
[----:B------:R-:W-:Y:S01]  /*3620*/  FFMA R7, R60, 1.4426950216293334961, -R7 ;  /* 0x3fb8aa3b3c077823 */ /* 0x000fe20000000807 */
[----:B------:R-:W-:Y:S01]  /*3630*/  FFMA R61, R6, 1.925963033500011079e-08, R5 ;  /* 0x32a57060063d7823 */ /* 0x000fe20000000005 */
[----:B------:R-:W-:Y:S01]  /*3640*/  SHF.L.U32 R5, R45, 0x17, RZ ;  /* 0x000000172d057819 */ /* 0x000fe200000006ff */
[----:B------:R-:W-:Y:S01]  /*3650*/  MUFU.EX2 R107, R16 ;  /* 0x00000010006b7308 */ /* 0x000fe20000000800 */
[----:B------:R-:W-:Y:S01]  /*3660*/  FFMA R59, R60, 1.925963033500011079e-08, R7 ;  /* 0x32a570603c3b7823 */ /* 0x000fe20000000007 */
[----:B------:R-:W-:Y:S01]  /*3670*/  FMUL R60, R35, UR6 ;  /* 0x00000006233c7c20 */ /* 0x000fe20008400000 */
[-C--:B------:R-:W-:Y:S01]  /*3680*/  FFMA.SAT R7, R8, R25.reuse, 0.5 ;  /* 0x3f00000008077423 */ /* 0x080fe20000002019 */
[----:B------:R-:W-:Y:S01]  /*3690*/  FMUL R5, R5, R100 ;  /* 0x0000006405057220 */ /* 0x000fe20000400000 */
[----:B------:R-:W-:Y:S01]  /*36a0*/  FMUL R100, R36, UR6 ;  /* 0x0000000624647c20 */ /* 0x000fe20008400000 */
[-C--:B------:R-:W-:Y:S01]  /*36b0*/  FFMA.SAT R35, R60, R25.reuse, 0.5 ;  /* 0x3f0000003c237423 */ /* 0x080fe20000002019 */
[-C--:B------:R-:W-:Y:S01]  /*36c0*/  FFMA.RM R32, R7, R24.reuse, 12582913 ;  /* 0x4b40000107207423 */ /* 0x080fe20000004018 */
[----:B------:R-:W-:Y:S01]  /*36d0*/  SHF.L.U32 R6, R46, 0x17, RZ ;  /* 0x000000172e067819 */ /* 0x000fe200000006ff */
[----:B------:R-:W-:Y:S01]  /*36e0*/  FFMA.SAT R45, R100, R25, 0.5 ;  /* 0x3f000000642d7423 */ /* 0x000fe20000002019 */
[-C--:B------:R-:W-:Y:S01]  /*36f0*/  FFMA.RM R35, R35, R24.reuse, 12582913 ;  /* 0x4b40000123237423 */ /* 0x080fe20000004018 */
[----:B------:R-:W-:Y:S01]  /*3700*/  FADD R7, R32, -12583039 ;  /* 0xcb40007f20077421 */ /* 0x000fe20000000000 */
[----:B------:R-:W-:Y:S01]  /*3710*/  FMUL R46, R33, UR6 ;  /* 0x00000006212e7c20 */ /* 0x000fe20008400000 */
[----:B------:R-:W-:Y:S01]  /*3720*/  FFMA.RM R36, R45, R24, 12582913 ;  /* 0x4b4000012d247423 */ /* 0x000fe20000004018 */
[----:B------:R-:W-:Y:S01]  /*3730*/  FMUL R6, R6, R99 ;  /* 0x0000006306067220 */ /* 0x000fe20000400000 */
[----:B------:R-:W-:Y:S01]  /*3740*/  FFMA R7, R8, 1.4426950216293334961, -R7 ;  /* 0x3fb8aa3b08077823 */ /* 0x000fe20000000807 */
[----:B------:R-:W-:Y:S01]  /*3750*/  MUFU.EX2 R129, R129 ;  /* 0x0000008100817308 */ /* 0x000fe20000000800 */
[----:B------:R-:W-:Y:S01]  /*3760*/  FADD R45, R36, -12583039 ;  /* 0xcb40007f242d7421 */ /* 0x000fe20000000000 */
[----:B------:R-:W-:Y:S01]  /*3770*/  SHF.L.U32 R32, R32, 0x17, RZ ;  /* 0x0000001720207819 */ /* 0x000fe200000006ff */
[----:B------:R-:W-:Y:S01]  /*3780*/  FFMA R99, R8, 1.925963033500011079e-08, R7 ;  /* 0x32a5706008637823 */ /* 0x000fe20000000007 */
[----:B------:R-:W-:Y:S01]  /*3790*/  SHF.L.U32 R7, R47, 0x17, RZ ;  /* 0x000000172f077819 */ /* 0x000fe200000006ff */
[----:B------:R-:W-:-:S03]  /*37a0*/  FFMA R45, R100, 1.4426950216293334961, -R45 ;  /* 0x3fb8aa3b642d7823 */ /* 0x000fc6000000082d */
[----:B------:R-:W1:Y:S01]  /*37b0*/  MUFU.EX2 R8, R103 ;  /* 0x0000006700087308 */ /* 0x000e620000000800 */
[----:B------:R-:W-:Y:S01]  /*37c0*/  FFMA R100, R100, 1.925963033500011079e-08, R45 ;  /* 0x32a5706064647823 */ /* 0x000fe2000000002d */
[----:B------:R-:W-:Y:S01]  /*37d0*/  FADD R45, R35, -12583039 ;  /* 0xcb40007f232d7421 */ /* 0x000fe20000000000 */
[----:B0-----:R-:W-:-:S03]  /*37e0*/  FMUL R7, R7, R44 ;  /* 0x0000002c07077220 */ /* 0x001fc60000400000 */
[C---:B------:R-:W-:Y:S02]  /*37f0*/  FFMA R45, R60.reuse, 1.4426950216293334961, -R45 ;  /* 0x3fb8aa3b3c2d7823 */ /* 0x040fe4000000082d */
[----:B------:R-:W0:Y:S02]  /*3800*/  MUFU.EX2 R103, R10 ;  /* 0x0000000a00677308 */ /* 0x000e240000000800 */
[----:B------:R-:W-:Y:S01]  /*3810*/  FFMA R60, R60, 1.925963033500011079e-08, R45 ;  /* 0x32a570603c3c7823 */ /* 0x000fe2000000002d */
[----:B------:R-:W-:-:S04]  /*3820*/  FADD R45, RZ, R97 ;  /* 0x00000061ff2d7221 */ /* 0x000fc80000000000 */
[----:B------:R-:W-:Y:S01]  /*3830*/  FADD R44, R45, R96 ;  /* 0x000000602d2c7221 */ /* 0x000fe20000000000 */
[----:B------:R2:W-:Y:S01]  /*3840*/  MUFU.EX2 R47, R13 ;  /* 0x0000000d002f7308 */ /* 0x0005e20000000800 */
[----:B-1----:R-:W-:Y:S02]  /*3850*/  FMUL R8, R49, R8 ;  /* 0x0000000831087220 */ /* 0x002fe40000400000 */
[----:B------:R-:W-:-:S04]  /*3860*/  FADD R45, R44, R95 ;  /* 0x0000005f2c2d7221 */ /* 0x000fc80000000000 */
[----:B------:R-:W-:Y:S01]  /*3870*/  FADD R44, R45, R94 ;  /* 0x0000005e2d2c7221 */ /* 0x000fe20000000000 */
[----:B------:R1:W3:Y:S01]  /*3880*/  MUFU.EX2 R49, R11 ;  /* 0x0000000b00317308 */ /* 0x0002e20000000800 */
[----:B--2---:R-:W-:Y:S01]  /*3890*/  SHF.L.U32 R13, R102, 0x17, RZ ;  /* 0x00000017660d7819 */ /* 0x004fe200000006ff */
[----:B------:R-:W-:Y:S01]  /*38a0*/  FMUL R102, R34, UR6 ;  /* 0x0000000622667c20 */ /* 0x000fe20008400000 */
[----:B------:R-:W-:-:S04]  /*38b0*/  FADD R45, R44, R93 ;  /* 0x0000005d2c2d7221 */ /* 0x000fc80000000000 */
[----:B------:R-:W-:Y:S01]  /*38c0*/  FADD R44, R45, R92 ;  /* 0x0000005c2d2c7221 */ /* 0x000fe20000000000 */
[----:B------:R-:W-:Y:S01]  /*38d0*/  MUFU.EX2 R110, R19 ;  /* 0x00000013006e7308 */ /* 0x000fe20000000800 */
[----:B-1----:R-:W-:Y:S02]  /*38e0*/  SHF.L.U32 R11, R42, 0x17, RZ ;  /* 0x000000172a0b7819 */ /* 0x002fe400000006ff */
[----:B------:R-:W-:-:S04]  /*38f0*/  FADD R45, R44, R91 ;  /* 0x0000005b2c2d7221 */ /* 0x000fc80000000000 */
[----:B------:R-:W-:Y:S01]  /*3900*/  FADD R44, R45, R90 ;  /* 0x0000005a2d2c7221 */ /* 0x000fe20000000000 */
[----:B------:R-:W-:Y:S03]  /*3910*/  MUFU.EX2 R119, R119 ;  /* 0x0000007700777308 */ /* 0x000fe60000000800 */
        /* <DEDUP_REMOVED lines=20> */
[----:B------:R1:W-:Y:S03]  /*3a60*/  MUFU.EX2 R44, R15 ;  /* 0x0000000f002c7308 */ /* 0x0003e60000000800 */
[----:B------:R-:W-:-:S04]  /*3a70*/  FADD R9, R10, R75 ;  /* 0x0000004b0a097221 */ /* 0x000fc80000000000 */
[----:B------:R-:W-:Y:S01]  /*3a80*/  FADD R10, R9, R74 ;  /* 0x0000004a090a7221 */ /* 0x000fe20000000000 */
[----:B------:R-:W-:Y:S01]  /*3a90*/  MUFU.EX2 R58, R58 ;  /* 0x0000003a003a7308 */ /* 0x000fe20000000800 */
[----:B-1----:R-:W-:Y:S02]  /*3aa0*/  FFMA.SAT R15, R102, R25, 0.5 ;  /* 0x3f000000660f7423 */ /* 0x002fe40000002019 */
[----:B------:R-:W-:Y:S02]  /*3ab0*/  FADD R9, R10, R73 ;  /* 0x000000490a097221 */ /* 0x000fe40000000000 */
[----:B------:R-:W-:Y:S01]  /*3ac0*/  FFMA.RM R34, R15, R24, 12582913 ;  /* 0x4b4000010f227423 */ /* 0x000fe20000004018 */
[----:B------:R-:W-:Y:S01]  /*3ad0*/  SHF.L.U32 R15, R114, 0x17, RZ ;  /* 0x00000017720f7819 */ /* 0x000fe200000006ff */
[----:B------:R-:W-:Y:S01]  /*3ae0*/  FADD R10, R9, R72 ;  /* 0x00000048090a7221 */ /* 0x000fe20000000000 */
[----:B------:R-:W-:Y:S01]  /*3af0*/  FMUL R9, R11, R38 ;  /* 0x000000260b097220 */ /* 0x000fe20000400000 */
[----:B------:R-:W-:Y:S01]  /*3b00*/  SHF.L.U32 R38, R112, 0x17, RZ ;  /* 0x0000001770267819 */ /* 0x000fe200000006ff */
[----:B------:R-:W-:Y:S01]  /*3b10*/  MUFU.EX2 R114, R23 ;  /* 0x0000001700727308 */ /* 0x000fe20000000800 */
[----:B------:R-:W-:Y:S01]  /*3b20*/  FADD R11, R10, R71 ;  /* 0x000000470a0b7221 */ /* 0x000fe20000000000 */
[----:B------:R-:W-:Y:S01]  /*3b30*/  FMUL R10, R13, R116 ;  /* 0x000000740d0a7220 */ /* 0x000fe20000400000 */
[----:B------:R-:W-:-:S02]  /*3b40*/  FMUL R116, R12, UR6 ;  /* 0x000000060c747c20 */ /* 0x000fc40008400000 */
[----:B------:R-:W-:Y:S02]  /*3b50*/  FADD R14, R11, R70 ;  /* 0x000000460b0e7221 */ /* 0x000fe40000000000 */
[----:B------:R-:W-:Y:S01]  /*3b60*/  FFMA.SAT R101, R116, R25, 0.5 ;  /* 0x3f00000074657423 */ /* 0x000fe20000002019 */
[----:B------:R-:W-:Y:S01]  /*3b70*/  MUFU.EX2 R112, R18 ;  /* 0x0000001200707308 */ /* 0x000fe20000000800 */
[----:B------:R-:W-:Y:S02]  /*3b80*/  FADD R11, R14, R69 ;  /* 0x000000450e0b7221 */ /* 0x000fe40000000000 */
[----:B------:R-:W-:Y:S02]  /*3b90*/  FFMA.RM R101, R101, R24, 12582913 ;  /* 0x4b40000165657423 */ /* 0x000fe40000004018 */
[----:B------:R-:W-:Y:S01]  /*3ba0*/  FADD R14, R11, R68 ;  /* 0x000000440b0e7221 */ /* 0x000fe20000000000 */
[----:B------:R-:W-:Y:S01]  /*3bb0*/  FMUL R11, R38, R131 ;  /* 0x00000083260b7220 */ /* 0x000fe20000400000 */
[----:B------:R-:W-:Y:S01]  /*3bc0*/  FMUL R38, R26, UR6 ;  /* 0x000000061a267c20 */ /* 0x000fe20008400000 */
[----:B------:R-:W-:Y:S01]  /*3bd0*/  MUFU.EX2 R61, R61 ;  /* 0x0000003d003d7308 */ /* 0x000fe20000000800 */
[----:B------:R-:W-:-:S02]  /*3be0*/  FADD R13, R14, R67 ;  /* 0x000000430e0d7221 */ /* 0x000fc40000000000 */
[----:B------:R-:W-:Y:S02]  /*3bf0*/  FFMA.SAT R33, R38, R25, 0.5 ;  /* 0x3f00000026217423 */ /* 0x000fe40000002019 */
[----:B------:R-:W-:Y:S02]  /*3c00*/  FADD R14, R13, R66 ;  /* 0x000000420d0e7221 */ /* 0x000fe40000000000 */
[----:B------:R-:W-:Y:S01]  /*3c10*/  FFMA.RM R33, R33, R24, 12582913 ;  /* 0x4b40000121217423 */ /* 0x000fe20000004018 */
[----:B------:R1:W-:Y:S01]  /*3c20*/  MUFU.EX2 R26, R20 ;  /* 0x00000014001a7308 */ /* 0x0003e20000000800 */
[----:B------:R-:W-:-:S04]  /*3c30*/  FADD R13, R14, R65 ;  /* 0x000000410e0d7221 */ /* 0x000fc80000000000 */
[----:B------:R-:W-:Y:S01]  /*3c40*/  FADD R12, R13, R64 ;  /* 0x000000400d0c7221 */ /* 0x000fe20000000000 */
[----:B------:R-:W-:Y:S02]  /*3c50*/  FFMA.SAT R13, R46, R25, 0.5 ;  /* 0x3f0000002e0d7423 */ /* 0x000fe40000002019 */
[----:B------:R-:W-:Y:S01]  /*3c60*/  MUFU.EX2 R25, R21 ;  /* 0x0000001500197308 */ /* 0x000fe20000000800 */
[----:B------:R-:W-:Y:S01]  /*3c70*/  FADD R17, R12, R63 ;  /* 0x0000003f0c117221 */ /* 0x000fe20000000000 */
[----:B------:R-:W-:Y:S01]  /*3c80*/  FFMA.RM R42, R13, R24, 12582913 ;  /* 0x4b4000010d2a7423 */ /* 0x000fe20000004018 */
[----:B------:R-:W-:Y:S02]  /*3c90*/  SHF.L.U32 R13, R113, 0x17, RZ ;  /* 0x00000017710d7819 */ /* 0x000fe400000006ff */
[----:B------:R-:W-:Y:S01]  /*3ca0*/  FADD R17, R17, R62 ;  /* 0x0000003e11117221 */ /* 0x000fe20000000000 */
[----:B-1----:R-:W-:Y:S02]  /*3cb0*/  SHF.L.U32 R20, R39, 0x17, RZ ;  /* 0x0000001727147819 */ /* 0x002fe400000006ff */
[----:B------:R-:W-:Y:S01]  /*3cc0*/  FMUL R12, R13, R134 ;  /* 0x000000860d0c7220 */ /* 0x000fe20000400000 */
[----:B------:R-:W-:Y:S01]  /*3cd0*/  FADD R14, R17, R0 ;  /* 0x00000000110e7221 */ /* 0x000fe20000000000 */
[----:B------:R-:W-:Y:S03]  /*3ce0*/  MUFU.EX2 R113, R22 ;  /* 0x0000001600717308 */ /* 0x000fe60000000800 */
[----:B------:R-:W-:-:S04]  /*3cf0*/  FADD R13, R14, R3 ;  /* 0x000000030e0d7221 */ /* 0x000fc80000000000 */
[----:B------:R-:W-:Y:S01]  /*3d00*/  FADD R14, R13, R4 ;  /* 0x000000040d0e7221 */ /* 0x000fe20000000000 */
[----:B------:R-:W-:Y:S01]  /*3d10*/  FMUL R13, R15, R104 ;  /* 0x000000680f0d7220 */ /* 0x000fe20000400000 */
[----:B------:R-:W-:Y:S02]  /*3d20*/  MUFU.EX2 R59, R59 ;  /* 0x0000003b003b7308 */ /* 0x000fe40000000800 */
[----:B------:R-:W-:Y:S01]  /*3d30*/  FADD R15, R14, R5 ;  /* 0x000000050e0f7221 */ /* 0x000fe20000000000 */
[----:B------:R-:W-:-:S03]  /*3d40*/  SHF.L.U32 R14, R115, 0x17, RZ ;  /* 0x00000017730e7819 */ /* 0x000fc600000006ff */
[----:B------:R-:W-:Y:S02]  /*3d50*/  FADD R16, R15, R6 ;  /* 0x000000060f107221 */ /* 0x000fe40000000000 */
[----:B0-----:R-:W-:Y:S01]  /*3d60*/  FMUL R14, R14, R103 ;  /* 0x000000670e0e7220 */ /* 0x001fe20000400000 */
[----:B------:R-:W0:Y:S01]  /*3d70*/  MUFU.EX2 R99, R99 ;  /* 0x0000006300637308 */ /* 0x000e220000000800 */
[----:B------:R-:W-:-:S04]  /*3d80*/  FADD R15, R16, R7 ;  /* 0x00000007100f7221 */ /* 0x000fc80000000000 */
[----:B------:R-:W-:Y:S01]  /*3d90*/  FADD R16, R15, R8 ;  /* 0x000000080f107221 */ /* 0x000fe20000000000 */
[----:B---3--:R-:W-:Y:S02]  /*3da0*/  FMUL R15, R130, R49 ;  /* 0x00000031820f7220 */ /* 0x008fe40000400000 */
[----:B------:R-:W1:Y:S01]  /*3db0*/  MUFU.EX2 R49, R51 ;  /* 0x0000003300317308 */ /* 0x000e620000000800 */
[----:B------:R-:W-:Y:S01]  /*3dc0*/  FADD R17, R16, R9 ;  /* 0x0000000910117221 */ /* 0x000fe20000000000 */
[----:B------:R-:W-:Y:S01]  /*3dd0*/  SHF.L.U32 R16, R27, 0x17, RZ ;  /* 0x000000171b107819 */ /* 0x000fe200000006ff */
[C---:B------:R-:W-:Y:S01]  /*3de0*/  FADD R27, R101.reuse, -12583039 ;  /* 0xcb40007f651b7421 */ /* 0x040fe20000000000 */
[----:B------:R-:W-:Y:S01]  /*3df0*/  SHF.L.U32 R101, R101, 0x17, RZ ;  /* 0x0000001765657819 */ /* 0x000fe200000006ff */
[----:B------:R-:W-:Y:S02]  /*3e00*/  FADD R18, R17, R10 ;  /* 0x0000000a11127221 */ /* 0x000fe40000000000 */
[----:B------:R-:W-:Y:S01]  /*3e10*/  FMUL R16, R16, R129 ;  /* 0x0000008110107220 */ /* 0x000fe20000400000 */
[----:B------:R-:W-:Y:S01]  /*3e20*/  FFMA R39, R116, 1.4426950216293334961, -R27 ;  /* 0x3fb8aa3b74277823 */ /* 0x000fe2000000081b */
[----:B------:R-:W-:Y:S01]  /*3e30*/  FADD R17, R18, R11 ;  /* 0x0000000b12117221 */ /* 0x000fe20000000000 */
[----:B------:R2:W3:Y:S02]  /*3e40*/  MUFU.EX2 R51, R50 ;  /* 0x0000003200337308 */ /* 0x0004e40000000800 */
[----:B------:R-:W-:Y:S01]  /*3e50*/  FFMA R116, R116, 1.925963033500011079e-08, R39 ;  /* 0x32a5706074747823 */ /* 0x000fe20000000027 */
[----:B------:R-:W-:Y:S01]  /*3e60*/  FADD R18, R17, R12 ;  /* 0x0000000c11127221 */ /* 0x000fe20000000000 */
[----:B------:R-:W-:Y:S01]  /*3e70*/  FMUL R17, R128, R47 ;  /* 0x0000002f80117220 */ /* 0x000fe20000400000 */
[----:B------:R-:W-:Y:S01]  /*3e80*/  FADD R39, R42, -12583039 ;  /* 0xcb40007f2a277421 */ /* 0x000fe20000000000 */
[----:B------:R-:W-:Y:S01]  /*3e90*/  SHF.L.U32 R47, R55, 0x17, RZ ;  /* 0x00000017372f7819 */ /* 0x000fe200000006ff */
[----:B------:R-:W-:Y:S01]  /*3ea0*/  FADD R19, R18, R13 ;  /* 0x0000000d12137221 */ /* 0x000fe20000000000 */
[----:B------:R-:W-:Y:S01]  /*3eb0*/  MUFU.EX2 R100, R100 ;  /* 0x0000006400647308 */ /* 0x000fe20000000800 */
[----:B------:R-:W-:Y:S01]  /*3ec0*/  FFMA R39, R46, 1.4426950216293334961, -R39 ;  /* 0x3fb8aa3b2e277823 */ /* 0x000fe20000000827 */
[----:B0-----:R-:W-:Y:S01]  /*3ed0*/  FMUL R55, R32, R99 ;  /* 0x0000006320377220 */ /* 0x001fe20000400000 */
[----:B------:R-:W-:Y:S01]  /*3ee0*/  FADD R18, R19, R14 ;  /* 0x0000000e13127221 */ /* 0x000fe20000000000 */
[----:B------:R-:W-:-:S03]  /*3ef0*/  FMUL R47, R47, R106 ;  /* 0x0000006a2f2f7220 */ /* 0x000fc60000400000 */
[----:B------:R-:W-:Y:S01]  /*3f00*/  FADD R19, R18, R15 ;  /* 0x0000000f12137221 */ /* 0x000fe20000000000 */
[----:B------:R-:W-:Y:S01]  /*3f10*/  FMUL R18, R20, R45 ;  /* 0x0000002d14127220 */ /* 0x000fe20000400000 */
[----:B------:R-:W-:Y:S01]  /*3f20*/  SHF.L.U32 R45, R53, 0x17, RZ ;  /* 0x00000017352d7819 */ /* 0x000fe200000006ff */
[----:B------:R-:W0:Y:S01]  /*3f30*/  MUFU.EX2 R60, R60 ;  /* 0x0000003c003c7308 */ /* 0x000e220000000800 */
[----:B------:R-:W-:Y:S01]  /*3f40*/  FADD R20, R19, R16 ;  /* 0x0000001013147221 */ /* 0x000fe20000000000 */
[----:B------:R-:W-:Y:S01]  /*3f50*/  SHF.L.U32 R19, R127, 0x17, RZ ;  /* 0x000000177f137819 */ /* 0x000fe200000006ff */
[----:B------:R-:W-:Y:S01]  /*3f60*/  FMUL R53, R56, R61 ;  /* 0x0000003d38357220 */ /* 0x000fe20000400000 */
[----:B------:R-:W-:Y:S01]  /*3f70*/  FMUL R45, R45, R118 ;  /* 0x000000762d2d7220 */ /* 0x000fe20000400000 */
[----:B------:R-:W-:Y:S01]  /*3f80*/  FADD R21, R20, R17 ;  /* 0x0000001114157221 */ /* 0x000fe20000000000 */
[----:B------:R-:W-:Y:S01]  /*3f90*/  FMUL R20, R126, R107 ;  /* 0x0000006b7e147220 */ /* 0x000fe20000400000 */
[----:B------:R-:W-:Y:S01]  /*3fa0*/  FMUL R19, R19, R44 ;  /* 0x0000002c13137220 */ /* 0x000fe20000400000 */
[----:B------:R-:W4:Y:S01]  /*3fb0*/  MUFU.EX2 R116, R116 ;  /* 0x0000007400747308 */ /* 0x000f220000000800 */
[----:B------:R-:W-:Y:S01]  /*3fc0*/  FADD R22, R21, R18 ;  /* 0x0000001215167221 */ /* 0x000fe20000000000 */
[----:B------:R-:W-:Y:S01]  /*3fd0*/  FMUL R21, R125, R108 ;  /* 0x0000006c7d157220 */ /* 0x000fe20000400000 */
[----:B------:R-:W-:-:S02]  /*3fe0*/  SHF.L.U32 R61, R33, 0x17, RZ ;  /* 0x00000017213d7819 */ /* 0x000fc400000006ff */
[----:B------:R-:W-:Y:S01]  /*3ff0*/  FADD R23, R22, R19 ;  /* 0x0000001316177221 */ /* 0x000fe20000000000 */
[----:B------:R-:W-:Y:S01]  /*4000*/  FMUL R22, R37, R112 ;  /* 0x0000007025167220 */ /* 0x000fe20000400000 */
[----:B------:R-:W-:Y:S02]  /*4010*/  SHF.L.U32 R37, R124, 0x17, RZ ;  /* 0x000000177c257819 */ /* 0x000fe400000006ff */
[----:B------:R-:W-:Y:S01]  /*4020*/  FADD R24, R23, R20 ;  /* 0x0000001417187221 */ /* 0x000fe20000000000 */
[----:B------:R-:W-:-:S03]  /*4030*/  SHF.L.U32 R23, R132, 0x17, RZ ;  /* 0x0000001784177819 */ /* 0x000fc600000006ff */
[----:B------:R-:W-:Y:S01]  /*4040*/  FADD R27, R24, R21 ;  /* 0x00000015181b7221 */ /* 0x000fe20000000000 */
[----:B------:R-:W-:Y:S01]  /*4050*/  FMUL R24, R37, R26 ;  /* 0x0000001a25187220 */ /* 0x000fe20000400000 */
[----:B------:R-:W-:Y:S01]  /*4060*/  FMUL R23, R23, R110 ;  /* 0x0000006e17177220 */ /* 0x000fe20000400000 */
[----:B------:R-:W-:Y:S01]  /*4070*/  SHF.L.U32 R26, R123, 0x17, RZ ;  /* 0x000000177b1a7819 */ /* 0x000fe200000006ff */
[----:B------:R-:W-:-:S04]  /*4080*/  FADD R44, R27, R22 ;  /* 0x000000161b2c7221 */ /* 0x000fc80000000000 */
[----:B------:R-:W-:Y:S01]  /*4090*/  FADD R27, R44, R23 ;  /* 0x000000172c1b7221 */ /* 0x000fe20000000000 */
[----:B------:R-:W-:Y:S01]  /*40a0*/  FMUL R25, R26, R25 ;  /* 0x000000191a197220 */ /* 0x000fe20000400000 */
[----:B------:R-:W-:Y:S02]  /*40b0*/  FMUL R26, R122, R113 ;  /* 0x000000717a1a7220 */ /* 0x000fe40000400000 */
[----:B------:R-:W-:Y:S01]  /*40c0*/  FADD R44, R27, R24 ;  /* 0x000000181b2c7221 */ /* 0x000fe20000000000 */
[----:B------:R-:W-:-:S03]  /*40d0*/  FMUL R27, R121, R114 ;  /* 0x00000072791b7220 */ /* 0x000fc60000400000 */
[----:B------:R-:W-:Y:S01]  /*40e0*/  FADD R37, R44, R25 ;  /* 0x000000192c257221 */ /* 0x000fe20000000000 */
[----:B------:R-:W-:-:S03]  /*40f0*/  FMUL R44, R30, R119 ;  /* 0x000000771e2c7220 */ /* 0x000fc60000400000 */
[----:B------:R-:W-:-:S04]  /*4100*/  FADD R30, R37, R26 ;  /* 0x0000001a251e7221 */ /* 0x000fc80000000000 */
[----:B------:R-:W-:Y:S01]  /*4110*/  FADD R37, R30, R27 ;  /* 0x0000001b1e257221 */ /* 0x000fe20000000000 */
[----:B------:R-:W-:Y:S01]  /*4120*/  FFMA R30, R46, 1.925963033500011079e-08, R39 ;  /* 0x32a570602e1e7823 */ /* 0x000fe20000000027 */
[----:B------:R-:W-:Y:S01]  /*4130*/  FMUL R46, R52, R111 ;  /* 0x0000006f342e7220 */ /* 0x000fe20000400000 */
[----:B------:R-:W-:Y:S01]  /*4140*/  SHF.L.U32 R52, R48, 0x17, RZ ;  /* 0x0000001730347819 */ /* 0x000fe200000006ff */
[----:B--2---:R-:W-:Y:S01]  /*4150*/  FADD R50, R37, R44 ;  /* 0x0000002c25327221 */ /* 0x004fe20000000000 */
[----:B------:R-:W-:Y:S01]  /*4160*/  FMUL R48, R54, R109 ;  /* 0x0000006d36307220 */ /* 0x000fe20000400000 */
[----:B------:R-:W-:Y:S01]  /*4170*/  FADD R39, R34, -12583039 ;  /* 0xcb40007f22277421 */ /* 0x000fe20000000000 */
[----:B------:R-:W-:Y:S01]  /*4180*/  SHF.L.U32 R54, R57, 0x17, RZ ;  /* 0x0000001739367819 */ /* 0x000fe200000006ff */
[----:B------:R-:W-:Y:S01]  /*4190*/  FADD R37, R50, R45 ;  /* 0x0000002d32257221 */ /* 0x000fe20000000000 */
[----:B-1----:R-:W-:Y:S01]  /*41a0*/  FMUL R49, R52, R49 ;  /* 0x0000003134317220 */ /* 0x002fe20000400000 */
[----:B------:R-:W-:Y:S01]  /*41b0*/  SHF.L.U32 R52, R41, 0x17, RZ ;  /* 0x0000001729347819 */ /* 0x000fe200000006ff */
[----:B------:R-:W-:Y:S01]  /*41c0*/  FFMA R39, R102, 1.4426950216293334961, -R39 ;  /* 0x3fb8aa3b66277823 */ /* 0x000fe20000000827 */
[----:B------:R-:W-:Y:S01]  /*41d0*/  FADD R50, R37, R46 ;  /* 0x0000002e25327221 */ /* 0x000fe20000000000 */
[----:B------:R-:W-:Y:S01]  /*41e0*/  FMUL R54, R54, R59 ;  /* 0x0000003b36367220 */ /* 0x000fe20000400000 */
[----:B------:R-:W-:Y:S01]  /*41f0*/  SHF.L.U32 R57, R35, 0x17, RZ ;  /* 0x0000001723397819 */ /* 0x000fe200000006ff */
[----:B---3--:R-:W-:Y:S01]  /*4200*/  FMUL R51, R52, R51 ;  /* 0x0000003334337220 */ /* 0x008fe20000400000 */
[----:B------:R-:W-:Y:S01]  /*4210*/  FADD R37, R50, R47 ;  /* 0x0000002f32257221 */ /* 0x000fe20000000000 */
[----:B------:R-:W-:Y:S01]  /*4220*/  FMUL R50, R40, R105 ;  /* 0x0000006928327220 */ /* 0x000fe20000400000 */
[----:B------:R-:W-:Y:S01]  /*4230*/  FMUL R52, R43, R58 ;  /* 0x0000003a2b347220 */ /* 0x000fe20000400000 */
[----:B------:R-:W-:Y:S01]  /*4240*/  FFMA R41, R102, 1.925963033500011079e-08, R39 ;  /* 0x32a5706066297823 */ /* 0x000fe20000000027 */
[----:B------:R-:W-:Y:S01]  /*4250*/  FADD R40, R37, R48 ;  /* 0x0000003025287221 */ /* 0x000fe20000000000 */
[----:B------:R-:W-:Y:S01]  /*4260*/  FADD R39, R33, -12583039 ;  /* 0xcb40007f21277421 */ /* 0x000fe20000000000 */
[----:B------:R-:W1:Y:S01]  /*4270*/  MUFU.EX2 R102, R30 ;  /* 0x0000001e00667308 */ /* 0x000e620000000800 */
[----:B0-----:R-:W-:Y:S01]  /*4280*/  FMUL R57, R57, R60 ;  /* 0x0000003c39397220 */ /* 0x001fe20000400000 */
[----:B------:R-:W-:Y:S01]  /*4290*/  FADD R37, R40, R49 ;  /* 0x0000003128257221 */ /* 0x000fe20000000000 */
[----:B------:R-:W-:Y:S01]  /*42a0*/  FFMA R43, R38, 1.4426950216293334961, -R39 ;  /* 0x3fb8aa3b262b7823 */ /* 0x000fe20000000827 */
[----:B------:R-:W-:Y:S01]  /*42b0*/  SHF.L.U32 R39, R36, 0x17, RZ ;  /* 0x0000001724277819 */ /* 0x000fe200000006ff */
[----:B----4-:R-:W-:Y:S01]  /*42c0*/  FMUL R58, R101, R116 ;  /* 0x00000074653a7220 */ /* 0x010fe20000400000 */
[----:B------:R-:W-:Y:S01]  /*42d0*/  FADD R40, R37, R50 ;  /* 0x0000003225287221 */ /* 0x000fe20000000000 */
[----:B------:R-:W-:Y:S01]  /*42e0*/  FFMA R43, R38, 1.925963033500011079e-08, R43 ;  /* 0x32a57060262b7823 */ /* 0x000fe2000000002b */
[----:B------:R-:W0:Y:S01]  /*42f0*/  MUFU.EX2 R41, R41 ;  /* 0x0000002900297308 */ /* 0x000e220000000800 */
[----:B------:R-:W-:Y:S01]  /*4300*/  FMUL R56, R39, R100 ;  /* 0x0000006427387220 */ /* 0x000fe20000400000 */
[----:B------:R-:W-:Y:S01]  /*4310*/  FADD R37, R40, R51 ;  /* 0x0000003328257221 */ /* 0x000fe20000000000 */
[----:B------:R-:W-:-:S02]  /*4320*/  SHF.L.U32 R59, R42, 0x17, RZ ;  /* 0x000000172a3b7819 */ /* 0x000fc400000006ff */
[----:B------:R-:W-:Y:S01]  /*4330*/  SHF.L.U32 R60, R34, 0x17, RZ ;  /* 0x00000017223c7819 */ /* 0x000fe200000006ff */
[----:B------:R-:W-:Y:S01]  /*4340*/  FADD R40, R37, R52 ;  /* 0x0000003425287221 */ /* 0x000fe20000000000 */
[----:B------:R-:W-:Y:S01]  /*4350*/  IADD3 R34, PT, PT, R28, 0x144, RZ ;  /* 0x000001441c227810 */ /* 0x000fe20007ffe0ff */
[----:B------:R-:W2:Y:S01]  /*4360*/  MUFU.EX2 R32, R43 ;  /* 0x0000002b00207308 */ /* 0x000ea20000000800 */
[----:B-1----:R-:W-:Y:S01]  /*4370*/  FMUL R59, R59, R102 ;  /* 0x000000663b3b7220 */ /* 0x002fe20000400000 */
[----:B------:R-:W-:Y:S01]  /*4380*/  FADD R37, R40, R53 ;  /* 0x0000003528257221 */ /* 0x000fe20000000000 */
[----:B------:R-:W-:-:S03]  /*4390*/  LEA R34, R31, R34, 0x18 ;  /* 0x000000221f227211 */ /* 0x000fc600078ec0ff */
[----:B------:R-:W-:Y:S01]  /*43a0*/  FADD R30, R37, R54 ;  /* 0x00000036251e7221 */ /* 0x000fe20000000000 */
[----:B------:R-:W-:Y:S01]  /*43b0*/  LEA R29, R29, R34, 0x2 ;  /* 0x000000221d1d7211 */ /* 0x000fe200078e10ff */
[----:B0-----:R-:W-:Y:S02]  /*43c0*/  FMUL R60, R60, R41 ;  /* 0x000000293c3c7220 */ /* 0x001fe40000400000 */
[----:B------:R-:W-:-:S04]  /*43d0*/  FADD R35, R30, R55 ;  /* 0x000000371e237221 */ /* 0x000fc80000000000 */
[----:B------:R-:W-:Y:S01]  /*43e0*/  FADD R30, R35, R56 ;  /* 0x00000038231e7221 */ /* 0x000fe20000000000 */
[----:B--2---:R-:W-:-:S03]  /*43f0*/  FMUL R61, R61, R32 ;  /* 0x000000203d3d7220 */ /* 0x004fc60000400000 */
[----:B------:R-:W-:-:S04]  /*4400*/  FADD R35, R30, R57 ;  /* 0x000000391e237221 */ /* 0x000fc80000000000 */
[----:B------:R-:W-:-:S04]  /*4410*/  FADD R30, R35, R58 ;  /* 0x0000003a231e7221 */ /* 0x000fc80000000000 */
[----:B------:R-:W-:-:S04]  /*4420*/  FADD R33, R30, R59 ;  /* 0x0000003b1e217221 */ /* 0x000fc80000000000 */
[----:B------:R-:W-:-:S04]  /*4430*/  FADD R30, R33, R60 ;  /* 0x0000003c211e7221 */ /* 0x000fc80000000000 */
[----:B------:R-:W-:-:S05]  /*4440*/  FADD R30, R30, R61 ;  /* 0x0000003d1e1e7221 */ /* 0x000fca0000000000 */
[----:B------:R0:W-:Y:S01]  /*4450*/  STS [R29], R30 ;  /* 0x0000001e1d007388 */ /* 0x0001e20000000800 */
[----:B------:R-:W-:Y:S06]  /*4460*/  BAR.SYNC.DEFER_BLOCKING 0x0 ;  /* 0x0000000000007b1d */ /* 0x000fec0000010000 */
[----:B------:R-:W-:Y:S05]  /*4470*/  @P0 BRA `(.L_x_3) ;  /* 0x0000000800200947 */ /* 0x000fea0003800000 */
[----:B------:R-:W1:Y:S01]  /*4480*/  LDS.128 R32, [R98+0x140] ;  /* 0x0001400062207984 */ /* 0x000e620000000c00 */
[----:B------:R-:W1:Y:S03]  /*4490*/  LDCU UR6, c[0x0][0x3ac] ;  /* 0x00007580ff0677ac */ /* 0x000e660008000800 */
[----:B------:R-:W2:Y:S04]  /*44a0*/  LDS.128 R36, [R98+0x150] ;  /* 0x0001500062247984 */ /* 0x000ea80000000c00 */
[----:B0-----:R-:W0:Y:S04]  /*44b0*/  LDS.128 R28, [R98+0x160] ;  /* 0x00016000621c7984 */ /* 0x001e280000000c00 */
[----:B------:R-:W3:Y:S01]  /*44c0*/  LDS.128 R40, [R98+0x170] ;  /* 0x0001700062287984 */ /* 0x000ee20000000c00 */
[----:B-1----:R-:W-:-:S04]  /*44d0*/  FADD R33, R33, UR6 ;  /* 0x0000000621217e21 */ /* 0x002fc80008000000 */
[----:B------:R-:W-:-:S04]  /*44e0*/  FADD R34, R33, R34 ;  /* 0x0000002221227221 */ /* 0x000fc80000000000 */
[----:B------:R-:W-:-:S04]  /*44f0*/  FADD R35, R34, R35 ;  /* 0x0000002322237221 */ /* 0x000fc80000000000 */
[----:B--2---:R-:W-:Y:S02]  /*4500*/  FADD R36, R35, R36 ;  /* 0x0000002423247221 */ /* 0x004fe40000000000 */
[----:B------:R-:W1:Y:S02]  /*4510*/  LDS.128 R32, [R98+0x180] ;  /* 0x0001800062207984 */ /* 0x000e640000000c00 */
[----:B------:R-:W-:-:S04]  /*4520*/  FADD R37, R36, R37 ;  /* 0x0000002524257221 */ /* 0x000fc80000000000 */
[----:B------:R-:W-:-:S04]  /*4530*/  FADD R38, R37, R38 ;  /* 0x0000002625267221 */ /* 0x000fc80000000000 */
[----:B------:R-:W-:-:S04]  /*4540*/  FADD R39, R38, R39 ;  /* 0x0000002726277221 */ /* 0x000fc80000000000 */
[----:B0-----:R-:W-:Y:S02]  /*4550*/  FADD R28, R39, R28 ;  /* 0x0000001c271c7221 */ /* 0x001fe40000000000 */
[----:B------:R-:W0:Y:S02]  /*4560*/  LDS.128 R36, [R98+0x190] ;  /* 0x0001900062247984 */ /* 0x000e240000000c00 */
[----:B------:R-:W-:-:S04]  /*4570*/  FADD R29, R28, R29 ;  /* 0x0000001d1c1d7221 */ /* 0x000fc80000000000 */
[----:B------:R-:W-:-:S04]  /*4580*/  FADD R30, R29, R30 ;  /* 0x0000001e1d1e7221 */ /* 0x000fc80000000000 */
[----:B------:R-:W-:-:S04]  /*4590*/  FADD R31, R30, R31 ;  /* 0x0000001f1e1f7221 */ /* 0x000fc80000000000 */
[----:B---3--:R-:W-:Y:S02]  /*45a0*/  FADD R40, R31, R40 ;  /* 0x000000281f287221 */ /* 0x008fe40000000000 */
[----:B------:R-:W2:Y:S02]  /*45b0*/  LDS.128 R28, [R98+0x1a0] ;  /* 0x0001a000621c7984 */ /* 0x000ea40000000c00 */
[----:B------:R-:W-:-:S04]  /*45c0*/  FADD R41, R40, R41 ;  /* 0x0000002928297221 */ /* 0x000fc80000000000 */
[----:B------:R-:W-:-:S04]  /*45d0*/  FADD R42, R41, R42 ;  /* 0x0000002a292a7221 */ /* 0x000fc80000000000 */
[----:B------:R-:W-:-:S04]  /*45e0*/  FADD R43, R42, R43 ;  /* 0x0000002b2a2b7221 */ /* 0x000fc80000000000 */
[----:B-1----:R-:W-:Y:S02]  /*45f0*/  FADD R32, R43, R32 ;  /* 0x000000202b207221 */ /* 0x002fe40000000000 */
        /* <DEDUP_REMOVED lines=9> */
[----:B--2---:R-:W-:Y:S02]  /*4690*/  FADD R28, R39, R28 ;  /* 0x0000001c271c7221 */ /* 0x004fe40000000000 */
        /* <DEDUP_REMOVED lines=52> */
[----:B------:R-:W-:Y:S02]  /*49e0*/  FADD R34, R33, R34 ;  /* 0x0000002221227221 */ /* 0x000fe40000000000 */
[----:B------:R-:W3:Y:S02]  /*49f0*/  LDS R33, [R98+0x280] ;  /* 0x0002800062217984 */ /* 0x000ee40000000800 */
[----:B------:R-:W-:-:S04]  /*4a00*/  FADD R35, R34, R35 ;  /* 0x0000002322237221 */ /* 0x000fc80000000000 */
[----:B0-----:R-:W-:-:S04]  /*4a10*/  FADD R36, R35, R36 ;  /* 0x0000002423247221 */ /* 0x001fc80000000000 */
[----:B------:R-:W-:-:S04]  /*4a20*/  FADD R37, R36, R37 ;  /* 0x0000002524257221 */ /* 0x000fc80000000000 */
[----:B------:R-:W-:-:S04]  /*4a30*/  FADD R38, R37, R38 ;  /* 0x0000002625267221 */ /* 0x000fc80000000000 */
[----:B------:R-:W-:-:S04]  /*4a40*/  FADD R39, R38, R39 ;  /* 0x0000002726277221 */ /* 0x000fc80000000000 */
[----:B--2---:R-:W-:-:S04]  /*4a50*/  FADD R28, R39, R28 ;  /* 0x0000001c271c7221 */ /* 0x004fc80000000000 */
[----:B------:R-:W-:-:S04]  /*4a60*/  FADD R29, R28, R29 ;  /* 0x0000001d1c1d7221 */ /* 0x000fc80000000000 */
[----:B------:R-:W-:Y:S01]  /*4a70*/  FADD R30, R29, R30 ;  /* 0x0000001e1d1e7221 */ /* 0x000fe20000000000 */
[----:B------:R-:W-:-:S03]  /*4a80*/  I2FP.F32.S32 R29, R2 ;  /* 0x00000002001d7245 */ /* 0x000fc60000201400 */
[----:B------:R-:W-:Y:S01]  /*4a90*/  FADD R31, R30, R31 ;  /* 0x0000001f1e1f7221 */ /* 0x000fe20000000000 */
[----:B------:R-:W0:Y:S03]  /*4aa0*/  MUFU.RCP R28, R29 ;  /* 0x0000001d001c7308 */ /* 0x000e260000001000 */
[----:B-1----:R-:W-:-:S04]  /*4ab0*/  FADD R40, R31, R40 ;  /* 0x000000281f287221 */ /* 0x002fc80000000000 */
[----:B------:R-:W-:-:S04]  /*4ac0*/  FADD R41, R40, R41 ;  /* 0x0000002928297221 */ /* 0x000fc80000000000 */
[----:B------:R-:W-:-:S04]  /*4ad0*/  FADD R42, R41, R42 ;  /* 0x0000002a292a7221 */ /* 0x000fc80000000000 */
[----:B------:R-:W-:Y:S01]  /*4ae0*/  FADD R2, R42, R43 ;  /* 0x0000002b2a027221 */ /* 0x000fe20000000000 */
[----:B0-----:R-:W-:-:S03]  /*4af0*/  FFMA R31, -R29, R28, 1 ;  /* 0x3f8000001d1f7423 */ /* 0x001fc6000000011c */
[----:B---3--:R-:W-:Y:S01]  /*4b00*/  FADD R2, R2, R33 ;  /* 0x0000002102027221 */ /* 0x008fe20000000000 */
[----:B------:R-:W-:-:S03]  /*4b10*/  FFMA R31, R28, R31, R28 ;  /* 0x0000001f1c1f7223 */ /* 0x000fc6000000001c */
[----:B------:R-:W0:Y:S01]  /*4b20*/  FCHK P0, R2, R29 ;  /* 0x0000001d02007302 */ /* 0x000e220000000000 */
[----:B------:R-:W-:-:S04]  /*4b30*/  FFMA R28, R2, R31, RZ ;  /* 0x0000001f021c7223 */ /* 0x000fc800000000ff */
[----:B------:R-:W-:-:S04]  /*4b40*/  FFMA R30, -R29, R28, R2 ;  /* 0x0000001c1d1e7223 */ /* 0x000fc80000000102 */
[----:B------:R-:W-:Y:S01]  /*4b50*/  FFMA R31, R31, R30, R28 ;  /* 0x0000001e1f1f7223 */ /* 0x000fe2000000001c */
[----:B0-----:R-:W-:Y:S06]  /*4b60*/  @!P0 BRA `(.L_x_4) ;  /* 0x00000000000c8947 */ /* 0x001fec0003800000 */
[----:B------:R-:W-:-:S07]  /*4b70*/  MOV R30, 0x4b90 ;  /* 0x00004b90001e7802 */ /* 0x000fce0000000f00 */
[----:B------:R-:W-:Y:S05]  /*4b80*/  CALL.REL.NOINC `($__internal_1_$__cuda_sm3x_div_rn_noftz_f32_slowpath) ;  /* 0x0000002000747944 */ /* 0x000fea0003c00000 */
[----:B------:R-:W-:-:S07]  /*4b90*/  MOV R31, R32 ;  /* 0x00000020001f7202 */ /* 0x000fce0000000f00 */
.L_x_4:
[----:B------:R-:W0:Y:S01]  /*4ba0*/  S2R R33, SR_CTAID.Y ;  /* 0x0000000000217919 */ /* 0x000e220000002600 */
[----:B------:R-:W0:Y:S01]  /*4bb0*/  LDC.64 R28, c[0x0][0x398] ;  /* 0x0000e600ff1c7b82 */ /* 0x000e220000000a00 */
[----:B------:R-:W-:-:S04]  /*4bc0*/  IADD3 R30, PT, PT, R2, 0x1800000, RZ ;  /* 0x01800000021e7810 */ /* 0x000fc80007ffe0ff */
[----:B------:R-:W-:-:S04]  /*4bd0*/  LOP3.LUT R30, R30, 0x7f800000, RZ, 0xc0, !PT ;  /* 0x7f8000001e1e7812 */ /* 0x000fc800078ec0ff */
[----:B------:R-:W-:Y:S01]  /*4be0*/  ISETP.GT.U32.AND P0, PT, R30, 0x1ffffff, PT ;  /* 0x01ffffff1e00780c */ /* 0x000fe20003f04070 */
[----:B0-----:R-:W-:-:S05]  /*4bf0*/  IMAD.WIDE.U32 R28, R33, 0x4, R28 ;  /* 0x00000004211c7825 */ /* 0x001fca00078e001c */
[----:B------:R0:W-:Y:S07]  /*4c00*/  STG.E desc[UR4][R28.64], R31 ;  /* 0x0000001f1c007986 */ /* 0x0001ee000c101904 */
[----:B------:R-:W-:Y:S05]  /*4c10*/  @P0 BRA `(.L_x_5) ;  /* 0x0000000000100947 */ /* 0x000fea0003800000 */
[----:B------:R-:W-:-:S07]  /*4c20*/  MOV R34, 0x4c40 ;  /* 0x00004c4000227802 */ /* 0x000fce0000000f00 */
[----:B0-----:R-:W-:Y:S05]  /*4c30*/  CALL.REL.NOINC `($__internal_0_$__cuda_sm20_rcp_rn_f32_slowpath) ;  /* 0x0000001c00747944 */ /* 0x001fea0003c00000 */
[----:B------:R-:W-:Y:S01]  /*4c40*/  MOV R29, R2 ;  /* 0x00000002001d7202 */ /* 0x000fe20000000f00 */
[----:B------:R-:W-:Y:S06]  /*4c50*/  BRA `(.L_x_6) ;  /* 0x0000000000107947 */ /* 0x000fec0003800000 */
.L_x_5:
[----:B0-----:R-:W0:Y:S02]  /*4c60*/  MUFU.RCP R29, R2 ;  /* 0x00000002001d7308 */ /* 0x001e240000001000 */
[----:B0-----:R-:W-:-:S04]  /*4c70*/  FFMA R28, R2, R29, -1 ;  /* 0xbf800000021c7423 */ /* 0x001fc8000000001d */
[----:B------:R-:W-:-:S04]  /*4c80*/  FADD.FTZ R28, -R28, -RZ ;  /* 0x800000ff1c1c7221 */ /* 0x000fc80000010100 */
[----:B------:R-:W-:-:S07]  /*4c90*/  FFMA R29, R29, R28, R29 ;  /* 0x0000001c1d1d7223 */ /* 0x000fce000000001d */
.L_x_6:
[----:B------:R-:W0:Y:S01]  /*4ca0*/  S2UR UR7, SR_CgaCtaId ;  /* 0x00000000000779c3 */ /* 0x000e220000008800 */
[----:B------:R-:W-:Y:S02]  /*4cb0*/  UMOV UR6, 0x400 ;  /* 0x0000040000067882 */ /* 0x000fe40000000000 */
[----:B------:R-:W-:Y:S02]  /*4cc0*/  MOV R28, UR6 ;  /* 0x00000006001c7c02 */ /* 0x000fe40008000f00 */
[----:B0-----:R-:W-:-:S04]  /*4cd0*/  MOV R31, UR7 ;  /* 0x00000007001f7c02 */ /* 0x001fc80008000f00 */
[----:B------:R-:W-:-:S05]  /*4ce0*/  LEA R98, R31, R28, 0x18 ;  /* 0x0000001c1f627211 */ /* 0x000fca00078ec0ff */
[----:B------:R1:W-:Y:S02]  /*4cf0*/  STS [R98+0x3c4], R29 ;  /* 0x0003c41d62007388 */ /* 0x0003e40000000800 */
.L_x_3:
[----:B------:R-:W-:Y:S05]  /*4d00*/  BSYNC.RECONVERGENT B0 ;  /* 0x0000000000007941 */ /* 0x000fea0003800200 */
.L_x_2:
[----:B------:R-:W-:Y:S06]  /*4d10*/  BAR.SYNC.DEFER_BLOCKING 0x0 ;  /* 0x0000000000007b1d */ /* 0x000fec0000010000 */
[----:B0-----:R-:W0:Y:S01]  /*4d20*/  S2R R30, SR_TID.X ;  /* 0x00000000001e7919 */ /* 0x001e220000002100 */
[----:B-1----:R-:W1:Y:S01]  /*4d30*/  LDS R29, [R98+0x3c4] ;  /* 0x0003c400621d7984 */ /* 0x002e620000000800 */
[----:B0-----:R-:W-:Y:S02]  /*4d40*/  I2FP.F32.U32 R2, R30 ;  /* 0x0000001e00027245 */ /* 0x001fe40000201000 */
[----:B------:R-:W-:Y:S01]  /*4d50*/  ISETP.NE.AND P0, PT, R30, RZ, PT ;  /* 0x000000ff1e00720c */ /* 0x000fe20003f05270 */
[-C--:B-1----:R-:W-:Y:S01]  /*4d60*/  FMUL R97, R97, R29.reuse ;  /* 0x0000001d61617220 */ /* 0x082fe20000400000 */
[-C--:B------:R-:W-:Y:S01]  /*4d70*/  FMUL R96, R96, R29.reuse ;  /* 0x0000001d60607220 */ /* 0x080fe20000400000 */
[-C--:B------:R-:W-:Y:S01]  /*4d80*/  FMUL R95, R95, R29.reuse ;  /* 0x0000001d5f5f7220 */ /* 0x080fe20000400000 */
[----:B------:R-:W-:Y:S01]  /*4d90*/  FMUL R33, R94, R29 ;  /* 0x0000001d5e217220 */ /* 0x000fe20000400000 */
[-C--:B------:R-:W-:Y:S01]  /*4da0*/  FFMA R32, RZ, R97.reuse, RZ ;  /* 0x00000061ff207223 */ /* 0x080fe200000000ff */
[----:B------:R-:W-:Y:S01]  /*4db0*/  FFMA R97, R2, R97, RZ ;  /* 0x0000006102617223 */ /* 0x000fe200000000ff */
[-C--:B------:R-:W-:Y:S01]  /*4dc0*/  FMUL R93, R93, R29.reuse ;  /* 0x0000001d5d5d7220 */ /* 0x080fe20000400000 */
[-C--:B------:R-:W-:Y:S01]  /*4dd0*/  FMUL R91, R91, R29.reuse ;  /* 0x0000001d5b5b7220 */ /* 0x080fe20000400000 */
[----:B------:R-:W-:Y:S01]  /*4de0*/  FADD R32, R32, R96 ;  /* 0x0000006020207221 */ /* 0x000fe20000000000 */
[C---:B------:R-:W-:Y:S01]  /*4df0*/  FFMA R97, R2.reuse, R96, R97 ;  /* 0x0000006002617223 */ /* 0x040fe20000000061 */
[-C--:B------:R-:W-:Y:S01]  /*4e00*/  FMUL R89, R89, R29.reuse ;  /* 0x0000001d59597220 */ /* 0x080fe20000400000 */
[----:B------:R-:W-:Y:S01]  /*4e10*/  FMUL R87, R87, R29 ;  /* 0x0000001d57577220 */ /* 0x000fe20000400000 */
[----:B------:R-:W-:Y:S01]  /*4e20*/  FFMA R32, R95, 2, R32 ;  /* 0x400000005f207823 */ /* 0x000fe20000000020 */
[C---:B------:R-:W-:Y:S01]  /*4e30*/  FFMA R97, R2.reuse, R95, R97 ;  /* 0x0000005f02617223 */ /* 0x040fe20000000061 */
[-C--:B------:R-:W-:Y:S01]  /*4e40*/  FMUL R85, R85, R29.reuse ;  /* 0x0000001d55557220 */ /* 0x080fe20000400000 */
[----:B------:R-:W-:Y:S01]  /*4e50*/  FMUL R83, R83, R29 ;  /* 0x0000001d53537220 */ /* 0x000fe20000400000 */
[----:B------:R-:W-:Y:S01]  /*4e60*/  FFMA R32, R33, 3, R32 ;  /* 0x4040000021207823 */ /* 0x000fe20000000020 */
[----:B------:R-:W-:Y:S01]  /*4e70*/  FFMA R97, R2, R33, R97 ;  /* 0x0000002102617223 */ /* 0x000fe20000000061 */
        /* <DEDUP_REMOVED lines=84> */
[----:B------:R-:W-:Y:S01]  /*53c0*/  FMUL R59, R59, R29 ;  /* 0x0000001d3b3b7220 */ /* 0x000fe20000400000 */
[----:B------:R-:W-:Y:S01]  /*53d0*/  IADD3 R0, PT, PT, R28, 0x144, RZ ;  /* 0x000001441c007810 */ /* 0x000fe20007ffe0ff */
[----:B------:R-:W-:Y:S01]  /*53e0*/  FFMA R32, R33, 25, R32 ;  /* 0x41c8000021207823 */ /* 0x000fe20000000020 */
[----:B------:R-:W-:Y:S01]  /*53f0*/  FFMA R97, R2, R33, R97 ;  /* 0x0000002102617223 */ /* 0x000fe20000000061 */
[----:B------:R-:W-:Y:S01]  /*5400*/  FMUL R33, R70, R29 ;  /* 0x0000001d46217220 */ /* 0x000fe20000400000 */
[----:B------:R-:W-:Y:S01]  /*5410*/  IADD3 R28, PT, PT, R28, 0x284, RZ ;  /* 0x000002841c1c7810 */ /* 0x000fe20007ffe0ff */
[----:B------:R-:W-:Y:S01]  /*5420*/  FFMA R32, R71, 26, R32 ;  /* 0x41d0000047207823 */ /* 0x000fe20000000020 */
[----:B------:R-:W-:-:S03]  /*5430*/  FFMA R97, R2, R71, R97 ;  /* 0x0000004702617223 */ /* 0x000fc60000000061 */
[----:B------:R-:W-:Y:S01]  /*5440*/  FFMA R32, R33, 27, R32 ;  /* 0x41d8000021207823 */ /* 0x000fe20000000020 */
[----:B------:R-:W-:Y:S01]  /*5450*/  FFMA R97, R2, R33, R97 ;  /* 0x0000002102617223 */ /* 0x000fe20000000061 */
[----:B------:R-:W-:Y:S02]  /*5460*/  FMUL R33, R68, R29 ;  /* 0x0000001d44217220 */ /* 0x000fe40000400000 */
        /* <DEDUP_REMOVED lines=28> */
[C---:B------:R-:W-:Y:S01]  /*5630*/  FFMA R97, R2.reuse, R5, R97 ;  /* 0x0000000502617223 */ /* 0x040fe20000000061 */
[----:B------:R-:W-:Y:S02]  /*5640*/  LEA R5, R31, R0, 0x18 ;  /* 0x000000001f057211 */ /* 0x000fe400078ec0ff */
[----:B------:R-:W-:Y:S01]  /*5650*/  FFMA R32, R3, 40, R32 ;  /* 0x4220000003207823 */ /* 0x000fe20000000020 */
[----:B------:R-:W-:Y:S01]  /*5660*/  FFMA R97, R2, R3, R97 ;  /* 0x0000000302617223 */ /* 0x000fe20000000061 */
[----:B------:R-:W-:Y:S01]  /*5670*/  FMUL R3, R8, R29 ;  /* 0x0000001d08037220 */ /* 0x000fe20000400000 */
[----:B------:R-:W-:Y:S01]  /*5680*/  LEA R31, R31, R28, 0x18 ;  /* 0x0000001c1f1f7211 */ /* 0x000fe200078ec0ff */
[----:B------:R-:W-:Y:S01]  /*5690*/  FFMA R32, R7, 41, R32 ;  /* 0x4224000007207823 */ /* 0x000fe20000000020 */
[----:B------:R-:W-:Y:S01]  /*56a0*/  FFMA R97, R2, R7, R97 ;  /* 0x0000000702617223 */ /* 0x000fe20000000061 */
[----:B------:R-:W-:-:S02]  /*56b0*/  LEA R5, R30, R5, 0x2 ;  /* 0x000000051e057211 */ /* 0x000fc400078e10ff */
[----:B------:R-:W-:Y:S01]  /*56c0*/  FFMA R32, R3, 42, R32 ;  /* 0x4228000003207823 */ /* 0x000fe20000000020 */
[----:B------:R-:W-:Y:S01]  /*56d0*/  FFMA R97, R2, R3, R97 ;  /* 0x0000000302617223 */ /* 0x000fe20000000061 */
[----:B------:R-:W-:Y:S01]  /*56e0*/  FMUL R3, R10, R29 ;  /* 0x0000001d0a037220 */ /* 0x000fe20000400000 */
[----:B------:R-:W-:Y:S01]  /*56f0*/  LEA R30, R30, R31, 0x2 ;  /* 0x0000001f1e1e7211 */ /* 0x000fe200078e10ff */
        /* <DEDUP_REMOVED lines=84> */
[-C--:B------:R-:W-:Y:S01]  /*5c40*/  FMUL R3, R60, R29.reuse ;  /* 0x0000001d3c037220 */ /* 0x080fe20000400000 */
[----:B------:R-:W-:Y:S01]  /*5c50*/  FMUL R29, R61, R29 ;  /* 0x0000001d3d1d7220 */ /* 0x000fe20000400000 */
[----:B------:R-:W-:Y:S01]  /*5c60*/  FFMA R32, R59, 77, R32 ;  /* 0x429a00003b207823 */ /* 0x000fe20000000020 */
[----:B------:R-:W-:-:S03]  /*5c70*/  FFMA R97, R2, R59, R97 ;  /* 0x0000003b02617223 */ /* 0x000fc60000000061 */
[----:B------:R-:W-:Y:S01]  /*5c80*/  FFMA R32, R3, 78, R32 ;  /* 0x429c000003207823 */ /* 0x000fe20000000020 */
[----:B------:R-:W-:-:S03]  /*5c90*/  FFMA R97, R2, R3, R97 ;  /* 0x0000000302617223 */ /* 0x000fc60000000061 */
[----:B------:R-:W-:Y:S01]  /*5ca0*/  FFMA R32, R29, 79, R32 ;  /* 0x429e00001d207823 */ /* 0x000fe20000000020 */
[----:B------:R-:W-:-:S04]  /*5cb0*/  FFMA R97, R2, R29, R97 ;  /* 0x0000001d02617223 */ /* 0x000fc80000000061 */
[----:B------:R0:W-:Y:S04]  /*5cc0*/  STS [R5], R32 ;  /* 0x0000002005007388 */ /* 0x0001e80000000800 */
[----:B------:R0:W-:Y:S01]  /*5cd0*/  STS [R30], R97 ;  /* 0x000000611e007388 */ /* 0x0001e20000000800 */
[----:B------:R-:W-:Y:S06]  /*5ce0*/  BAR.SYNC.DEFER_BLOCKING 0x0 ;  /* 0x0000000000007b1d */ /* 0x000fec0000010000 */
[----:B------:R-:W-:Y:S05]  /*5cf0*/  @P0 EXIT ;  /* 0x000000000000094d */ /* 0x000fea0003800000 */
[----:B------:R-:W1:Y:S04]  /*5d00*/  LDS.128 R24, [R98+0x140] ;  /* 0x0001400062187984 */ /* 0x000e680000000c00 */
[----:B0-----:R-:W0:Y:S04]  /*5d10*/  LDS.128 R4, [R98+0x280] ;  /* 0x0002800062047984 */ /* 0x001e280000000c00 */
[----:B------:R-:W2:Y:S04]  /*5d20*/  LDS.128 R32, [R98+0x150] ;  /* 0x0001500062207984 */ /* 0x000ea80000000c00 */
[----:B------:R-:W3:Y:S04]  /*5d30*/  LDS.128 R36, [R98+0x290] ;  /* 0x0002900062247984 */ /* 0x000ee80000000c00 */
[----:B------:R-:W4:Y:S04]  /*5d40*/  LDS.128 R8, [R98+0x160] ;  /* 0x0001600062087984 */ /* 0x000f280000000c00 */
[----:B------:R-:W5:Y:S04]  /*5d50*/  LDS.128 R20, [R98+0x2a0] ;  /* 0x0002a00062147984 */ /* 0x000f680000000c00 */
[----:B------:R-:W5:Y:S04]  /*5d60*/  LDS.128 R12, [R98+0x170] ;  /* 0x00017000620c7984 */ /* 0x000f680000000c00 */
[----:B------:R-:W5:Y:S04]  /*5d70*/  LDS.128 R16, [R98+0x2b0] ;  /* 0x0002b00062107984 */ /* 0x000f680000000c00 */
[----:B------:R-:W5:Y:S01]  /*5d80*/  LDS.128 R28, [R98+0x180] ;  /* 0x00018000621c7984 */ /* 0x000f620000000c00 */
[----:B-1----:R-:W-:Y:S01]  /*5d90*/  FADD R3, RZ, R25 ;  /* 0x00000019ff037221 */ /* 0x002fe20000000000 */
[----:B0-----:R-:W-:-:S03]  /*5da0*/  FADD R5, RZ, R5 ;  /* 0x00000005ff057221 */ /* 0x001fc60000000000 */
[----:B------:R-:W-:Y:S01]  /*5db0*/  FADD R0, R3, R26 ;  /* 0x0000001a03007221 */ /* 0x000fe20000000000 */
[----:B------:R-:W-:-:S03]  /*5dc0*/  FADD R6, R5, R6 ;  /* 0x0000000605067221 */ /* 0x000fc60000000000 */
[----:B------:R-:W-:Y:S01]  /*5dd0*/  FADD R3, R0, R27 ;  /* 0x0000001b00037221 */ /* 0x000fe20000000000 */
[----:B------:R-:W-:Y:S01]  /*5de0*/  LDS R5, [R98+0x3c0] ;  /* 0x0003c00062057984 */ /* 0x000fe20000000800 */
[----:B------:R-:W-:Y:S02]  /*5df0*/  FADD R7, R6, R7 ;  /* 0x0000000706077221 */ /* 0x000fe40000000000 */
[----:B--2---:R-:W-:Y:S01]  /*5e00*/  FADD R32, R3, R32 ;  /* 0x0000002003207221 */ /* 0x004fe20000000000 */
[----:B------:R-:W0:Y:S01]  /*5e10*/  LDS.128 R24, [R98+0x2c0] ;  /* 0x0002c00062187984 */ /* 0x000e220000000c00 */
[----:B------:R-:W1:Y:S01]  /*5e20*/  LDC.64 R2, c[0x0][0x388] ;  /* 0x0000e200ff027b82 */ /* 0x000e620000000a00 */
[----:B---3--:R-:W-:Y:S01]  /*5e30*/  FADD R36, R7, R36 ;  /* 0x0000002407247221 */ /* 0x008fe20000000000 */
[----:B------:R-:W-:-:S03]  /*5e40*/  FADD R33, R32, R33 ;  /* 0x0000002120217221 */ /* 0x000fc60000000000 */
[----:B------:R-:W-:Y:S01]  /*5e50*/  FADD R37, R36, R37 ;  /* 0x0000002524257221 */ /* 0x000fe20000000000 */
[----:B------:R-:W-:Y:S02]  /*5e60*/  FADD R34, R33, R34 ;  /* 0x0000002221227221 */ /* 0x000fe40000000000 */
[----:B------:R-:W2:Y:S01]  /*5e70*/  LDC.64 R6, c[0x0][0x390] ;  /* 0x0000e400ff067b82 */ /* 0x000ea20000000a00 */
[----:B------:R-:W-:Y:S01]  /*5e80*/  FADD R38, R37, R38 ;  /* 0x0000002625267221 */ /* 0x000fe20000000000 */
[----:B------:R-:W-:-:S03]  /*5e90*/  FADD R35, R34, R35 ;  /* 0x0000002322237221 */ /* 0x000fc60000000000 */
[----:B------:R-:W-:Y:S01]  /*5ea0*/  FADD R39, R38, R39 ;  /* 0x0000002726277221 */ /* 0x000fe20000000000 */
[----:B----4-:R-:W-:Y:S02]  /*5eb0*/  FADD R8, R35, R8 ;  /* 0x0000000823087221 */ /* 0x010fe40000000000 */
[----:B------:R-:W3:Y:S01]  /*5ec0*/  LDS.128 R32, [R98+0x190] ;  /* 0x0001900062207984 */ /* 0x000ee20000000c00 */
[----:B-----5:R-:W-:Y:S01]  /*5ed0*/  FADD R20, R39, R20 ;  /* 0x0000001427147221 */ /* 0x020fe20000000000 */
[----:B------:R-:W-:Y:S02]  /*5ee0*/  FADD R9, R8, R9 ;  /* 0x0000000908097221 */ /* 0x000fe40000000000 */
[----:B------:R-:W4:Y:S01]  /*5ef0*/  LDS.128 R36, [R98+0x2d0] ;  /* 0x0002d00062247984 */ /* 0x000f220000000c00 */
[----:B------:R-:W-:Y:S01]  /*5f00*/  FADD R21, R20, R21 ;  /* 0x0000001514157221 */ /* 0x000fe20000000000 */
[----:B------:R-:W-:-:S03]  /*5f10*/  FADD R10, R9, R10 ;  /* 0x0000000a090a7221 */ /* 0x000fc60000000000 */
[----:B------:R-:W-:Y:S01]  /*5f20*/  FADD R22, R21, R22 ;  /* 0x0000001615167221 */ /* 0x000fe20000000000 */
[----:B------:R-:W-:-:S03]  /*5f30*/  FADD R11, R10, R11 ;  /* 0x0000000b0a0b7221 */ /* 0x000fc60000000000 */
[----:B------:R-:W-:Y:S01]  /*5f40*/  FADD R23, R22, R23 ;  /* 0x0000001716177221 */ /* 0x000fe20000000000 */
[----:B------:R-:W-:Y:S02]  /*5f50*/  FADD R12, R11, R12 ;  /* 0x0000000c0b0c7221 */ /* 0x000fe40000000000 */
[----:B------:R-:W5:Y:S01]  /*5f60*/  LDS.128 R8, [R98+0x1a0] ;  /* 0x0001a00062087984 */ /* 0x000f620000000c00 */
[----:B------:R-:W-:Y:S01]  /*5f70*/  FADD R16, R23, R16 ;  /* 0x0000001017107221 */ /* 0x000fe20000000000 */
[----:B------:R-:W-:Y:S02]  /*5f80*/  FADD R13, R12, R13 ;  /* 0x0000000d0c0d7221 */ /* 0x000fe40000000000 */
[----:B------:R-:W1:Y:S01]  /*5f90*/  LDS.128 R20, [R98+0x2e0] ;  /* 0x0002e00062147984 */ /* 0x000e620000000c00 */
[----:B------:R-:W-:Y:S01]  /*5fa0*/  FADD R17, R16, R17 ;  /* 0x0000001110117221 */ /* 0x000fe20000000000 */
[----:B------:R-:W-:-:S03]  /*5fb0*/  FADD R14, R13, R14 ;  /* 0x0000000e0d0e7221 */ /* 0x000fc60000000000 */
[----:B------:R-:W-:Y:S01]  /*5fc0*/  FADD R18, R17, R18 ;  /* 0x0000001211127221 */ /* 0x000fe20000000000 */
[----:B------:R-:W-:-:S03]  /*5fd0*/  FADD R15, R14, R15 ;  /* 0x0000000f0e0f7221 */ /* 0x000fc60000000000 */
[----:B------:R-:W-:Y:S01]  /*5fe0*/  FADD R19, R18, R19 ;  /* 0x0000001312137221 */ /* 0x000fe20000000000 */
[----:B------:R-:W-:Y:S02]  /*5ff0*/  FADD R28, R15, R28 ;  /* 0x0000001c0f1c7221 */ /* 0x000fe40000000000 */
[----:B------:R-:W-:Y:S01]  /*6000*/  LDS.128 R12, [R98+0x2f0] ;  /* 0x0002f000620c7984 */ /* 0x000fe20000000c00 */
[----:B0-----:R-:W-:Y:S01]  /*6010*/  FADD R24, R19, R24 ;  /* 0x0000001813187221 */ /* 0x001fe20000000000 */
[----:B------:R-:W-:Y:S02]  /*6020*/  FADD R29, R28, R29 ;  /* 0x0000001d1c1d7221 */ /* 0x000fe40000000000 */
[----:B------:R-:W0:Y:S01]  /*6030*/  LDS.128 R16, [R98+0x1b0] ;  /* 0x0001b00062107984 */ /* 0x000e220000000c00 */
[----:B------:R-:W-:Y:S01]  /*6040*/  FADD R25, R24, R25 ;  /* 0x0000001918197221 */ /* 0x000fe20000000000 */
[----:B------:R-:W-:-:S03]  /*6050*/  FADD R30, R29, R30 ;  /* 0x0000001e1d1e7221 */ /* 0x000fc60000000000 */
[----:B------:R-:W-:Y:S01]  /*6060*/  FADD R26, R25, R26 ;  /* 0x0000001a191a7221 */ /* 0x000fe20000000000 */
[----:B------:R-:W-:-:S03]  /*6070*/  FADD R31, R30, R31 ;  /* 0x0000001f1e1f7221 */ /* 0x000fc60000000000 */
[----:B------:R-:W-:Y:S01]  /*6080*/  FADD R27, R26, R27 ;  /* 0x0000001b1a1b7221 */ /* 0x000fe20000000000 */
[----:B---3--:R-:W-:Y:S02]  /*6090*/  FADD R32, R31, R32 ;  /* 0x000000201f207221 */ /* 0x008fe40000000000 */
[----:B------:R-:W3:Y:S01]  /*60a0*/  LDS.128 R28, [R98+0x1c0] ;  /* 0x0001c000621c7984 */ /* 0x000ee20000000c00 */
[----:B----4-:R-:W-:Y:S01]  /*60b0*/  FADD R36, R27, R36 ;  /* 0x000000241b247221 */ /* 0x010fe20000000000 */
[----:B------:R-:W-:Y:S02]  /*60c0*/  FADD R33, R32, R33 ;  /* 0x0000002120217221 */ /* 0x000fe40000000000 */
[----:B------:R-:W4:Y:S01]  /*60d0*/  LDS.128 R24, [R98+0x300] ;  /* 0x0003000062187984 */ /* 0x000f220000000c00 */
[----:B------:R-:W-:Y:S01]  /*60e0*/  FADD R37, R36, R37 ;  /* 0x0000002524257221 */ /* 0x000fe20000000000 */
[----:B------:R-:W-:-:S03]  /*60f0*/  FADD R34, R33, R34 ;  /* 0x0000002221227221 */ /* 0x000fc60000000000 */
[----:B------:R-:W-:Y:S01]  /*6100*/  FADD R38, R37, R38 ;  /* 0x0000002625267221 */ /* 0x000fe20000000000 */
[----:B------:R-:W-:-:S03]  /*6110*/  FADD R35, R34, R35 ;  /* 0x0000002322237221 */ /* 0x000fc60000000000 */
[----:B------:R-:W-:Y:S01]  /*6120*/  FADD R39, R38, R39 ;  /* 0x0000002726277221 */ /* 0x000fe20000000000 */
[----:B-----5:R-:W-:Y:S02]  /*6130*/  FADD R8, R35, R8 ;  /* 0x0000000823087221 */ /* 0x020fe40000000000 */
[----:B------:R-:W5:Y:S01]  /*6140*/  LDS.128 R32, [R98+0x1d0] ;  /* 0x0001d00062207984 */ /* 0x000f620000000c00 */
[----:B-1----:R-:W-:Y:S01]  /*6150*/  FADD R20, R39, R20 ;  /* 0x0000001427147221 */ /* 0x002fe20000000000 */
[----:B------:R-:W-:Y:S02]  /*6160*/  FADD R9, R8, R9 ;  /* 0x0000000908097221 */ /* 0x000fe40000000000 */
[----:B------:R-:W1:Y:S01]  /*6170*/  LDS.128 R36, [R98+0x310] ;  /* 0x0003100062247984 */ /* 0x000e620000000c00 */
[----:B------:R-:W-:Y:S01]  /*6180*/  FADD R21, R20, R21 ;  /* 0x0000001514157221 */ /* 0x000fe20000000000 */
[----:B------:R-:W-:-:S03]  /*6190*/  FADD R10, R9, R10 ;  /* 0x0000000a090a7221 */ /* 0x000fc60000000000 */
[----:B------:R-:W-:Y:S01]  /*61a0*/  FADD R22, R21, R22 ;  /* 0x0000001615167221 */ /* 0x000fe20000000000 */
[----:B------:R-:W-:-:S03]  /*61b0*/  FADD R11, R10, R11 ;  /* 0x0000000b0a0b7221 */ /* 0x000fc60000000000 */
[----:B------:R-:W-:Y:S01]  /*61c0*/  FADD R23, R22, R23 ;  /* 0x0000001716177221 */ /* 0x000fe20000000000 */
[----:B0-----:R-:W-:Y:S02]  /*61d0*/  FADD R16, R11, R16 ;  /* 0x000000100b107221 */ /* 0x001fe40000000000 */
[----:B------:R-:W-:Y:S01]  /*61e0*/  LDS.128 R8, [R98+0x320] ;  /* 0x0003200062087984 */ /* 0x000fe20000000c00 */
[----:B------:R-:W-:Y:S01]  /*61f0*/  FADD R12, R23, R12 ;  /* 0x0000000c170c7221 */ /* 0x000fe20000000000 */
        /* <DEDUP_REMOVED lines=8> */
[----:B------:R-:W-:Y:S01]  /*6280*/  LDS.128 R16, [R98+0x330] ;  /* 0x0003300062107984 */ /* 0x000fe20000000c00 */
[----:B----4-:R-:W-:Y:S01]  /*6290*/  FADD R24, R15, R24 ;  /* 0x000000180f187221 */ /* 0x010fe20000000000 */
[----:B------:R-:W-:Y:S02]  /*62a0*/  FADD R29, R28, R29 ;  /* 0x0000001d1c1d7221 */ /* 0x000fe40000000000 */
[----:B------:R-:W3:Y:S01]  /*62b0*/  LDS.128 R12, [R98+0x1f0] ;  /* 0x0001f000620c7984 */ /* 0x000ee20000000c00 */
[----:B------:R-:W-:Y:S01]  /*62c0*/  FADD R25, R24, R25 ;  /* 0x0000001918197221 */ /* 0x000fe20000000000 */
[----:B------:R-:W-:-:S03]  /*62d0*/  FADD R30, R29, R30 ;  /* 0x0000001e1d1e7221 */ /* 0x000fc60000000000 */
[----:B------:R-:W-:Y:S01]  /*62e0*/  FADD R26, R25, R26 ;  /* 0x0000001a191a7221 */ /* 0x000fe20000000000 */
[----:B------:R-:W-:-:S03]  /*62f0*/  FADD R31, R30, R31 ;  /* 0x0000001f1e1f7221 */ /* 0x000fc60000000000 */
[----:B------:R-:W-:Y:S01]  /*6300*/  FADD R27, R26, R27 ;  /* 0x0000001b1a1b7221 */ /* 0x000fe20000000000 */
[----:B-----5:R-:W-:Y:S02]  /*6310*/  FADD R32, R31, R32 ;  /* 0x000000201f207221 */ /* 0x020fe40000000000 */
[----:B------:R-:W4:Y:S01]  /*6320*/  LDS.128 R28, [R98+0x200] ;  /* 0x00020000621c7984 */ /* 0x000f220000000c00 */
        /* <DEDUP_REMOVED lines=20> */
[----:B------:R-:W-:Y:S01]  /*6470*/  FADD R16, R11, R16 ;  /* 0x000000100b107221 */ /* 0x000fe20000000000 */
[----:B------:R-:W-:Y:S02]  /*6480*/  FADD R13, R12, R13 ;  /* 0x0000000d0c0d7221 */ /* 0x000fe40000000000 */
[----:B------:R-:W3:Y:S01]  /*6490*/  LDS.128 R8, [R98+0x220] ;  /* 0x0002200062087984 */ /* 0x000ee20000000c00 */
[----:B------:R-:W-:Y:S01]  /*64a0*/  FADD R17, R16, R17 ;  /* 0x0000001110117221 */ /* 0x000fe20000000000 */
[----:B------:R-:W-:-:S03]  /*64b0*/  FADD R14, R13, R14 ;  /* 0x0000000e0d0e7221 */ /* 0x000fc60000000000 */
[----:B------:R-:W-:Y:S01]  /*64c0*/  FADD R18, R17, R18 ;  /* 0x0000001211127221 */ /* 0x000fe20000000000 */
[----:B------:R-:W-:-:S03]  /*64d0*/  FADD R15, R14, R15 ;  /* 0x0000000f0e0f7221 */ /* 0x000fc60000000000 */
[----:B------:R-:W-:Y:S01]  /*64e0*/  FADD R19, R18, R19 ;  /* 0x0000001312137221 */ /* 0x000fe20000000000 */
[----:B----4-:R-:W-:Y:S02]  /*64f0*/  FADD R28, R15, R28 ;  /* 0x0000001c0f1c7221 */ /* 0x010fe40000000000 */
[----:B------:R-:W-:Y:S01]  /*6500*/  LDS.128 R12, [R98+0x370] ;  /* 0x00037000620c7984 */ /* 0x000fe20000000c00 */
        /* <DEDUP_REMOVED lines=9> */
[----:B------:R-:W0:Y:S01]  /*65a0*/  LDS.128 R28, [R98+0x240] ;  /* 0x00024000621c7984 */ /* 0x000e220000000c00 */
[----:B------:R-:W-:Y:S01]  /*65b0*/  FADD R32, R27, R32 ;  /* 0x000000201b207221 */ /* 0x000fe20000000000 */
[----:B------:R-:W-:Y:S02]  /*65c0*/  FADD R37, R36, R37 ;  /* 0x0000002524257221 */ /* 0x000fe40000000000 */
[----:B------:R-:W4:Y:S01]  /*65d0*/  LDS.128 R24, [R98+0x380] ;  /* 0x0003800062187984 */ /* 0x000f220000000c00 */
        /* <DEDUP_REMOVED lines=15> */
[----:B-1----:R-:W-:Y:S02]  /*66d0*/  FADD R16, R11, R16 ;  /* 0x000000100b107221 */ /* 0x002fe40000000000 */
[----:B------:R-:W-:Y:S01]  /*66e0*/  LDS.128 R8, [R98+0x3a0] ;  /* 0x0003a00062087984 */ /* 0x000fe20000000c00 */
        /* <DEDUP_REMOVED lines=10> */
[----:B----4-:R-:W-:Y:S01]  /*6790*/  FADD R24, R15, R24 ;  /* 0x000000180f187221 */ /* 0x010fe20000000000 */
[----:B------:R-:W-:Y:S02]  /*67a0*/  FADD R29, R28, R29 ;  /* 0x0000001d1c1d7221 */ /* 0x000fe40000000000 */
[----:B------:R-:W4:Y:S01]  /*67b0*/  LDS.128 R12, [R98+0x3b0] ;  /* 0x0003b000620c7984 */ /* 0x000f220000000c00 */
[----:B------:R-:W-:Y:S01]  /*67c0*/  FADD R25, R24, R25 ;  /* 0x0000001918197221 */ /* 0x000fe20000000000 */
[----:B------:R-:W-:-:S03]  /*67d0*/  FADD R30, R29, R30 ;  /* 0x0000001e1d1e7221 */ /* 0x000fc60000000000 */
[----:B------:R-:W-:Y:S01]  /*67e0*/  FADD R26, R25, R26 ;  /* 0x0000001a191a7221 */ /* 0x000fe20000000000 */
[----:B------:R-:W-:Y:S01]  /*67f0*/  FADD R31, R30, R31 ;  /* 0x0000001f1e1f7221 */ /* 0x000fe20000000000 */
[----:B------:R-:W5:Y:S02]  /*6800*/  S2R R25, SR_CTAID.Y ;  /* 0x0000000000197919 */ /* 0x000f640000002600 */
[----:B------:R-:W-:Y:S01]  /*6810*/  FADD R27, R26, R27 ;  /* 0x0000001b1a1b7221 */ /* 0x000fe20000000000 */
[----:B---3--:R-:W-:-:S03]  /*6820*/  FADD R32, R31, R32 ;  /* 0x000000201f207221 */ /* 0x008fc60000000000 */
[----:B------:R-:W-:Y:S01]  /*6830*/  FADD R36, R27, R36 ;  /* 0x000000241b247221 */ /* 0x000fe20000000000 */
[----:B------:R-:W-:-:S03]  /*6840*/  FADD R33, R32, R33 ;  /* 0x0000002120217221 */ /* 0x000fc60000000000 */
[----:B------:R-:W-:Y:S01]  /*6850*/  FADD R37, R36, R37 ;  /* 0x0000002524257221 */ /* 0x000fe20000000000 */
[----:B------:R-:W-:-:S03]  /*6860*/  FADD R34, R33, R34 ;  /* 0x0000002221227221 */ /* 0x000fc60000000000 */
[----:B------:R-:W-:Y:S01]  /*6870*/  FADD R38, R37, R38 ;  /* 0x0000002625267221 */ /* 0x000fe20000000000 */
[----:B------:R-:W-:-:S03]  /*6880*/  FADD R35, R34, R35 ;  /* 0x0000002322237221 */ /* 0x000fc60000000000 */
[----:B------:R-:W-:Y:S01]  /*6890*/  FADD R39, R38, R39 ;  /* 0x0000002726277221 */ /* 0x000fe20000000000 */
[----:B-1----:R-:W-:-:S03]  /*68a0*/  FADD R20, R35, R20 ;  /* 0x0000001423147221 */ /* 0x002fc60000000000 */
[----:B------:R-:W-:Y:S01]  /*68b0*/  FADD R8, R39, R8 ;  /* 0x0000000827087221 */ /* 0x000fe20000000000 */
[----:B------:R-:W-:-:S03]  /*68c0*/  FADD R21, R20, R21 ;  /* 0x0000001514157221 */ /* 0x000fc60000000000 */
[----:B------:R-:W-:Y:S01]  /*68d0*/  FADD R9, R8, R9 ;  /* 0x0000000908097221 */ /* 0x000fe20000000000 */
[----:B------:R-:W-:-:S03]  /*68e0*/  FADD R22, R21, R22 ;  /* 0x0000001615167221 */ /* 0x000fc60000000000 */
[----:B------:R-:W-:Y:S01]  /*68f0*/  FADD R10, R9, R10 ;  /* 0x0000000a090a7221 */ /* 0x000fe20000000000 */
[----:B------:R-:W-:Y:S01]  /*6900*/  FADD R23, R22, R23 ;  /* 0x0000001716177221 */ /* 0x000fe20000000000 */
[----:B-----5:R-:W-:-:S04]  /*6910*/  IMAD.WIDE.U32 R2, R25, 0x4, R2 ;  /* 0x0000000419027825 */ /* 0x020fc800078e0002 */
[----:B------:R-:W-:Y:S01]  /*6920*/  FADD R11, R10, R11 ;  /* 0x0000000b0a0b7221 */ /* 0x000fe20000000000 */
[----:B0-----:R-:W-:-:S03]  /*6930*/  FADD R16, R23, R16 ;  /* 0x0000001017107221 */ /* 0x001fc60000000000 */
[----:B----4-:R-:W-:Y:S01]  /*6940*/  FADD R12, R11, R12 ;  /* 0x0000000c0b0c7221 */ /* 0x010fe20000000000 */
[----:B------:R-:W-:-:S03]  /*6950*/  FADD R17, R16, R17 ;  /* 0x0000001110117221 */ /* 0x000fc60000000000 */
[----:B------:R-:W-:Y:S01]  /*6960*/  FADD R13, R12, R13 ;  /* 0x0000000d0c0d7221 */ /* 0x000fe20000000000 */
[----:B------:R-:W-:-:S03]  /*6970*/  FADD R18, R17, R18 ;  /* 0x0000001211127221 */ /* 0x000fc60000000000 */
[----:B------:R-:W-:Y:S01]  /*6980*/  FADD R14, R13, R14 ;  /* 0x0000000e0d0e7221 */ /* 0x000fe20000000000 */
[----:B------:R-:W-:-:S03]  /*6990*/  FADD R19, R18, R19 ;  /* 0x0000001312137221 */ /* 0x000fc60000000000 */
[----:B------:R-:W-:Y:S01]  /*69a0*/  FADD R14, R14, R15 ;  /* 0x0000000f0e0e7221 */ /* 0x000fe20000000000 */
[----:B------:R-:W-:-:S03]  /*69b0*/  FADD R19, R19, R4 ;  /* 0x0000000413137221 */ /* 0x000fc60000000000 */
[----:B------:R-:W-:Y:S01]  /*69c0*/  FADD R9, R14, R5 ;  /* 0x000000050e097221 */ /* 0x000fe20000000000 */
[----:B--2---:R-:W-:Y:S01]  /*69d0*/  IMAD.WIDE.U32 R4, R25, 0x4, R6 ;  /* 0x0000000419047825 */ /* 0x004fe200078e0006 */
[----:B------:R-:W-:Y:S04]  /*69e0*/  STG.E desc[UR4][R2.64], R19 ;  /* 0x0000001302007986 */ /* 0x000fe8000c101904 */
[----:B------:R-:W-:Y:S01]  /*69f0*/  STG.E desc[UR4][R4.64], R9 ;  /* 0x0000000904007986 */ /* 0x000fe2000c101904 */
[----:B------:R-:W-:Y:S05]  /*6a00*/  EXIT ;  /* 0x000000000000794d */ /* 0x000fea0003800000 */
        .weak           $__internal_0_$__cuda_sm20_rcp_rn_f32_slowpath
        .type           $__internal_0_$__cuda_sm20_rcp_rn_f32_slowpath,@function
        .size           $__internal_0_$__cuda_sm20_rcp_rn_f32_slowpath,($__internal_1_$__cuda_sm3x_div_rn_noftz_f32_slowpath - $__internal_0_$__cuda_sm20_rcp_rn_f32_slowpath)
$__internal_0_$__cuda_sm20_rcp_rn_f32_slowpath:
[----:B------:R-:W-:-:S04]  /*6a10*/  SHF.L.U32 R28, R2, 0x1, RZ ;  /* 0x00000001021c7819 */ /* 0x000fc800000006ff */
[----:B------:R-:W-:-:S04]  /*6a20*/  SHF.R.U32.HI R28, RZ, 0x18, R28 ;  /* 0x00000018ff1c7819 */ /* 0x000fc8000001161c */
[----:B------:R-:W-:-:S13]  /*6a30*/  ISETP.NE.U32.AND P0, PT, R28, RZ, PT ;  /* 0x000000ff1c00720c */ /* 0x000fda0003f05070 */
[----:B------:R-:W-:Y:S05]  /*6a40*/  @P0 BRA `(.L_x_7) ;  /* 0x00000000002c0947 */ /* 0x000fea0003800000 */
[----:B------:R-:W-:-:S04]  /*6a50*/  SHF.L.U32 R28, R2, 0x1, RZ ;  /* 0x00000001021c7819 */ /* 0x000fc800000006ff */
[----:B------:R-:W-:-:S13]  /*6a60*/  ISETP.NE.AND P0, PT, R28, RZ, PT ;  /* 0x000000ff1c00720c */ /* 0x000fda0003f05270 */
[----:B------:R0:W1:Y:S01]  /*6a70*/  @!P0 MUFU.RCP R28, R2 ;  /* 0x00000002001c8308 */ /* 0x0000620000001000 */
[----:B------:R-:W-:Y:S05]  /*6a80*/  @!P0 BRA `(.L_x_8) ;  /* 0x0000000000a48947 */ /* 0x000fea0003800000 */
[----:B------:R-:W-:-:S04]  /*6a90*/  FFMA R29, R2, 1.84467440737095516160e+19, RZ ;  /* 0x5f800000021d7823 */ /* 0x000fc800000000ff */
[----:B0-----:R-:W1:Y:S02]  /*6aa0*/  MUFU.RCP R2, R29 ;  /* 0x0000001d00027308 */ /* 0x001e640000001000 */
[----:B-1----:R-:W-:-:S04]  /*6ab0*/  FFMA R28, R29, R2, -1 ;  /* 0xbf8000001d1c7423 */ /* 0x002fc80000000002 */
[----:B------:R-:W-:-:S04]  /*6ac0*/  FADD.FTZ R31, -R28, -RZ ;  /* 0x800000ff1c1f7221 */ /* 0x000fc80000010100 */
[----:B------:R-:W-:-:S04]  /*6ad0*/  FFMA R2, R2, R31, R2 ;  /* 0x0000001f02027223 */ /* 0x000fc80000000002 */
[----:B------:R-:W-:Y:S01]  /*6ae0*/  FFMA R28, R2, 1.84467440737095516160e+19, RZ ;  /* 0x5f800000021c7823 */ /* 0x000fe200000000ff */
[----:B------:R-:W-:Y:S06]  /*6af0*/  BRA `(.L_x_8) ;  /* 0x0000000000887947 */ /* 0x000fec0003800000 */
.L_x_7:
[----:B------:R-:W-:-:S04]  /*6b00*/  IADD3 R29, PT, PT, R28, -0xfd, RZ ;  /* 0xffffff031c1d7810 */ /* 0x000fc80007ffe0ff */
[----:B------:R-:W-:-:S13]  /*6b10*/  ISETP.GT.U32.AND P0, PT, R29, 0x1, PT ;  /* 0x000000011d00780c */ /* 0x000fda0003f04070 */
[----:B------:R-:W-:Y:S05]  /*6b20*/  @P0 BRA `(.L_x_9) ;  /* 0x0000000000780947 */ /* 0x000fea0003800000 */
[----:B------:R-:W-:Y:S01]  /*6b30*/  LOP3.LUT R30, R2, 0x7fffff, RZ, 0xc0, !PT ;  /* 0x007fffff021e7812 */ /* 0x000fe200078ec0ff */
[----:B------:R-:W-:-:S03]  /*6b40*/  HFMA2 R36, -RZ, RZ, 0, 1.78813934326171875e-07 ;  /* 0x00000003ff247431 */ /* 0x000fc600000001ff */
[----:B------:R-:W-:-:S04]  /*6b50*/  LOP3.LUT R30, R30, 0x3f800000, RZ, 0xfc, !PT ;  /* 0x3f8000001e1e7812 */ /* 0x000fc800078efcff */
[----:B------:R-:W0:Y:S01]  /*6b60*/  MUFU.RCP R31, R30 ;  /* 0x0000001e001f7308 */ /* 0x000e220000001000 */
[----:B------:R-:W-:Y:S01]  /*6b70*/  SHF.L.U32 R35, R36, R29, RZ ;  /* 0x0000001d24237219 */ /* 0x000fe200000006ff */
[----:B0-----:R-:W-:-:S04]  /*6b80*/  FFMA R32, R30, R31, -1 ;  /* 0xbf8000001e207423 */ /* 0x001fc8000000001f */
[----:B------:R-:W-:-:S04]  /*6b90*/  FADD.FTZ R32, -R32, -RZ ;  /* 0x800000ff20207221 */ /* 0x000fc80000010100 */
[CCC-:B------:R-:W-:Y:S01]  /*6ba0*/  FFMA.RM R33, R31.reuse, R32.reuse, R31.reuse ;  /* 0x000000201f217223 */ /* 0x1c0fe2000000401f */
[----:B------:R-:W-:-:S04]  /*6bb0*/  FFMA.RP R32, R31, R32, R31 ;  /* 0x000000201f207223 */ /* 0x000fc8000000801f */
[C---:B------:R-:W-:Y:S02]  /*6bc0*/  LOP3.LUT R31, R33.reuse, 0x7fffff, RZ, 0xc0, !PT ;  /* 0x007fffff211f7812 */ /* 0x040fe400078ec0ff */
[----:B------:R-:W-:Y:S02]  /*6bd0*/  FSETP.NEU.FTZ.AND P0, PT, R33, R32, PT ;  /* 0x000000202100720b */ /* 0x000fe40003f1d000 */
[----:B------:R-:W-:Y:S02]  /*6be0*/  LOP3.LUT R32, R31, 0x800000, RZ, 0xfc, !PT ;  /* 0x008000001f207812 */ /* 0x000fe400078efcff */
[----:B------:R-:W-:Y:S02]  /*6bf0*/  SEL R31, RZ, 0xffffffff, !P0 ;  /* 0xffffffffff1f7807 */ /* 0x000fe40004000000 */
[----:B------:R-:W-:Y:S02]  /*6c00*/  LOP3.LUT R30, R35, R32, RZ, 0xc0, !PT ;  /* 0x00000020231e7212 */ /* 0x000fe400078ec0ff */
[----:B------:R-:W-:-:S02]  /*6c10*/  IADD3 R31, PT, PT, -R31, RZ, RZ ;  /* 0x000000ff1f1f7210 */ /* 0x000fc40007ffe1ff */
[-C--:B------:R-:W-:Y:S02]  /*6c20*/  SHF.R.U32.HI R30, RZ, R29.reuse, R30 ;  /* 0x0000001dff1e7219 */ /* 0x080fe4000001161e */
[----:B------:R-:W-:Y:S02]  /*6c30*/  LOP3.LUT P1, RZ, R31, R29, R32, 0xf8, !PT ;  /* 0x0000001d1fff7212 */ /* 0x000fe4000782f820 */
[C---:B------:R-:W-:Y:S02]  /*6c40*/  LOP3.LUT P0, RZ, R30.reuse, 0x1, RZ, 0xc0, !PT ;  /* 0x000000011eff7812 */ /* 0x040fe4000780c0ff */
[----:B------:R-:W-:-:S04]  /*6c50*/  LOP3.LUT P2, RZ, R30, 0x2, RZ, 0xc0, !PT ;  /* 0x000000021eff7812 */ /* 0x000fc8000784c0ff */
[----:B------:R-:W-:Y:S02]  /*6c60*/  PLOP3.LUT P0, PT, P0, P1, P2, 0xe0, 0x0 ;  /* 0x000000000000781c */ /* 0x000fe40000703c20 */
[----:B------:R-:W-:Y:S02]  /*6c70*/  LOP3.LUT P1, RZ, R2, 0x7fffff, RZ, 0xc0, !PT ;  /* 0x007fffff02ff7812 */ /* 0x000fe4000782c0ff */
[----:B------:R-:W-:-:S04]  /*6c80*/  SEL R29, RZ, 0x1, !P0 ;  /* 0x00000001ff1d7807 */ /* 0x000fc80004000000 */
[----:B------:R-:W-:-:S04]  /*6c90*/  IADD3 R29, PT, PT, -R29, RZ, RZ ;  /* 0x000000ff1d1d7210 */ /* 0x000fc80007ffe1ff */
[----:B------:R-:W-:Y:S02]  /*6ca0*/  ISETP.GE.AND P0, PT, R29, RZ, PT ;  /* 0x000000ff1d00720c */ /* 0x000fe40003f06270 */
[----:B------:R-:W-:-:S04]  /*6cb0*/  IADD3 R29, PT, PT, R28, -0xfc, RZ ;  /* 0xffffff041c1d7810 */ /* 0x000fc80007ffe0ff */
[----:B------:R-:W-:-:S07]  /*6cc0*/  SHF.R.U32.HI R29, RZ, R29, R32 ;  /* 0x0000001dff1d7219 */ /* 0x000fce0000011620 */
[----:B------:R-:W-:-:S04]  /*6cd0*/  @!P0 IADD3 R29, PT, PT, R29, 0x1, RZ ;  /* 0x000000011d1d8810 */ /* 0x000fc80007ffe0ff */
[----:B------:R-:W-:-:S04]  /*6ce0*/  @!P1 SHF.L.U32 R29, R29, 0x1, RZ ;  /* 0x000000011d1d9819 */ /* 0x000fc800000006ff */
[----:B------:R-:W-:Y:S01]  /*6cf0*/  LOP3.LUT R28, R29, 0x80000000, R2, 0xf8, !PT ;  /* 0x800000001d1c7812 */ /* 0x000fe200078ef802 */
[----:B------:R-:W-:Y:S06]  /*6d00*/  BRA `(.L_x_8) ;  /* 0x0000000000047947 */ /* 0x000fec0003800000 */
.L_x_9:
[----:B------:R2:W3:Y:S02]  /*6d10*/  MUFU.RCP R28, R2 ;  /* 0x00000002001c7308 */ /* 0x0004e40000001000 */
.L_x_8:
[----:B0123--:R-:W-:Y:S02]  /*6d20*/  MOV R2, R28 ;  /* 0x0000001c00027202 */ /* 0x00ffe40000000f00 */
[----:B------:R-:W-:Y:S02]  /*6d30*/  MOV R28, R34 ;  /* 0x00000022001c7202 */ /* 0x000fe40000000f00 */
[----:B------:R-:W-:-:S04]  /*6d40*/  MOV R29, 0x0 ;  /* 0x00000000001d7802 */ /* 0x000fc80000000f00 */
[----:B------:R-:W-:Y:S05]  /*6d50*/  RET.REL.NODEC R28 `(_Z23softargmax_kernel_floatILi80ELi80EEvPKfPfS2_S2_iiff) ;  /* 0xffffff901ca87950 */ /* 0x000fea0003c3ffff */
        .weak           $__internal_1_$__cuda_sm3x_div_rn_noftz_f32_slowpath
        .type           $__internal_1_$__cuda_sm3x_div_rn_noftz_f32_slowpath,@function
        .size           $__internal_1_$__cuda_sm3x_div_rn_noftz_f32_slowpath,(.L_x_25 - $__internal_1_$__cuda_sm3x_div_rn_noftz_f32_slowpath)
$__internal_1_$__cuda_sm3x_div_rn_noftz_f32_slowpath:
[----:B------:R-:W-:Y:S02]  /*6d60*/  SHF.R.U32.HI R31, RZ, 0x17, R29 ;  /* 0x00000017ff1f7819 */ /* 0x000fe4000001161d */
[----:B------:R-:W-:Y:S02]  /*6d70*/  SHF.R.U32.HI R28, RZ, 0x17, R2 ;  /* 0x00000017ff1c7819 */ /* 0x000fe40000011602 */
[----:B------:R-:W-:Y:S02]  /*6d80*/  LOP3.LUT R31, R31, 0xff, RZ, 0xc0, !PT ;  /* 0x000000ff1f1f7812 */ /* 0x000fe400078ec0ff */
[----:B------:R-:W-:Y:S02]  /*6d90*/  LOP3.LUT R28, R28, 0xff, RZ, 0xc0, !PT ;  /* 0x000000ff1c1c7812 */ /* 0x000fe400078ec0ff */
[----:B------:R-:W-:Y:S02]  /*6da0*/  IADD3 R36, PT, PT, R31, -0x1, RZ ;  /* 0xffffffff1f247810 */ /* 0x000fe40007ffe0ff */
[----:B------:R-:W-:-:S02]  /*6db0*/  IADD3 R35, PT, PT, R28, -0x1, RZ ;  /* 0xffffffff1c237810 */ /* 0x000fc40007ffe0ff */
[----:B------:R-:W-:Y:S02]  /*6dc0*/  ISETP.GT.U32.AND P0, PT, R36, 0xfd, PT ;  /* 0x000000fd2400780c */ /* 0x000fe40003f04070 */
[----:B------:R-:W-:Y:S02]  /*6dd0*/  MOV R32, R2 ;  /* 0x0000000200207202 */ /* 0x000fe40000000f00 */
[----:B------:R-:W-:Y:S02]  /*6de0*/  ISETP.GT.U32.OR P0, PT, R35, 0xfd, P0 ;  /* 0x000000fd2300780c */ /* 0x000fe40000704470 */
[----:B------:R-:W-:-:S11]  /*6df0*/  MOV R33, R29 ;  /* 0x0000001d00217202 */ /* 0x000fd60000000f00 */
[----:B------:R-:W-:Y:S01]  /*6e00*/  @!P0 MOV R34, RZ ;  /* 0x000000ff00228202 */ /* 0x000fe20000000f00 */
[----:B------:R-:W-:Y:S06]  /*6e10*/  @!P0 BRA `(.L_x_10) ;  /* 0x00000000005c8947 */ /* 0x000fec0003800000 */
[----:B------:R-:W-:Y:S02]  /*6e20*/  FSETP.GTU.FTZ.AND P0, PT, |R2|, +INF , PT ;  /* 0x7f8000000200780b */ /* 0x000fe40003f1c200 */
[----:B------:R-:W-:-:S04]  /*6e30*/  FSETP.GTU.FTZ.AND P1, PT, |R29|, +INF , PT ;  /* 0x7f8000001d00780b */ /* 0x000fc80003f3c200 */
[----:B------:R-:W-:-:S13]  /*6e40*/  PLOP3.LUT P0, PT, P0, P1, PT, 0xf8, 0x8f ;  /* 0x00000000008f781c */ /* 0x000fda0000703f70 */
[----:B------:R-:W-:Y:S05]  /*6e50*/  @P0 BRA `(.L_x_11) ;  /* 0x0000000400440947 */ /* 0x000fea0003800000 */
[----:B------:R-:W-:-:S13]  /*6e60*/  LOP3.LUT P0, RZ, R33, 0x7fffffff, R32, 0xc8, !PT ;  /* 0x7fffffff21ff7812 */ /* 0x000fda000780c820 */
[----:B------:R-:W-:Y:S05]  /*6e70*/  @!P0 BRA `(.L_x_12) ;  /* 0x0000000400348947 */ /* 0x000fea0003800000 */
[C---:B------:R-:W-:Y:S02]  /*6e80*/  FSETP.NEU.FTZ.AND P2, PT, |R2|.reuse, +INF , PT ;  /* 0x7f8000000200780b */ /* 0x040fe40003f5d200 */
[----:B------:R-:W-:Y:S02]  /*6e90*/  FSETP.NEU.FTZ.AND P1, PT, |R29|, +INF , PT ;  /* 0x7f8000001d00780b */ /* 0x000fe40003f3d200 */
[----:B------:R-:W-:-:S11]  /*6ea0*/  FSETP.NEU.FTZ.AND P0, PT, |R2|, +INF , PT ;  /* 0x7f8000000200780b */ /* 0x000fd60003f1d200 */
[----:B------:R-:W-:Y:S05]  /*6eb0*/  @!P1 BRA !P2, `(.L_x_12) ;  /* 0x0000000400249947 */ /* 0x000fea0005000000 */
[----:B------:R-:W-:-:S04]  /*6ec0*/  LOP3.LUT P2, RZ, R32, 0x7fffffff, RZ, 0xc0, !PT ;  /* 0x7fffffff20ff7812 */ /* 0x000fc8000784c0ff */
[----:B------:R-:W-:-:S13]  /*6ed0*/  PLOP3.LUT P1, PT, P1, P2, PT, 0x2f, 0xf2 ;  /* 0x0000000000f2781c */ /* 0x000fda0000f24577 */
[----:B------:R-:W-:Y:S05]  /*6ee0*/  @P1 BRA `(.L_x_13) ;  /* 0x0000000400101947 */ /* 0x000fea0003800000 */
[----:B------:R-:W-:-:S04]  /*6ef0*/  LOP3.LUT P1, RZ, R33, 0x7fffffff, RZ, 0xc0, !PT ;  /* 0x7fffffff21ff7812 */ /* 0x000fc8000782c0ff */
[----:B------:R-:W-:-:S13]  /*6f00*/  PLOP3.LUT P0, PT, P0, P1, PT, 0x2f, 0xf2 ;  /* 0x0000000000f2781c */ /* 0x000fda0000702577 */
[----:B------:R-:W-:Y:S05]  /*6f10*/  @P0 BRA `(.L_x_14) ;  /* 0x0000000000f80947 */ /* 0x000fea0003800000 */
[----:B------:R-:W-:Y:S02]  /*6f20*/  ISETP.GE.AND P0, PT, R35, RZ, PT ;  /* 0x000000ff2300720c */ /* 0x000fe40003f06270 */
[----:B------:R-:W-:-:S11]  /*6f30*/  ISETP.GE.AND P1, PT, R36, RZ, PT ;  /* 0x000000ff2400720c */ /* 0x000fd60003f26270 */
[----:B------:R-:W-:Y:S01]  /*6f40*/  @P0 MOV R34, RZ ;  /* 0x000000ff00220202 */ /* 0x000fe20000000f00 */
[----:B------:R-:W-:Y:S01]  /*6f50*/  @!P0 FFMA R32, R2, 1.84467440737095516160e+19, RZ ;  /* 0x5f80000002208823 */ /* 0x000fe200000000ff */
[----:B------:R-:W-:Y:S01]  /*6f60*/  @!P0 MOV R34, 0xffffffc0 ;  /* 0xffffffc000228802 */ /* 0x000fe20000000f00 */
[----:B------:R-:W-:-:S03]  /*6f70*/  @!P1 FFMA R33, R29, 1.84467440737095516160e+19, RZ ;  /* 0x5f8000001d219823 */ /* 0x000fc600000000ff */
[----:B------:R-:W-:-:S07]  /*6f80*/  @!P1 IADD3 R34, PT, PT, R34, 0x40, RZ ;  /* 0x0000004022229810 */ /* 0x000fce0007ffe0ff */
.L_x_10:
[----:B------:R-:W-:Y:S02]  /*6f90*/  LEA R36, R31, 0xc0800000, 0x17 ;  /* 0xc08000001f247811 */ /* 0x000fe400078eb8ff */
[----:B------:R-:W-:Y:S02]  /*6fa0*/  IADD3 R29, PT, PT, R28, -0x7f, RZ ;  /* 0xffffff811c1d7810 */ /* 0x000fe40007ffe0ff */
[----:B------:R-:W-:-:S03]  /*6fb0*/  IADD3 R36, PT, PT, -R36, R33, RZ ;  /* 0x0000002124247210 */ /* 0x000fc60007ffe1ff */
[C---:B------:R-:W-:Y:S01]  /*6fc0*/  IMAD R28, R29.reuse, -0x800000, R32 ;  /* 0xff8000001d1c7824 */ /* 0x040fe200078e0220 */
[----:B------:R-:W0:Y:S01]  /*6fd0*/  MUFU.RCP R33, R36 ;  /* 0x0000002400217308 */ /* 0x000e220000001000 */
[----:B------:R-:W-:Y:S01]  /*6fe0*/  FADD.FTZ R35, -R36, -RZ ;  /* 0x800000ff24237221 */ /* 0x000fe20000010100 */
[----:B------:R-:W-:-:S04]  /*6ff0*/  IADD3 R29, PT, PT, R29, 0x7f, -R31 ;  /* 0x0000007f1d1d7810 */ /* 0x000fc80007ffe81f */
[----:B------:R-:W-:Y:S01]  /*7000*/  IADD3 R29, PT, PT, R29, R34, RZ ;  /* 0x000000221d1d7210 */ /* 0x000fe20007ffe0ff */
[----:B0-----:R-:W-:-:S04]  /*7010*/  FFMA R38, R33, R35, 1 ;  /* 0x3f80000021267423 */ /* 0x001fc80000000023 */
[----:B------:R-:W-:-:S04]  /*7020*/  FFMA R37, R33, R38, R33 ;  /* 0x0000002621257223 */ /* 0x000fc80000000021 */
[----:B------:R-:W-:-:S04]  /*7030*/  FFMA R32, R28, R37, RZ ;  /* 0x000000251c207223 */ /* 0x000fc800000000ff */
[----:B------:R-:W-:-:S04]  /*7040*/  FFMA R33, R35, R32, R28 ;  /* 0x0000002023217223 */ /* 0x000fc8000000001c */
[----:B------:R-:W-:-:S04]  /*7050*/  FFMA R38, R37, R33, R32 ;  /* 0x0000002125267223 */ /* 0x000fc80000000020 */
[----:B------:R-:W-:-:S04]  /*7060*/  FFMA R35, R35, R38, R28 ;  /* 0x0000002623237223 */ /* 0x000fc8000000001c */
[----:B------:R-:W-:-:S05]  /*7070*/  FFMA R32, R37, R35, R38 ;  /* 0x0000002325207223 */ /* 0x000fca0000000026 */
[----:B------:R-:W-:-:S04]  /*7080*/  SHF.R.U32.HI R28, RZ, 0x17, R32 ;  /* 0x00000017ff1c7819 */ /* 0x000fc80000011620 */
[----:B------:R-:W-:-:S04]  /*7090*/  LOP3.LUT R28, R28, 0xff, RZ, 0xc0, !PT ;  /* 0x000000ff1c1c7812 */ /* 0x000fc800078ec0ff */
[----:B------:R-:W-:-:S04]  /*70a0*/  IADD3 R33, PT, PT, R28, R29, RZ ;  /* 0x0000001d1c217210 */ /* 0x000fc80007ffe0ff */
[----:B------:R-:W-:-:S04]  /*70b0*/  IADD3 R28, PT, PT, R33, -0x1, RZ ;  /* 0xffffffff211c7810 */ /* 0x000fc80007ffe0ff */
[----:B------:R-:W-:-:S13]  /*70c0*/  ISETP.GE.U32.AND P0, PT, R28, 0xfe, PT ;  /* 0x000000fe1c00780c */ /* 0x000fda0003f06070 */
[----:B------:R-:W-:Y:S05]  /*70d0*/  @!P0 BRA `(.L_x_15) ;  /* 0x0000000000808947 */ /* 0x000fea0003800000 */
[----:B------:R-:W-:-:S13]  /*70e0*/  ISETP.GT.AND P0, PT, R33, 0xfe, PT ;  /* 0x000000fe2100780c */ /* 0x000fda0003f04270 */
[----:B------:R-:W-:Y:S05]  /*70f0*/  @P0 BRA `(.L_x_16) ;  /* 0x00000000006c0947 */ /* 0x000fea0003800000 */
[----:B------:R-:W-:-:S13]  /*7100*/  ISETP.GE.AND P0, PT, R33, 0x1, PT ;  /* 0x000000012100780c */ /* 0x000fda0003f06270 */
[----:B------:R-:W-:Y:S05]  /*7110*/  @P0 BRA `(.L_x_17) ;  /* 0x0000000000980947 */ /* 0x000fea0003800000 */
[----:B------:R-:W-:Y:S02]  /*7120*/  ISETP.GE.AND P0, PT, R33, -0x18, PT ;  /* 0xffffffe82100780c */ /* 0x000fe40003f06270 */
[----:B------:R-:W-:-:S11]  /*7130*/  LOP3.LUT R32, R32, 0x80000000, RZ, 0xc0, !PT ;  /* 0x8000000020207812 */ /* 0x000fd600078ec0ff */
[----:B------:R-:W-:Y:S05]  /*7140*/  @!P0 BRA `(.L_x_17) ;  /* 0x00000000008c8947 */ /* 0x000fea0003800000 */
[-CC-:B------:R-:W-:Y:S01]  /*7150*/  FFMA.RZ R28, R37, R35.reuse, R38.reuse ;  /* 0x00000023251c7223 */ /* 0x180fe2000000c026 */
[----:B------:R-:W-:Y:S01]  /*7160*/  IADD3 R34, PT, PT, R33, 0x20, RZ ;  /* 0x0000002021227810 */ /* 0x000fe20007ffe0ff */
[-CC-:B------:R-:W-:Y:S01]  /*7170*/  FFMA.RM R29, R37, R35.reuse, R38.reuse ;  /* 0x00000023251d7223 */ /* 0x180fe20000004026 */
[----:B------:R-:W-:Y:S02]  /*7180*/  ISETP.NE.AND P2, PT, R33, RZ, PT ;  /* 0x000000ff2100720c */ /* 0x000fe40003f45270 */
[----:B------:R-:W-:Y:S01]  /*7190*/  LOP3.LUT R31, R28, 0x7fffff, RZ, 0xc0, !PT ;  /* 0x007fffff1c1f7812 */ /* 0x000fe200078ec0ff */
[----:B------:R-:W-:Y:S01]  /*71a0*/  FFMA.RP R28, R37, R35, R38 ;  /* 0x00000023251c7223 */ /* 0x000fe20000008026 */
[----:B------:R-:W-:Y:S02]  /*71b0*/  ISETP.NE.AND P1, PT, R33, RZ, PT ;  /* 0x000000ff2100720c */ /* 0x000fe40003f25270 */
[----:B------:R-:W-:Y:S02]  /*71c0*/  LOP3.LUT R31, R31, 0x800000, RZ, 0xfc, !PT ;  /* 0x008000001f1f7812 */ /* 0x000fe400078efcff */
[----:B------:R-:W-:-:S02]  /*71d0*/  IADD3 R33, PT, PT, -R33, RZ, RZ ;  /* 0x000000ff21217210 */ /* 0x000fc40007ffe1ff */
[----:B------:R-:W-:Y:S02]  /*71e0*/  SHF.L.U32 R34, R31, R34, RZ ;  /* 0x000000221f227219 */ /* 0x000fe400000006ff */
[----:B------:R-:W-:Y:S02]  /*71f0*/  FSETP.NEU.FTZ.AND P0, PT, R28, R29, PT ;  /* 0x0000001d1c00720b */ /* 0x000fe40003f1d000 */
[----:B------:R-:W-:Y:S02]  /*7200*/  SEL R28, R33, RZ, P2 ;  /* 0x000000ff211c7207 */ /* 0x000fe40001000000 */
[----:B------:R-:W-:Y:S02]  /*7210*/  ISETP.NE.AND P1, PT, R34, RZ, P1 ;  /* 0x000000ff2200720c */ /* 0x000fe40000f25270 */
[----:B------:R-:W-:Y:S02]  /*7220*/  SHF.R.U32.HI R28, RZ, R28, R31 ;  /* 0x0000001cff1c7219 */ /* 0x000fe4000001161f */
[----:B------:R-:W-:-:S02]  /*7230*/  PLOP3.LUT P0, PT, P0, P1, PT, 0xf8, 0x8f ;  /* 0x00000000008f781c */ /* 0x000fc40000703f70 */
[----:B------:R-:W-:Y:S02]  /*7240*/  SHF.R.U32.HI R34, RZ, 0x1, R28 ;  /* 0x00000001ff227819 */ /* 0x000fe4000001161c */
[----:B------:R-:W-:-:S04]  /*7250*/  SEL R29, RZ, 0x1, !P0 ;  /* 0x00000001ff1d7807 */ /* 0x000fc80004000000 */
[----:B------:R-:W-:-:S04]  /*7260*/  LOP3.LUT R29, R29, 0x1, R34, 0xf8, !PT ;  /* 0x000000011d1d7812 */ /* 0x000fc800078ef822 */
[----:B------:R-:W-:-:S04]  /*7270*/  LOP3.LUT R29, R29, R28, RZ, 0xc0, !PT ;  /* 0x0000001c1d1d7212 */ /* 0x000fc800078ec0ff */
[----:B------:R-:W-:-:S04]  /*7280*/  IADD3 R29, PT, PT, R34, R29, RZ ;  /* 0x0000001d221d7210 */ /* 0x000fc80007ffe0ff */
[----:B------:R-:W-:Y:S01]  /*7290*/  LOP3.LUT R32, R29, R32, RZ, 0xfc, !PT ;  /* 0x000000201d207212 */ /* 0x000fe200078efcff */
[----:B------:R-:W-:Y:S06]  /*72a0*/  BRA `(.L_x_17) ;  /* 0x0000000000347947 */ /* 0x000fec0003800000 */
.L_x_16:
[----:B------:R-:W-:-:S04]  /*72b0*/  LOP3.LUT R32, R32, 0x80000000, RZ, 0xc0, !PT ;  /* 0x8000000020207812 */ /* 0x000fc800078ec0ff */
[----:B------:R-:W-:Y:S01]  /*72c0*/  LOP3.LUT R32, R32, 0x7f800000, RZ, 0xfc, !PT ;  /* 0x7f80000020207812 */ /* 0x000fe200078efcff */
[----:B------:R-:W-:Y:S06]  /*72d0*/  BRA `(.L_x_17) ;  /* 0x0000000000287947 */ /* 0x000fec0003800000 */
.L_x_15:
[----:B------:R-:W-:Y:S01]  /*72e0*/  LEA R32, R29, R32, 0x17 ;  /* 0x000000201d207211 */ /* 0x000fe200078eb8ff */
[----:B------:R-:W-:Y:S06]  /*72f0*/  BRA `(.L_x_17) ;  /* 0x0000000000207947 */ /* 0x000fec0003800000 */
.L_x_14:
[----:B------:R-:W-:-:S04]  /*7300*/  LOP3.LUT R32, R33, 0x80000000, R32, 0x48, !PT ;  /* 0x8000000021207812 */ /* 0x000fc800078e4820 */
[----:B------:R-:W-:Y:S01]  /*7310*/  LOP3.LUT R32, R32, 0x7f800000, RZ, 0xfc, !PT ;  /* 0x7f80000020207812 */ /* 0x000fe200078efcff */
[----:B------:R-:W-:Y:S06]  /*7320*/  BRA `(.L_x_17) ;  /* 0x0000000000147947 */ /* 0x000fec0003800000 */
.L_x_13:
[----:B------:R-:W-:Y:S01]  /*7330*/  LOP3.LUT R32, R33, 0x80000000, R32, 0x48, !PT ;  /* 0x8000000021207812 */ /* 0x000fe200078e4820 */
[----:B------:R-:W-:Y:S06]  /*7340*/  BRA `(.L_x_17) ;  /* 0x00000000000c7947 */ /* 0x000fec0003800000 */
.L_x_12:
[----:B------:R-:W0:Y:S01]  /*7350*/  MUFU.RSQ R32, -QNAN ;  /* 0xffc0000000207908 */ /* 0x000e220000001400 */
[----:B------:R-:W-:Y:S05]  /*7360*/  BRA `(.L_x_17) ;  /* 0x0000000000047947 */ /* 0x000fea0003800000 */
.L_x_11:
[----:B------:R-:W-:-:S07]  /*7370*/  FADD.FTZ R32, R2, R29 ;  /* 0x0000001d02207221 */ /* 0x000fce0000010000 */
.L_x_17:
[----:B------:R-:W-:Y:S01]  /*7380*/  HFMA2 R29, -RZ, RZ, 0, 0 ;  /* 0x00000000ff1d7431 */ /* 0x000fe200000001ff */
[----:B------:R-:W-:-:S04]  /*7390*/  MOV R28, R30 ;  /* 0x0000001e001c7202 */ /* 0x000fc80000000f00 */
[----:B0-----:R-:W-:Y:S05]  /*73a0*/  RET.REL.NODEC R28 `(_Z23softargmax_kernel_floatILi80ELi80EEvPKfPfS2_S2_iiff) ;  /* 0xffffff8c1c147950 */ /* 0x001fea0003c3ffff */
.L_x_18:
[----:B------:R-:W-:-:S00]  /*73b0*/  BRA `(.L_x_18) ;  /* 0xfffffffc00fc7947 */ /* 0x000fc0000383ffff */
[----:B------:R-:W-:-:S00]  /*73c0*/  NOP ;  /* 0x0000000000007918 */ /* 0x000fc00000000000 */
        /* <DEDUP_REMOVED lines=11> */
.L_x_25:


//--------------------- .text._Z22softargmax_kernel_halfILi80ELi80EEvPK7__half2P6__halfS4_S4_iiS3_S3_ --------------------------
	.section	.text._Z22softargmax_kernel_halfILi80ELi80EEvPK7__half2P6__halfS4_S4_iiS3_S3_,"ax",@progbits
	.align	128
        .global         _Z22softargmax_kernel_halfILi80ELi80EEvPK7__half2P6__halfS4_S4_iiS3_S3_
        .type           _Z22softargmax_kernel_halfILi80ELi80EEvPK7__half2P6__halfS4_S4_iiS3_S3_,@function
        .size           _Z22softargmax_kernel_halfILi80ELi80EEvPK7__half2P6__halfS4_S4_iiS3_S3_,(.L_x_27 - _Z22softargmax_kernel_halfILi80ELi80EEvPK7__half2P6__halfS4_S4_iiS3_S3_)
        .other          _Z22softargmax_kernel_halfILi80ELi80EEvPK7__half2P6__halfS4_S4_iiS3_S3_,@"STO_CUDA_ENTRY STV_DEFAULT"
_Z22softargmax_kernel_halfILi80ELi80EEvPK7__half2P6__halfS4_S4_iiS3_S3_:
.text._Z22softargmax_kernel_halfILi80ELi80EEvPK7__half2P6__halfS4_S4_iiS3_S3_:
[----:B------:R-:W-:Y:S01]  /*0000*/  LDC R1, c[0x0][0x37c] ;  /* 0x0000df00ff017b82 */ /* 0x000fe20000000800 */
[----:B------:R-:W0:Y:S07]  /*0010*/  S2R R52, SR_CTAID.Y ;  /* 0x0000000000347919 */ /* 0x000e2e0000002600 */
[----:B------:R-:W0:Y:S01]  /*0020*/  LDC.64 R50, c[0x0][0x3a0] ;  /* 0x0000e800ff327b82 */ /* 0x000e220000000a00 */
[----:B------:R-:W1:Y:S01]  /*0030*/  LDCU.64 UR8, c[0x0][0x358] ;  /* 0x00006b00ff0877ac */ /* 0x000e620008000a00 */
[----:B------:R-:W2:Y:S06]  /*0040*/  S2R R49, SR_TID.X ;  /* 0x0000000000317919 */ /* 0x000eac0000002100 */
[----:B------:R-:W3:Y:S08]  /*0050*/  S2UR UR4, SR_CTAID.X ;  /* 0x00000000000479c3 */ /* 0x000ef00000002500 */
[----:B------:R-:W4:Y:S01]  /*0060*/  LDC.64 R8, c[0x0][0x380] ;  /* 0x0000e000ff087b82 */ /* 0x000f220000000a00 */
[----:B0-----:R-:W-:-:S04]  /*0070*/  IMAD R0, R52, R50, RZ ;  /* 0x0000003234007224 */ /* 0x001fc800078e02ff */
[----:B--2---:R-:W-:-:S04]  /*0080*/  IMAD R0, R49, 0x50, R0 ;  /* 0x0000005031007824 */ /* 0x004fc800078e0200 */
[----:B---3--:R-:W-:-:S05]  /*0090*/  IMAD R0, R51, UR4, R0 ;  /* 0x0000000433007c24 */ /* 0x008fca000f8e0200 */
[----:B------:R-:W-:-:S04]  /*00a0*/  LEA.HI R0, R0, R0, RZ, 0x1 ;  /* 0x0000000000007211 */ /* 0x000fc800078f08ff */
[----:B------:R-:W-:-:S05]  /*00b0*/  SHF.R.S32.HI R3, RZ, 0x1, R0 ;  /* 0x00000001ff037819 */ /* 0x000fca0000011400 */
[----:B----4-:R-:W-:-:S05]  /*00c0*/  IMAD.WIDE R8, R3, 0x4, R8 ;  /* 0x0000000403087825 */ /* 0x010fca00078e0208 */
[----:B-1----:R-:W2:Y:S04]  /*00d0*/  LDG.E R48, desc[UR8][R8.64] ;  /* 0x0000000808307981 */ /* 0x002ea8000c1e1900 */
[----:B------:R-:W3:Y:S04]  /*00e0*/  LDG.E R47, desc[UR8][R8.64+0x4] ;  /* 0x00000408082f7981 */ /* 0x000ee8000c1e1900 */
        /* <DEDUP_REMOVED lines=38> */
[----:B------:R-:W1:Y:S01]  /*0350*/  S2UR UR7, SR_CgaCtaId ;  /* 0x00000000000779c3 */ /* 0x000e620000008800 */
[----:B------:R-:W-:Y:S01]  /*0360*/  UMOV UR4, 0x400 ;  /* 0x0000040000047882 */ /* 0x000fe20000000000 */
[----:B------:R-:W-:Y:S01]  /*0370*/  ISETP.NE.AND P2, PT, R49, RZ, PT ;  /* 0x000000ff3100720c */ /* 0x000fe20003f45270 */
[----:B------:R-:W-:Y:S01]  /*0380*/  BSSY.RECONVERGENT B0, `(.L_x_19) ;  /* 0x00000bb000007945 */ /* 0x000fe20003800200 */
[----:B-1----:R-:W-:Y:S01]  /*0390*/  ULEA UR4, UR7, UR4, 0x18 ;  /* 0x0000000407047291 */ /* 0x002fe2000f8ec0ff */
[----:B--2---:R-:W-:-:S02]  /*03a0*/  HADD2.F32 R10, -RZ, R48.H1_H1 ;  /* 0x30000030ff0a7230 */ /* 0x004fc40000004100 */
[----:B------:R-:W-:Y:S02]  /*03b0*/  HADD2.F32 R11, -RZ, R48.H0_H0 ;  /* 0x20000030ff0b7230 */ /* 0x000fe40000004100 */
[--C-:B---3--:R-:W-:Y:S02]  /*03c0*/  HADD2.F32 R13, -RZ, R47.reuse.H1_H1 ;  /* 0x3000002fff0d7230 */ /* 0x108fe40000004100 */
[----:B------:R-:W-:Y:S01]  /*03d0*/  HADD2.F32 R12, -RZ, R47.H0_H0 ;  /* 0x2000002fff0c7230 */ /* 0x000fe20000004100 */
[----:B------:R-:W-:Y:S01]  /*03e0*/  FMNMX3 R10, R10, -3.40282346638528859812e+38, R11, !PT ;  /* 0xff7fffff0a0a7876 */ /* 0x000fe2000780000b */
[--C-:B----4-:R-:W-:Y:S02]  /*03f0*/  HADD2.F32 R11, -RZ, R46.reuse.H1_H1 ;  /* 0x3000002eff0b7230 */ /* 0x110fe40000004100 */
[----:B------:R-:W-:Y:S01]  /*0400*/  HADD2.F32 R14, -RZ, R46.H0_H0 ;  /* 0x2000002eff0e7230 */ /* 0x000fe20000004100 */
[----:B------:R-:W-:Y:S01]  /*0410*/  FMNMX3 R10, R13, R12, R10, !PT ;  /* 0x0000000c0d0a7276 */ /* 0x000fe2000780000a */
[----:B-----5:R-:W-:-:S02]  /*0420*/  HADD2.F32 R13, -RZ, R44.H1_H1 ;  /* 0x3000002cff0d7230 */ /* 0x020fc40000004100 */
[----:B------:R-:W-:Y:S01]  /*0430*/  HADD2.F32 R12, -RZ, R44.H0_H0 ;  /* 0x2000002cff0c7230 */ /* 0x000fe20000004100 */
[----:B------:R-:W-:Y:S01]  /*0440*/  FMNMX3 R10, R11, R14, R10, !PT ;  /* 0x0000000e0b0a7276 */ /* 0x000fe2000780000a */
[--C-:B0-----:R-:W-:Y:S02]  /*0450*/  HADD2.F32 R9, -RZ, R60.reuse.H1_H1 ;  /* 0x3000003cff097230 */ /* 0x101fe40000004100 */
[----:B------:R-:W-:Y:S01]  /*0460*/  HADD2.F32 R8, -RZ, R60.H0_H0 ;  /* 0x2000003cff087230 */ /* 0x000fe20000004100 */
[----:B------:R-:W-:Y:S01]  /*0470*/  FMNMX3 R10, R13, R12, R10, !PT ;  /* 0x0000000c0d0a7276 */ /* 0x000fe2000780000a */
[--C-:B------:R-:W-:Y:S02]  /*0480*/  HADD2.F32 R11, -RZ, R59.reuse.H1_H1 ;  /* 0x3000003bff0b7230 */ /* 0x100fe40000004100 */
[----:B------:R-:W-:Y:S01]  /*0490*/  HADD2.F32 R12, -RZ, R59.H0_H0 ;  /* 0x2000003bff0c7230 */ /* 0x000fe20000004100 */
[----:B------:R-:W-:Y:S01]  /*04a0*/  FMNMX3 R8, R9, R8, R10, !PT ;  /* 0x0000000809087276 */ /* 0x000fe2000780000a */
[----:B------:R-:W-:-:S02]  /*04b0*/  HADD2.F32 R9, -RZ, R58.H1_H1 ;  /* 0x3000003aff097230 */ /* 0x000fc40000004100 */
[----:B------:R-:W-:Y:S01]  /*04c0*/  HADD2.F32 R10, -RZ, R58.H0_H0 ;  /* 0x2000003aff0a7230 */ /* 0x000fe20000004100 */
[----:B------:R-:W-:Y:S01]  /*04d0*/  FMNMX3 R8, R11, R12, R8, !PT ;  /* 0x0000000c0b087276 */ /* 0x000fe20007800008 */
[--C-:B------:R-:W-:Y:S02]  /*04e0*/  HADD2.F32 R11, -RZ, R27.reuse.H1_H1 ;  /* 0x3000001bff0b7230 */ /* 0x100fe40000004100 */
        /* <DEDUP_REMOVED lines=97> */
[----:B------:R-:W-:Y:S02]  /*0b00*/  FMNMX3 R8, R9, R10, R8, !PT ;  /* 0x0000000a09087276 */ /* 0x000fe40007800008 */
[----:B------:R-:W-:Y:S02]  /*0b10*/  LEA R9, R49, UR4, 0x2 ;  /* 0x0000000431097c11 */ /* 0x000fe4000f8e10ff */
[----:B------:R-:W-:-:S05]  /*0b20*/  FMNMX3 R20, R11, R12, R8, !PT ;  /* 0x0000000c0b147276 */ /* 0x000fca0007800008 */
[----:B------:R0:W-:Y:S01]  /*0b30*/  STS [R9], R20 ;  /* 0x0000001409007388 */ /* 0x0001e20000000800 */
[----:B------:R-:W-:Y:S06]  /*0b40*/  BAR.SYNC.DEFER_BLOCKING 0x0 ;  /* 0x0000000000007b1d */ /* 0x000fec0000010000 */
[----:B------:R-:W-:Y:S05]  /*0b50*/  @P2 BRA `(.L_x_20) ;  /* 0x0000000000f42947 */ /* 0x000fea0003800000 */
[----:B0-----:R-:W0:Y:S04]  /*0b60*/  LDS.128 R8, [UR4] ;  /* 0x00000004ff087984 */ /* 0x001e280008000c00 */
[----:B------:R-:W1:Y:S04]  /*0b70*/  LDS.128 R12, [UR4+0x10] ;  /* 0x00001004ff0c7984 */ /* 0x000e680008000c00 */
[----:B------:R-:W2:Y:S01]  /*0b80*/  LDS.128 R16, [UR4+0x20] ;  /* 0x00002004ff107984 */ /* 0x000ea20008000c00 */
[----:B0-----:R-:W-:-:S04]  /*0b90*/  FMNMX3 R8, R20, R8, R9, !PT ;  /* 0x0000000814087276 */ /* 0x001fc80007800009 */
[----:B------:R-:W-:Y:S02]  /*0ba0*/  FMNMX3 R20, R8, R10, R11, !PT ;  /* 0x0000000a08147276 */ /* 0x000fe4000780000b */
[----:B------:R-:W0:Y:S02]  /*0bb0*/  LDS.128 R8, [UR4+0x30] ;  /* 0x00003004ff087984 */ /* 0x000e240008000c00 */
[----:B-1----:R-:W-:-:S04]  /*0bc0*/  FMNMX3 R12, R20, R12, R13, !PT ;  /* 0x0000000c140c7276 */ /* 0x002fc8000780000d */
[----:B------:R-:W-:Y:S02]  /*0bd0*/  FMNMX3 R20, R12, R14, R15, !PT ;  /* 0x0000000e0c147276 */ /* 0x000fe4000780000f */
[----:B------:R-:W1:Y:S02]  /*0be0*/  LDS.128 R12, [UR4+0x40] ;  /* 0x00004004ff0c7984 */ /* 0x000e640008000c00 */
[----:B--2---:R-:W-:-:S04]  /*0bf0*/  FMNMX3 R16, R20, R16, R17, !PT ;  /* 0x0000001014107276 */ /* 0x004fc80007800011 */
[----:B------:R-:W-:Y:S02]  /*0c00*/  FMNMX3 R20, R16, R18, R19, !PT ;  /* 0x0000001210147276 */ /* 0x000fe40007800013 */
[----:B------:R-:W2:Y:S02]  /*0c10*/  LDS.128 R16, [UR4+0x50] ;  /* 0x00005004ff107984 */ /* 0x000ea40008000c00 */
        /* <DEDUP_REMOVED lines=9> */
[----:B0-----:R-:W-:Y:S02]  /*0cb0*/  FMNMX3 R8, R20, R8, R9, !PT ;  /* 0x0000000814087276 */ /* 0x001fe40007800009 */
[----:B------:R-:W0:Y:S02]  /*0cc0*/  LDS.128 R20, [UR4+0x90] ;  /* 0x00009004ff147984 */ /* 0x000e240008000c00 */
[----:B------:R-:W-:-:S04]  /*0cd0*/  FMNMX3 R8, R8, R10, R11, !PT ;  /* 0x0000000a08087276 */ /* 0x000fc8000780000b */
[----:B-1----:R-:W-:Y:S02]  /*0ce0*/  FMNMX3 R12, R8, R12, R13, !PT ;  /* 0x0000000c080c7276 */ /* 0x002fe4000780000d */
[----:B------:R-:W1:Y:S02]  /*0cf0*/  LDS.128 R8, [UR4+0xa0] ;  /* 0x0000a004ff087984 */ /* 0x000e640008000c00 */
[----:B------:R-:W-:-:S04]  /*0d00*/  FMNMX3 R12, R12, R14, R15, !PT ;  /* 0x0000000e0c0c7276 */ /* 0x000fc8000780000f */
        /* <DEDUP_REMOVED lines=21> */
[----:B0-----:R-:W-:-:S04]  /*0e60*/  FMNMX3 R16, R20, R16, R17, !PT ;  /* 0x0000001014107276 */ /* 0x001fc80007800011 */
[----:B------:R-:W-:Y:S02]  /*0e70*/  FMNMX3 R20, R16, R18, R19, !PT ;  /* 0x0000001210147276 */ /* 0x000fe40007800013 */
[----:B------:R-:W0:Y:S02]  /*0e80*/  LDS.128 R16, [UR4+0x120] ;  /* 0x00012004ff107984 */ /* 0x000e240008000c00 */
[----:B-1----:R-:W-:Y:S02]  /*0e90*/  FMNMX3 R12, R20, R12, R13, !PT ;  /* 0x0000000c140c7276 */ /* 0x002fe4000780000d */
[----:B------:R-:W1:Y:S02]  /*0ea0*/  LDS.128 R20, [UR4+0x130] ;  /* 0x00013004ff147984 */ /* 0x000e640008000c00 */
[----:B------:R-:W-:-:S04]  /*0eb0*/  FMNMX3 R12, R12, R14, R15, !PT ;  /* 0x0000000e0c0c7276 */ /* 0x000fc8000780000f */
[----:B--2---:R-:W-:-:S04]  /*0ec0*/  FMNMX3 R8, R12, R8, R9, !PT ;  /* 0x000000080c087276 */ /* 0x004fc80007800009 */
[----:B------:R-:W-:-:S04]  /*0ed0*/  FMNMX3 R8, R8, R10, R11, !PT ;  /* 0x0000000a08087276 */ /* 0x000fc8000780000b */
[----:B0-----:R-:W-:-:S04]  /*0ee0*/  FMNMX3 R8, R8, R16, R17, !PT ;  /* 0x0000001008087276 */ /* 0x001fc80007800011 */
[----:B------:R-:W-:-:S04]  /*0ef0*/  FMNMX3 R8, R8, R18, R19, !PT ;  /* 0x0000001208087276 */ /* 0x000fc80007800013 */
[----:B-1----:R-:W-:-:S04]  /*0f00*/  FMNMX3 R8, R8, R20, R21, !PT ;  /* 0x0000001408087276 */ /* 0x002fc80007800015 */
[----:B------:R-:W-:-:S05]  /*0f10*/  FMNMX3 R8, R8, R22, R23, !PT ;  /* 0x0000001608087276 */ /* 0x000fca0007800017 */
[----:B------:R1:W-:Y:S02]  /*0f20*/  STS [UR4+0x140], R8 ;  /* 0x00014008ff007988 */ /* 0x0003e40008000804 */
.L_x_20:
[----:B------:R-:W-:Y:S05]  /*0f30*/  BSYNC.RECONVERGENT B0 ;  /* 0x0000000000007941 */ /* 0x000fea0003800200 */
.L_x_19:
[----:B------:R-:W-:Y:S06]  /*0f40*/  BAR.SYNC.DEFER_BLOCKING 0x0 ;  /* 0x0000000000007b1d */ /* 0x000fec0000010000 */
[----:B------:R-:W2:Y:S01]  /*0f50*/  LDCU.U16 UR5, c[0x0][0x3a8] ;  /* 0x00007500ff0577ac */ /* 0x000ea20008000400 */
[----:B------:R-:W-:Y:S01]  /*0f60*/  BSSY.RECONVERGENT B0, `(.L_x_21) ;  /* 0x0000355000007945 */ /* 0x000fe20003800200 */
[----:B------:R-:W-:Y:S01]  /*0f70*/  UMOV UR10, 0x400 ;  /* 0x00000400000a7882 */ /* 0x000fe20000000000 */
[----:B------:R-:W3:Y:S02]  /*0f80*/  LDS R56, [UR4+0x140] ;  /* 0x00014004ff387984 */ /* 0x000ee40008000800 */
[----:B---3--:R-:W-:-:S05]  /*0f90*/  F2FP.F16.F32.PACK_AB R56, RZ, R56 ;  /* 0x00000038ff38723e */ /* 0x008fca00000000ff */
[--C-:B------:R-:W-:Y:S02]  /*0fa0*/  HADD2 R48, R48, -R56.reuse.H0_H0 ;  /* 0xa000003830307230 */ /* 0x100fe40000000000 */
[--C-:B------:R-:W-:Y:S02]  /*0fb0*/  HADD2 R47, R47, -R56.reuse.H0_H0 ;  /* 0xa00000382f2f7230 */ /* 0x100fe40000000000 */
[----:B--2---:R-:W-:Y:S02]  /*0fc0*/  HMUL2 R48, R48, UR5.H0_H0 ;  /* 0x2000000530307c32 */ /* 0x004fe40008000000 */
[----:B------:R-:W-:Y:S02]  /*0fd0*/  HMUL2 R47, R47, UR5.H0_H0 ;  /* 0x200000052f2f7c32 */ /* 0x000fe40008000000 */
[----:B------:R-:W-:Y:S02]  /*0fe0*/  HADD2 R46, R46, -R56.H0_H0 ;  /* 0xa00000382e2e7230 */ /* 0x000fe40000000000 */
[----:B-1----:R-:W-:-:S02]  /*0ff0*/  HADD2.F32 R8, -RZ, R48.H0_H0 ;  /* 0x20000030ff087230 */ /* 0x002fc40000004100 */
[----:B------:R-:W-:Y:S02]  /*1000*/  HADD2 R44, R44, -R56.H0_H0 ;  /* 0xa00000382c2c7230 */ /* 0x000fe40000000000 */
[----:B------:R-:W-:Y:S02]  /*1010*/  HMUL2 R46, R46, UR5.H0_H0 ;  /* 0x200000052e2e7c32 */ /* 0x000fe40008000000 */
[----:B------:R-:W-:Y:S01]  /*1020*/  FFMA R66, R8, 1.4426950216293334961, -RZ ;  /* 0x3fb8aa3b08427823 */ /* 0x000fe200000008ff */
[----:B------:R-:W-:Y:S02]  /*1030*/  HADD2.F32 R8, -RZ, R48.H1_H1 ;  /* 0x30000030ff087230 */ /* 0x000fe40000004100 */
[----:B------:R-:W-:Y:S02]  /*1040*/  HMUL2 R44, R44, UR5.H0_H0 ;  /* 0x200000052c2c7c32 */ /* 0x000fe40008000000 */
[----:B0-----:R-:W-:Y:S02]  /*1050*/  HADD2 R20, R60, -R56.H0_H0 ;  /* 0xa00000383c147230 */ /* 0x001fe40000000000 */
[----:B------:R-:W-:Y:S01]  /*1060*/  FFMA R65, R8, 1.4426950216293334961, -RZ ;  /* 0x3fb8aa3b08417823 */ /* 0x000fe200000008ff */
[----:B------:R-:W-:-:S02]  /*1070*/  HADD2.F32 R8, -RZ, R47.H0_H0 ;  /* 0x2000002fff087230 */ /* 0x000fc40000004100 */
[----:B------:R-:W-:Y:S02]  /*1080*/  HMUL2 R20, R20, UR5.H0_H0 ;  /* 0x2000000514147c32 */ /* 0x000fe40008000000 */
[----:B------:R-:W-:Y:S02]  /*1090*/  HADD2.F32 R9, -RZ, R44.H0_H0 ;  /* 0x2000002cff097230 */ /* 0x000fe40000004100 */
[--C-:B------:R-:W-:Y:S01]  /*10a0*/  HADD2 R12, R58, -R56.reuse.H0_H0 ;  /* 0xa00000383a0c7230 */ /* 0x100fe20000000000 */
[----:B------:R-:W-:Y:S01]  /*10b0*/  MUFU.EX2 R66, R66 ;  /* 0x0000004200427308 */ /* 0x000fe20000000800 */
[----:B------:R-:W-:Y:S01]  /*10c0*/  FFMA R63, R8, 1.4426950216293334961, -RZ ;  /* 0x3fb8aa3b083f7823 */ /* 0x000fe200000008ff */
[----:B------:R-:W-:Y:S02]  /*10d0*/  HADD2.F32 R8, -RZ, R47.H1_H1 ;  /* 0x3000002fff087230 */ /* 0x000fe40000004100 */
[--C-:B------:R-:W-:Y:S02]  /*10e0*/  HADD2 R59, R59, -R56.reuse.H0_H0 ;  /* 0xa00000383b3b7230 */ /* 0x100fe40000000000 */
[----:B------:R-:W-:Y:S01]  /*10f0*/  FFMA R9, R9, 1.4426950216293334961, -RZ ;  /* 0x3fb8aa3b09097823 */ /* 0x000fe200000008ff */
[----:B------:R-:W-:-:S02]  /*1100*/  HADD2 R11, R28, -R56.H0_H0 ;  /* 0xa00000381c0b7230 */ /* 0x000fc40000000000 */
[----:B------:R-:W-:Y:S01]  /*1110*/  FFMA R64, R8, 1.4426950216293334961, -RZ ;  /* 0x3fb8aa3b08407823 */ /* 0x000fe200000008ff */
[----:B------:R-:W-:Y:S02]  /*1120*/  HADD2.F32 R8, -RZ, R46.H0_H0 ;  /* 0x2000002eff087230 */ /* 0x000fe40000004100 */
[----:B------:R-:W-:Y:S01]  /*1130*/  HADD2 R22, R27, -R56.H0_H0 ;  /* 0xa00000381b167230 */ /* 0x000fe20000000000 */
[----:B------:R-:W-:Y:S01]  /*1140*/  MUFU.EX2 R60, R9 ;  /* 0x00000009003c7308 */ /* 0x000fe20000000800 */
[----:B------:R-:W-:Y:S02]  /*1150*/  HMUL2 R28, R12, UR5.H0_H0 ;  /* 0x200000050c1c7c32 */ /* 0x000fe40008000000 */
[----:B------:R-:W-:Y:S01]  /*1160*/  FFMA R62, R8, 1.4426950216293334961, -RZ ;  /* 0x3fb8aa3b083e7823 */ /* 0x000fe200000008ff */
[----:B------:R-:W-:Y:S02]  /*1170*/  HADD2.F32 R8, -RZ, R46.H1_H1 ;  /* 0x3000002eff087230 */ /* 0x000fe40000004100 */
[----:B------:R-:W-:-:S02]  /*1180*/  HMUL2 R27, R59, UR5.H0_H0 ;  /* 0x200000053b1b7c32 */ /* 0x000fc40008000000 */
[----:B------:R-:W-:Y:S02]  /*1190*/  HADD2.F32 R17, -RZ, R28.H0_H0 ;  /* 0x2000001cff117230 */ /* 0x000fe40000004100 */
[----:B------:R-:W-:Y:S02]  /*11a0*/  HADD2 R18, R0, -R56.H0_H0 ;  /* 0xa000003800127230 */ /* 0x000fe40000000000 */
[----:B------:R-:W-:Y:S02]  /*11b0*/  HADD2.F32 R0, -RZ, R28.H1_H1 ;  /* 0x3000001cff007230 */ /* 0x000fe40000004100 */
[----:B------:R-:W-:Y:S01]  /*11c0*/  FFMA R61, R8, 1.4426950216293334961, -RZ ;  /* 0x3fb8aa3b083d7823 */ /* 0x000fe200000008ff */
[----:B------:R-:W-:Y:S02]  /*11d0*/  HADD2.F32 R8, -RZ, R44.H1_H1 ;  /* 0x3000002cff087230 */ /* 0x000fe40000004100 */
[----:B------:R-:W-:Y:S02]  /*11e0*/  HADD2 R10, R41, -R56.H0_H0 ;  /* 0xa0000038290a7230 */ /* 0x000fe40000000000 */
[----:B------:R-:W-:-:S02]  /*11f0*/  HADD2.F32 R13, -RZ, R27.H1_H1 ;  /* 0x3000001bff0d7230 */ /* 0x000fc40000004100 */
[----:B------:R-:W-:Y:S01]  /*1200*/  HMUL2 R41, R22, UR5.H0_H0 ;  /* 0x2000000516297c32 */ /* 0x000fe20008000000 */
[----:B------:R-:W-:Y:S01]  /*1210*/  MUFU.EX2 R62, R62 ;  /* 0x0000003e003e7308 */ /* 0x000fe20000000800 */
[----:B------:R-:W-:Y:S01]  /*1220*/  FFMA R58, R8, 1.4426950216293334961, -RZ ;  /* 0x3fb8aa3b083a7823 */ /* 0x000fe200000008ff */
[----:B------:R-:W-:Y:S02]  /*1230*/  HADD2.F32 R8, -RZ, R20.H0_H0 ;  /* 0x20000014ff087230 */ /* 0x000fe40000004100 */
[----:B------:R-:W-:Y:S02]  /*1240*/  HADD2 R19, R2, -R56.H0_H0 ;  /* 0xa000003802137230 */ /* 0x000fe40000000000 */
[----:B------:R-:W-:Y:S01]  /*1250*/  FFMA R2, R0, 1.4426950216293334961, -RZ ;  /* 0x3fb8aa3b00027823 */ /* 0x000fe200000008ff */
[----:B------:R-:W-:Y:S02]  /*1260*/  HADD2.F32 R0, -RZ, R41.H0_H0 ;  /* 0x20000029ff007230 */ /* 0x000fe40000004100 */
[----:B------:R-:W-:Y:S01]  /*1270*/  FFMA R21, R13, 1.4426950216293334961, -RZ ;  /* 0x3fb8aa3b0d157823 */ /* 0x000fe200000008ff */
[----:B------:R-:W-:Y:S01]  /*1280*/  FFMA R67, R8, 1.4426950216293334961, -RZ ;  /* 0x3fb8aa3b08437823 */ /* 0x000fe200000008ff */
[----:B------:R-:W-:Y:S01]  /*1290*/  HADD2.F32 R8, -RZ, R20.H1_H1 ;  /* 0x30000014ff087230 */ /* 0x000fe20000004100 */
[----:B------:R-:W0:Y:S01]  /*12a0*/  MUFU.EX2 R61, R61 ;  /* 0x0000003d003d7308 */ /* 0x000e220000000800 */
[----:B------:R-:W-:-:S02]  /*12b0*/  HADD2 R57, R57, -R56.H0_H0 ;  /* 0xa000003839397230 */ /* 0x000fc40000000000 */
[--C-:B------:R-:W-:Y:S02]  /*12c0*/  HADD2 R23, R6, -R56.reuse.H0_H0 ;  /* 0xa000003806177230 */ /* 0x100fe40000000000 */
[----:B------:R-:W-:Y:S01]  /*12d0*/  FFMA R59, R8, 1.4426950216293334961, -RZ ;  /* 0x3fb8aa3b083b7823 */ /* 0x000fe200000008ff */
[----:B------:R-:W-:Y:S02]  /*12e0*/  HADD2.F32 R8, -RZ, R27.H0_H0 ;  /* 0x2000001bff087230 */ /* 0x000fe40000004100 */
[--C-:B------:R-:W-:Y:S02]  /*12f0*/  HADD2 R13, R33, -R56.reuse.H0_H0 ;  /* 0xa0000038210d7230 */ /* 0x100fe40000000000 */
[----:B------:R-:W-:Y:S01]  /*1300*/  FFMA R6, R0, 1.4426950216293334961, -RZ ;  /* 0x3fb8aa3b00067823 */ /* 0x000fe200000008ff */
[----:B------:R-:W1:Y:S01]  /*1310*/  MUFU.EX2 R58, R58 ;  /* 0x0000003a003a7308 */ /* 0x000e620000000800 */
[----:B------:R-:W-:Y:S02]  /*1320*/  HADD2.F32 R0, -RZ, R41.H1_H1 ;  /* 0x30000029ff007230 */ /* 0x000fe40000004100 */
[----:B------:R-:W-:Y:S01]  /*1330*/  FFMA R68, R8, 1.4426950216293334961, -RZ ;  /* 0x3fb8aa3b08447823 */ /* 0x000fe200000008ff */
[----:B------:R-:W-:-:S02]  /*1340*/  HADD2 R12, R38, -R56.H0_H0 ;  /* 0xa0000038260c7230 */ /* 0x000fc40000000000 */
[----:B------:R-:W-:Y:S01]  /*1350*/  FFMA R38, R17, 1.4426950216293334961, -RZ ;  /* 0x3fb8aa3b11267823 */ /* 0x000fe200000008ff */
[--C-:B------:R-:W-:Y:S02]  /*1360*/  HADD2 R54, R54, -R56.reuse.H0_H0 ;  /* 0xa000003836367230 */ /* 0x100fe40000000000 */
[----:B------:R-:W-:Y:S01]  /*1370*/  HMUL2 R57, R57, UR5.H0_H0 ;  /* 0x2000000539397c32 */ /* 0x000fe20008000000 */
[----:B------:R-:W-:Y:S01]  /*1380*/  MUFU.EX2 R68, R68 ;  /* 0x0000004400447308 */ /* 0x000fe20000000800 */
[--C-:B------:R-:W-:Y:S02]  /*1390*/  HADD2 R17, R24, -R56.reuse.H0_H0 ;  /* 0xa000003818117230 */ /* 0x100fe40000000000 */
[--C-:B------:R-:W-:Y:S02]  /*13a0*/  HADD2 R24, R7, -R56.reuse.H0_H0 ;  /* 0xa000003807187230 */ /* 0x100fe40000000000 */
[----:B------:R-:W-:Y:S01]  /*13b0*/  FFMA R7, R0, 1.4426950216293334961, -RZ ;  /* 0x3fb8aa3b00077823 */ /* 0x000fe200000008ff */
[----:B------:R-:W-:-:S02]  /*13c0*/  HADD2 R15, R31, -R56.H0_H0 ;  /* 0xa00000381f0f7230 */ /* 0x000fc40000000000 */
[----:B------:R-:W-:Y:S02]  /*13d0*/  HADD2.F32 R0, -RZ, R57.H0_H0 ;  /* 0x20000039ff007230 */ /* 0x000fe40000004100 */
[----:B------:R-:W-:Y:S01]  /*13e0*/  HMUL2 R31, R54, UR5.H0_H0 ;  /* 0x20000005361f7c32 */ /* 0x000fe20008000000 */
[----:B------:R-:W2:Y:S01]  /*13f0*/  MUFU.EX2 R33, R21 ;  /* 0x0000001500217308 */ /* 0x000ea20000000800 */
[--C-:B------:R-:W-:Y:S02]  /*1400*/  HADD2 R22, R5, -R56.reuse.H0_H0 ;  /* 0xa000003805167230 */ /* 0x100fe40000000000 */
[--C-:B------:R-:W-:Y:S02]  /*1410*/  HADD2 R39, R39, -R56.reuse.H0_H0 ;  /* 0xa000003827277230 */ /* 0x100fe40000000000 */
[--C-:B------:R-:W-:Y:S02]  /*1420*/  HADD2 R16, R25, -R56.reuse.H0_H0 ;  /* 0xa000003819107230 */ /* 0x100fe40000000000 */
[--C-:B------:R-:W-:Y:S01]  /*1430*/  HADD2 R25, R4, -R56.reuse.H0_H0 ;  /* 0xa000003804197230 */ /* 0x100fe20000000000 */
[----:B------:R3:W-:Y:S01]  /*1440*/  MUFU.EX2 R5, R2 ;  /* 0x0000000200057308 */ /* 0x0007e20000000800 */
[----:B------:R-:W-:-:S02]  /*1450*/  HADD2 R37, R37, -R56.H0_H0 ;  /* 0xa000003825257230 */ /* 0x000fc40000000000 */
[----:B------:R-:W-:Y:S02]  /*1460*/  HADD2.F32 R4, -RZ, R31.H1_H1 ;  /* 0x3000001fff047230 */ /* 0x000fe40000004100 */
[--C-:B------:R-:W-:Y:S02]  /*1470*/  HADD2 R36, R36, -R56.reuse.H0_H0 ;  /* 0xa000003824247230 */ /* 0x100fe40000000000 */
[--C-:B------:R-:W-:Y:S02]  /*1480*/  HADD2 R35, R35, -R56.reuse.H0_H0 ;  /* 0xa000003823237230 */ /* 0x100fe40000000000 */
[--C-:B------:R-:W-:Y:S01]  /*1490*/  HADD2 R34, R34, -R56.reuse.H0_H0 ;  /* 0xa000003822227230 */ /* 0x100fe20000000000 */
[----:B------:R-:W-:Y:S01]  /*14a0*/  MUFU.EX2 R67, R67 ;  /* 0x0000004300437308 */ /* 0x000fe20000000800 */
[----:B---3--:R-:W-:Y:S02]  /*14b0*/  HADD2.F32 R2, -RZ, R57.H1_H1 ;  /* 0x30000039ff027230 */ /* 0x008fe40000004100 */
[----:B------:R-:W-:-:S02]  /*14c0*/  HADD2 R51, R51, -R56.H0_H0 ;  /* 0xa000003833337230 */ /* 0x000fc40000000000 */
[--C-:B------:R-:W-:Y:S02]  /*14d0*/  HADD2 R45, R45, -R56.reuse.H0_H0 ;  /* 0xa00000382d2d7230 */ /* 0x100fe40000000000 */
[--C-:B------:R-:W-:Y:S01]  /*14e0*/  HADD2 R43, R43, -R56.reuse.H0_H0 ;  /* 0xa00000382b2b7230 */ /* 0x100fe20000000000 */
[----:B------:R-:W3:Y:S01]  /*14f0*/  MUFU.EX2 R59, R59 ;  /* 0x0000003b003b7308 */ /* 0x000ee20000000800 */
[--C-:B------:R-:W-:Y:S02]  /*1500*/  HADD2 R42, R42, -R56.reuse.H0_H0 ;  /* 0xa00000382a2a7230 */ /* 0x100fe40000000000 */
[--C-:B------:R-:W-:Y:S02]  /*1510*/  HADD2 R40, R40, -R56.reuse.H0_H0 ;  /* 0xa000003828287230 */ /* 0x100fe40000000000 */
[--C-:B------:R-:W-:Y:S02]  /*1520*/  HADD2 R29, R29, -R56.reuse.H0_H0 ;  /* 0xa00000381d1d7230 */ /* 0x100fe40000000000 */
[--C-:B------:R-:W-:Y:S01]  /*1530*/  HADD2 R30, R30, -R56.reuse.H0_H0 ;  /* 0xa00000381e1e7230 */ /* 0x100fe20000000000 */
[----:B------:R-:W-:Y:S01]  /*1540*/  MUFU.EX2 R6, R6 ;  /* 0x0000000600067308 */ /* 0x000fe20000000800 */
[----:B------:R-:W-:-:S02]  /*1550*/  HADD2 R8, R55, -R56.H0_H0 ;  /* 0xa000003837087230 */ /* 0x000fc40000000000 */
[--C-:B------:R-:W-:Y:S02]  /*1560*/  HADD2 R9, R53, -R56.reuse.H0_H0 ;  /* 0xa000003835097230 */ /* 0x100fe40000000000 */
[--C-:B------:R-:W-:Y:S02]  /*1570*/  HADD2 R14, R32, -R56.reuse.H0_H0 ;  /* 0xa0000038200e7230 */ /* 0x100fe40000000000 */
[--C-:B------:R-:W-:Y:S01]  /*1580*/  HADD2 R26, R26, -R56.reuse.H0_H0 ;  /* 0xa00000381a1a7230 */ /* 0x100fe20000000000 */
[----:B------:R-:W4:Y:S01]  /*1590*/  MUFU.EX2 R7, R7 ;  /* 0x0000000700077308 */ /* 0x000f220000000800 */
[----:B------:R-:W-:Y:S02]  /*15a0*/  HADD2 R21, R3, -R56.H0_H0 ;  /* 0xa000003803157230 */ /* 0x000fe40000000000 */
[----:B------:R-:W-:Y:S01]  /*15b0*/  FFMA R56, R0, 1.4426950216293334961, -RZ ;  /* 0x3fb8aa3b00387823 */ /* 0x000fe200000008ff */
[----:B0-----:R-:W-:Y:S01]  /*15c0*/  F2FP.F16.F32.PACK_AB R0, R61, R62 ;  /* 0x0000003e3d00723e */ /* 0x001fe200000000ff */
[----:B------:R-:W-:-:S02]  /*15d0*/  HMUL2 R32, R39, UR5.H0_H0 ;  /* 0x2000000527207c32 */ /* 0x000fc40008000000 */
[----:B------:R-:W-:Y:S01]  /*15e0*/  FFMA R61, R2, 1.4426950216293334961, -RZ ;  /* 0x3fb8aa3b023d7823 */ /* 0x000fe200000008ff */
[----:B------:R-:W-:Y:S02]  /*15f0*/  HADD2.F32 R3, -RZ, R31.H0_H0 ;  /* 0x2000001fff037230 */ /* 0x000fe40000004100 */
[----:B------:R-:W-:Y:S01]  /*1600*/  FFMA R39, R4, 1.4426950216293334961, -RZ ;  /* 0x3fb8aa3b04277823 */ /* 0x000fe200000008ff */
[----:B-1----:R-:W-:Y:S01]  /*1610*/  F2FP.F16.F32.PACK_AB R2, R58, R60 ;  /* 0x0000003c3a02723e */ /* 0x002fe200000000ff */
[----:B------:R-:W-:Y:S01]  /*1620*/  MUFU.EX2 R56, R56 ;  /* 0x0000003800387308 */ /* 0x000fe20000000800 */
[----:B--2---:R-:W-:Y:S01]  /*1630*/  F2FP.F16.F32.PACK_AB R4, R33, R68 ;  /* 0x000000442104723e */ /* 0x004fe200000000ff */
[--C-:B------:R-:W-:Y:S02]  /*1640*/  HADD2.F32 R33, -RZ, R32.reuse.H0_H0 ;  /* 0x20000020ff217230 */ /* 0x100fe40000004100 */
[----:B------:R-:W-:Y:S01]  /*1650*/  FFMA R54, R3, 1.4426950216293334961, -RZ ;  /* 0x3fb8aa3b03367823 */ /* 0x000fe200000008ff */
[----:B---3--:R-:W-:Y:S01]  /*1660*/  F2FP.F16.F32.PACK_AB R3, R59, R67 ;  /* 0x000000433b03723e */ /* 0x008fe200000000ff */
[----:B------:R-:W-:-:S02]  /*1670*/  HADD2.F32 R59, -RZ, R32.H1_H1 ;  /* 0x30000020ff3b7230 */ /* 0x000fc40000004100 */
[----:B------:R-:W-:Y:S02]  /*1680*/  HMUL2 R36, R36, UR5.H0_H0 ;  /* 0x2000000524247c32 */ /* 0x000fe40008000000 */
[----:B------:R-:W-:Y:S01]  /*1690*/  FFMA R60, R33, 1.4426950216293334961, -RZ ;  /* 0x3fb8aa3b213c7823 */ /* 0x000fe200000008ff */
[----:B------:R0:W1:Y:S01]  /*16a0*/  MUFU.EX2 R58, R61 ;  /* 0x0000003d003a7308 */ /* 0x0000620000000800 */
[----:B------:R-:W-:Y:S01]  /*16b0*/  HMUL2 R33, R37, UR5.H0_H0 ;  /* 0x2000000525217c32 */ /* 0x000fe20008000000 */
[----:B----4-:R-:W-:Y:S01]  /*16c0*/  F2FP.F16.F32.PACK_AB R6, R7, R6 ;  /* 0x000000060706723e */ /* 0x010fe200000000ff */
[----:B------:R-:W-:Y:S01]  /*16d0*/  FFMA R37, R59, 1.4426950216293334961, -RZ ;  /* 0x3fb8aa3b3b257823 */ /* 0x000fe200000008ff */
[----:B------:R-:W-:Y:S02]  /*16e0*/  HMUL2 R35, R35, UR5.H0_H0 ;  /* 0x2000000523237c32 */ /* 0x000fe40008000000 */
[----:B------:R-:W-:Y:S02]  /*16f0*/  HADD2.F32 R7, -RZ, R33.H0_H0 ;  /* 0x20000021ff077230 */ /* 0x000fe40000004100 */
[----:B------:R-:W-:Y:S01]  /*1700*/  HMUL2 R34, R34, UR5.H0_H0 ;  /* 0x2000000522227c32 */ /* 0x000fe20008000000 */
[----:B------:R-:W2:Y:S01]  /*1710*/  MUFU.EX2 R38, R38 ;  /* 0x0000002600267308 */ /* 0x000ea20000000800 */
[----:B------:R-:W-:-:S02]  /*1720*/  HMUL2 R8, R8, UR5.H0_H0 ;  /* 0x2000000508087c32 */ /* 0x000fc40008000000 */
[----:B0-----:R-:W-:Y:S01]  /*1730*/  FFMA R61, R7, 1.4426950216293334961, -RZ ;  /* 0x3fb8aa3b073d7823 */ /* 0x001fe200000008ff */
[----:B------:R-:W-:Y:S02]  /*1740*/  HMUL2 R9, R9, UR5.H0_H0 ;  /* 0x2000000509097c32 */ /* 0x000fe40008000000 */
[----:B------:R-:W-:Y:S02]  /*1750*/  HMUL2 R10, R10, UR5.H0_H0 ;  /* 0x200000050a0a7c32 */ /* 0x000fe40008000000 */
[----:B------:R-:W-:Y:S01]  /*1760*/  MUFU.EX2 R54, R54 ;  /* 0x0000003600367308 */ /* 0x000fe20000000800 */
[----:B-1----:R-:W-:Y:S01]  /*1770*/  F2FP.F16.F32.PACK_AB R7, R58, R56 ;  /* 0x000000383a07723e */ /* 0x002fe200000000ff */
[----:B------:R-:W-:Y:S02]  /*1780*/  HADD2.F32 R56, -RZ, R33.H1_H1 ;  /* 0x30000021ff387230 */ /* 0x000fe40000004100 */
[----:B------:R-:W-:Y:S02]  /*1790*/  HMUL2 R11, R11, UR5.H0_H0 ;  /* 0x200000050b0b7c32 */ /* 0x000fe40008000000 */
[----:B------:R-:W-:-:S02]  /*17a0*/  HMUL2 R12, R12, UR5.H0_H0 ;  /* 0x200000050c0c7c32 */ /* 0x000fc40008000000 */
[----:B------:R-:W-:Y:S01]  /*17b0*/  FFMA R59, R56, 1.4426950216293334961, -RZ ;  /* 0x3fb8aa3b383b7823 */ /* 0x000fe200000008ff */
[----:B------:R-:W0:Y:S01]  /*17c0*/  MUFU.EX2 R39, R39 ;  /* 0x0000002700277308 */ /* 0x000e220000000800 */
[----:B--2---:R-:W-:Y:S01]  /*17d0*/  F2FP.F16.F32.PACK_AB R5, R5, R38 ;  /* 0x000000260505723e */ /* 0x004fe200000000ff */
[----:B------:R-:W-:Y:S02]  /*17e0*/  HMUL2 R13, R13, UR5.H0_H0 ;  /* 0x200000050d0d7c32 */ /* 0x000fe40008000000 */
[----:B------:R-:W-:Y:S02]  /*17f0*/  HMUL2 R14, R14, UR5.H0_H0 ;  /* 0x200000050e0e7c32 */ /* 0x000fe40008000000 */
[----:B------:R-:W-:Y:S02]  /*1800*/  HMUL2 R15, R15, UR5.H0_H0 ;  /* 0x200000050f0f7c32 */ /* 0x000fe40008000000 */
[----:B------:R-:W1:Y:S01]  /*1810*/  MUFU.EX2 R65, R65 ;  /* 0x0000004100417308 */ /* 0x000e620000000800 */
[----:B------:R-:W-:-:S02]  /*1820*/  HMUL2 R16, R16, UR5.H0_H0 ;  /* 0x2000000510107c32 */ /* 0x000fc40008000000 */
[----:B------:R-:W-:Y:S02]  /*1830*/  HMUL2 R26, R26, UR5.H0_H0 ;  /* 0x200000051a1a7c32 */ /* 0x000fe40008000000 */
[----:B------:R-:W-:Y:S02]  /*1840*/  HMUL2 R17, R17, UR5.H0_H0 ;  /* 0x2000000511117c32 */ /* 0x000fe40008000000 */
[----:B------:R-:W-:Y:S01]  /*1850*/  HMUL2 R18, R18, UR5.H0_H0 ;  /* 0x2000000512127c32 */ /* 0x000fe20008000000 */
[----:B------:R2:W-:Y:S01]  /*1860*/  MUFU.EX2 R38, R60 ;  /* 0x0000003c00267308 */ /* 0x0005e20000000800 */
[----:B0-----:R-:W-:Y:S01]  /*1870*/  F2FP.F16.F32.PACK_AB R39, R39, R54 ;  /* 0x000000362727723e */ /* 0x001fe200000000ff */
[----:B------:R-:W-:Y:S02]  /*1880*/  HADD2.F32 R54, -RZ, R36.H0_H0 ;  /* 0x20000024ff367230 */ /* 0x000fe40000004100 */
[----:B------:R-:W-:Y:S02]  /*1890*/  HMUL2 R19, R19, UR5.H0_H0 ;  /* 0x2000000513137c32 */ /* 0x000fe40008000000 */
[----:B------:R-:W-:-:S02]  /*18a0*/  HMUL2 R21, R21, UR5.H0_H0 ;  /* 0x2000000515157c32 */ /* 0x000fc40008000000 */
[----:B------:R-:W-:Y:S01]  /*18b0*/  HMUL2 R25, R25, UR5.H0_H0 ;  /* 0x2000000519197c32 */ /* 0x000fe20008000000 */
[----:B------:R-:W0:Y:S01]  /*18c0*/  MUFU.EX2 R37, R37 ;  /* 0x0000002500257308 */ /* 0x000e220000000800 */
[----:B--2---:R-:W-:Y:S01]  /*18d0*/  FFMA R60, R54, 1.4426950216293334961, -RZ ;  /* 0x3fb8aa3b363c7823 */ /* 0x004fe200000008ff */
[----:B-1----:R-:W-:Y:S01]  /*18e0*/  F2FP.F16.F32.PACK_AB R55, R65, R66 ;  /* 0x000000424137723e */ /* 0x002fe200000000ff */
[----:B------:R-:W-:Y:S01]  /*18f0*/  HMUL2 R22, R22, UR5.H0_H0 ;  /* 0x2000000516167c32 */ /* 0x000fe20008000000 */
[----:B------:R-:W-:Y:S01]  /*1900*/  HSET2.BF.EQ.AND R54, R48, 0.007297515869140625, 0.007297515869140625, PT ;  /* 0x1f791f7930367433 */ /* 0x000fe20003802080 */
[----:B------:R-:W-:Y:S02]  /*1910*/  HMUL2 R23, R23, UR5.H0_H0 ;  /* 0x2000000517177c32 */ /* 0x000fe40008000000 */
[----:B------:R-:W-:Y:S01]  /*1920*/  HMUL2 R24, R24, UR5.H0_H0 ;  /* 0x2000000518187c32 */ /* 0x000fe20008000000 */
[----:B------:R1:W-:Y:S01]  /*1930*/  MUFU.EX2 R58, R61 ;  /* 0x0000003d003a7308 */ /* 0x0003e20000000800 */
[----:B------:R-:W-:Y:S01]  /*1940*/  HFMA2 R54, R54, -0.0009765625, -0.0009765625, R55 ;  /* 0x9400940036367831 */ /* 0x000fe20000000037 */
[----:B------:R-:W-:-:S06]  /*1950*/  HSET2.BF.EQ.AND R55, R48, 0.0226898193359375, 0.0226898193359375, PT ;  /* 0x25cf25cf30377433 */ /* 0x000fcc0003802080 */
[----:B------:R-:W2:Y:S01]  /*1960*/  MUFU.EX2 R59, R59 ;  /* 0x0000003b003b7308 */ /* 0x000ea20000000800 */
[----:B0-----:R-:W-:Y:S01]  /*1970*/  F2FP.F16.F32.PACK_AB R38, R37, R38 ;  /* 0x000000262526723e */ /* 0x001fe200000000ff */
[----:B------:R-:W-:Y:S02]  /*1980*/  HADD2.F32 R37, -RZ, R36.H1_H1 ;  /* 0x30000024ff257230 */ /* 0x000fe40000004100 */
[----:B------:R-:W-:Y:S02]  /*1990*/  HFMA2 R55, R55, -0.0009765625, -0.0009765625, R54 ;  /* 0x9400940037377831 */ /* 0x000fe40000000036 */
[--C-:B------:R-:W-:Y:S02]  /*19a0*/  HADD2.F32 R54, -RZ, R35.reuse.H0_H0 ;  /* 0x20000023ff367230 */ /* 0x100fe40000004100 */
[----:B-1----:R-:W-:Y:S01]  /*19b0*/  FFMA R61, R37, 1.4426950216293334961, -RZ ;  /* 0x3fb8aa3b253d7823 */ /* 0x002fe200000008ff */
[----:B------:R-:W-:Y:S08]  /*19c0*/  MUFU.EX2 R63, R63 ;  /* 0x0000003f003f7308 */ /* 0x000ff00000000800 */
[----:B------:R-:W0:Y:S01]  /*19d0*/  MUFU.EX2 R64, R64 ;  /* 0x0000004000407308 */ /* 0x000e220000000800 */
[----:B--2---:R-:W-:Y:S01]  /*19e0*/  F2FP.F16.F32.PACK_AB R37, R59, R58 ;  /* 0x0000003a3b25723e */ /* 0x004fe200000000ff */
[----:B------:R-:W-:Y:S01]  /*19f0*/  FFMA R59, R54, 1.4426950216293334961, -RZ ;  /* 0x3fb8aa3b363b7823 */ /* 0x000fe200000008ff */
[C---:B------:R-:W-:Y:S01]  /*1a00*/  HSET2.BF.EQ.AND R58, R48.reuse, -2.615234375, -2.615234375, PT ;  /* 0xc13bc13b303a7433 */ /* 0x040fe20003802080 */
[----:B------:R-:W-:Y:S01]  /*1a10*/  HADD2.F32 R54, -RZ, R35.H1_H1 ;  /* 0x30000023ff367230 */ /* 0x000fe20000004100 */
[----:B------:R-:W-:-:S03]  /*1a20*/  HSET2.BF.EQ.AND R48, R48, -2.966796875, -2.966796875, PT ;  /* 0xc1efc1ef30307433 */ /* 0x000fc60003802080 */
[----:B------:R1:W-:Y:S01]  /*1a30*/  MUFU.EX2 R56, R60 ;  /* 0x0000003c00387308 */ /* 0x0003e20000000800 */
[----:B------:R-:W-:Y:S01]  /*1a40*/  HFMA2 R55, R58, 6.103515625e-05, 6.103515625e-05, R55 ;  /* 0x040004003a377831 */ /* 0x000fe20000000037 */
[----:B------:R-:W-:-:S06]  /*1a50*/  HSET2.BF.EQ.AND R58, R47, -2.615234375, -2.615234375, PT ;  /* 0xc13bc13b2f3a7433 */ /* 0x000fcc0003802080 */
[----:B------:R-:W-:Y:S01]  /*1a60*/  MUFU.EX2 R59, R59 ;  /* 0x0000003b003b7308 */ /* 0x000fe20000000800 */
[----:B0-----:R-:W-:Y:S01]  /*1a70*/  F2FP.F16.F32.PACK_AB R53, R64, R63 ;  /* 0x0000003f4035723e */ /* 0x001fe200000000ff */
[----:B-1----:R-:W-:Y:S01]  /*1a80*/  FFMA R60, R54, 1.4426950216293334961, -RZ ;  /* 0x3fb8aa3b363c7823 */ /* 0x002fe200000008ff */
[----:B------:R-:W-:Y:S01]  /*1a90*/  HFMA2 R48, R48, 3.0517578125e-05, 3.0517578125e-05, R55 ;  /* 0x0200020030307831 */ /* 0x000fe20000000037 */
[----:B------:R-:W-:-:S04]  /*1aa0*/  HSET2.BF.EQ.AND R55, R47, 0.007297515869140625, 0.007297515869140625, PT ;  /* 0x1f791f792f377433 */ /* 0x000fc80003802080 */
[----:B------:R-:W0:Y:S01]  /*1ab0*/  MUFU.EX2 R54, R60 ;  /* 0x0000003c00367308 */ /* 0x000e220000000800 */
[----:B------:R-:W-:Y:S01]  /*1ac0*/  HFMA2 R53, R55, -0.0009765625, -0.0009765625, R53 ;  /* 0x9400940037357831 */ /* 0x000fe20000000035 */
[C---:B------:R-:W-:Y:S02]  /*1ad0*/  HSET2.BF.EQ.AND R55, R47.reuse, 0.0226898193359375, 0.0226898193359375, PT ;  /* 0x25cf25cf2f377433 */ /* 0x040fe40003802080 */
[----:B------:R-:W-:-:S04]  /*1ae0*/  HSET2.BF.EQ.AND R47, R47, -2.966796875, -2.966796875, PT ;  /* 0xc1efc1ef2f2f7433 */ /* 0x000fc80003802080 */
[----:B------:R-:W1:Y:S01]  /*1af0*/  MUFU.EX2 R61, R61 ;  /* 0x0000003d003d7308 */ /* 0x000e620000000800 */
[----:B------:R-:W-:Y:S02]  /*1b00*/  HFMA2 R55, R55, -0.0009765625, -0.0009765625, R53 ;  /* 0x9400940037377831 */ /* 0x000fe40000000035 */
[----:B------:R-:W-:Y:S01]  /*1b10*/  HADD2.F32 R53, -RZ, R34.H0_H0 ;  /* 0x20000022ff357230 */ /* 0x000fe20000004100 */
[----:B0-----:R-:W-:-:S04]  /*1b20*/  F2FP.F16.F32.PACK_AB R54, R54, R59 ;  /* 0x0000003b3636723e */ /* 0x001fc800000000ff */
[----:B------:R-:W-:Y:S01]  /*1b30*/  FFMA R59, R53, 1.4426950216293334961, -RZ ;  /* 0x3fb8aa3b353b7823 */ /* 0x000fe200000008ff */
[----:B------:R-:W-:Y:S02]  /*1b40*/  HADD2.F32 R53, -RZ, R34.H1_H1 ;  /* 0x30000022ff357230 */ /* 0x000fe40000004100 */
[----:B------:R-:W-:Y:S02]  /*1b50*/  HFMA2 R58, R58, 6.103515625e-05, 6.103515625e-05, R55 ;  /* 0x040004003a3a7831 */ /* 0x000fe40000000037 */
[----:B------:R0:W-:Y:S01]  /*1b60*/  MUFU.EX2 R55, R59 ;  /* 0x0000003b00377308 */ /* 0x0001e20000000800 */
[----:B------:R-:W-:Y:S01]  /*1b70*/  FFMA R60, R53, 1.4426950216293334961, -RZ ;  /* 0x3fb8aa3b353c7823 */ /* 0x000fe200000008ff */
[----:B------:R-:W-:Y:S02]  /*1b80*/  HSET2.BF.EQ.AND R53, R46, 0.007297515869140625, 0.007297515869140625, PT ;  /* 0x1f791f792e357433 */ /* 0x000fe40003802080 */
[----:B-1----:R-:W-:-:S04]  /*1b90*/  F2FP.F16.F32.PACK_AB R56, R61, R56 ;  /* 0x000000383d38723e */ /* 0x002fc800000000ff */
[----:B------:R-:W1:Y:S01]  /*1ba0*/  MUFU.EX2 R60, R60 ;  /* 0x0000003c003c7308 */ /* 0x000e620000000800 */
[----:B------:R-:W-:Y:S02]  /*1bb0*/  HFMA2 R53, R53, -0.0009765625, -0.0009765625, R0 ;  /* 0x9400940035357831 */ /* 0x000fe40000000000 */
[----:B------:R-:W-:Y:S01]  /*1bc0*/  HMUL2 R0, R51, UR5.H0_H0 ;  /* 0x2000000533007c32 */ /* 0x000fe20008000000 */
[C---:B------:R-:W-:Y:S01]  /*1bd0*/  HSET2.BF.EQ.AND R51, R46.reuse, 0.0226898193359375, 0.0226898193359375, PT ;  /* 0x25cf25cf2e337433 */ /* 0x040fe20003802080 */
[----:B------:R-:W-:Y:S01]  /*1be0*/  HFMA2 R47, R47, 3.0517578125e-05, 3.0517578125e-05, R58 ;  /* 0x020002002f2f7831 */ /* 0x000fe2000000003a */
[C---:B------:R-:W-:Y:S02]  /*1bf0*/  HSET2.BF.EQ.AND R58, R46.reuse, -2.615234375, -2.615234375, PT ;  /* 0xc13bc13b2e3a7433 */ /* 0x040fe40003802080 */
[----:B------:R-:W-:Y:S01]  /*1c00*/  HSET2.BF.EQ.AND R46, R46, -2.966796875, -2.966796875, PT ;  /* 0xc1efc1ef2e2e7433 */ /* 0x000fe20003802080 */
[----:B------:R-:W-:Y:S02]  /*1c10*/  HFMA2 R53, R51, -0.0009765625, -0.0009765625, R53 ;  /* 0x9400940033357831 */ /* 0x000fe40000000035 */
[----:B------:R-:W-:-:S02]  /*1c20*/  HADD2.F32 R51, -RZ, R0.H0_H0 ;  /* 0x20000000ff337230 */ /* 0x000fc40000004100 */
[----:B------:R-:W-:-:S03]  /*1c30*/  HFMA2 R53, R58, 6.103515625e-05, 6.103515625e-05, R53 ;  /* 0x040004003a357831 */ /* 0x000fc60000000035 */
[----:B0-----:R-:W-:Y:S01]  /*1c40*/  FFMA R59, R51, 1.4426950216293334961, -RZ ;  /* 0x3fb8aa3b333b7823 */ /* 0x001fe200000008ff */
[----:B------:R-:W-:Y:S01]  /*1c50*/  HADD2.F32 R51, -RZ, R0.H1_H1 ;  /* 0x30000000ff337230 */ /* 0x000fe20000004100 */
[----:B-1----:R-:W-:Y:S02]  /*1c60*/  F2FP.F16.F32.PACK_AB R55, R60, R55 ;  /* 0x000000373c37723e */ /* 0x002fe400000000ff */
[----:B------:R-:W-:Y:S02]  /*1c70*/  HSET2.BF.EQ.AND R58, R44, -2.615234375, -2.615234375, PT ;  /* 0xc13bc13b2c3a7433 */ /* 0x000fe40003802080 */
[----:B------:R-:W-:Y:S01]  /*1c80*/  FFMA R60, R51, 1.4426950216293334961, -RZ ;  /* 0x3fb8aa3b333c7823 */ /* 0x000fe200000008ff */
[----:B------:R-:W-:Y:S01]  /*1c90*/  MUFU.EX2 R59, R59 ;  /* 0x0000003b003b7308 */ /* 0x000fe20000000800 */
[----:B------:R-:W-:Y:S01]  /*1ca0*/  HFMA2 R46, R46, 3.0517578125e-05, 3.0517578125e-05, R53 ;  /* 0x020002002e2e7831 */ /* 0x000fe20000000035 */
[----:B------:R-:W-:-:S06]  /*1cb0*/  HSET2.BF.EQ.AND R53, R44, 0.007297515869140625, 0.007297515869140625, PT ;  /* 0x1f791f792c357433 */ /* 0x000fcc0003802080 */
[----:B------:R-:W0:Y:S01]  /*1cc0*/  MUFU.EX2 R60, R60 ;  /* 0x0000003c003c7308 */ /* 0x000e220000000800 */
[----:B------:R-:W-:Y:S02]  /*1cd0*/  HFMA2 R53, R53, -0.0009765625, -0.0009765625, R2 ;  /* 0x9400940035357831 */ /* 0x000fe40000000002 */
[----:B------:R-:W-:Y:S01]  /*1ce0*/  HMUL2 R2, R45, UR5.H0_H0 ;  /* 0x200000052d027c32 */ /* 0x000fe20008000000 */
[----:B------:R-:W-:-:S05]  /*1cf0*/  HSET2.BF.EQ.AND R45, R44, 0.0226898193359375, 0.0226898193359375, PT ;  /* 0x25cf25cf2c2d7433 */ /* 0x000fca0003802080 */
[----:B------:R-:W-:Y:S02]  /*1d00*/  HFMA2 R53, R45, -0.0009765625, -0.0009765625, R53 ;  /* 0x940094002d357831 */ /* 0x000fe40000000035 */
[----:B------:R-:W-:Y:S01]  /*1d10*/  HADD2.F32 R45, -RZ, R2.H0_H0 ;  /* 0x20000002ff2d7230 */ /* 0x000fe20000004100 */
[----:B0-----:R-:W-:-:S04]  /*1d20*/  F2FP.F16.F32.PACK_AB R51, R60, R59 ;  /* 0x0000003b3c33723e */ /* 0x001fc800000000ff */
[----:B------:R-:W-:Y:S01]  /*1d30*/  FFMA R59, R45, 1.4426950216293334961, -RZ ;  /* 0x3fb8aa3b2d3b7823 */ /* 0x000fe200000008ff */
[----:B------:R-:W-:Y:S02]  /*1d40*/  HADD2.F32 R45, -RZ, R2.H1_H1 ;  /* 0x30000002ff2d7230 */ /* 0x000fe40000004100 */
[----:B------:R-:W-:Y:S02]  /*1d50*/  HFMA2 R58, R58, 6.103515625e-05, 6.103515625e-05, R53 ;  /* 0x040004003a3a7831 */ /* 0x000fe40000000035 */
[----:B------:R-:W-:Y:S01]  /*1d60*/  MUFU.EX2 R53, R59 ;  /* 0x0000003b00357308 */ /* 0x000fe20000000800 */
[----:B------:R-:W-:Y:S01]  /*1d70*/  FFMA R60, R45, 1.4426950216293334961, -RZ ;  /* 0x3fb8aa3b2d3c7823 */ /* 0x000fe200000008ff */
[----:B------:R-:W-:Y:S02]  /*1d80*/  HSET2.BF.EQ.AND R45, R44, -2.966796875, -2.966796875, PT ;  /* 0xc1efc1ef2c2d7433 */ /* 0x000fe40003802080 */
[----:B------:R-:W-:-:S04]  /*1d90*/  HSET2.BF.EQ.AND R44, R20, 0.007297515869140625, 0.007297515869140625, PT ;  /* 0x1f791f79142c7433 */ /* 0x000fc80003802080 */
[----:B------:R-:W0:Y:S01]  /*1da0*/  MUFU.EX2 R60, R60 ;  /* 0x0000003c003c7308 */ /* 0x000e220000000800 */
[----:B------:R-:W-:Y:S01]  /*1db0*/  HFMA2 R45, R45, 3.0517578125e-05, 3.0517578125e-05, R58 ;  /* 0x020002002d2d7831 */ /* 0x000fe2000000003a */
[----:B------:R-:W-:Y:S01]  /*1dc0*/  HSET2.BF.EQ.AND R58, R20, -2.615234375, -2.615234375, PT ;  /* 0xc13bc13b143a7433 */ /* 0x000fe20003802080 */
        /* <DEDUP_REMOVED lines=8> */
[----:B------:R-:W-:Y:S01]  /*1e50*/  HFMA2 R44, R58, 6.103515625e-05, 6.103515625e-05, R44 ;  /* 0x040004003a2c7831 */ /* 0x000fe2000000002c */
[----:B------:R-:W-:Y:S02]  /*1e60*/  HSET2.BF.EQ.AND R58, R27, -2.615234375, -2.615234375, PT ;  /* 0xc13bc13b1b3a7433 */ /* 0x000fe40003802080 */
[----:B------:R-:W-:Y:S01]  /*1e70*/  FFMA R60, R43, 1.4426950216293334961, -RZ ;  /* 0x3fb8aa3b2b3c7823 */ /* 0x000fe200000008ff */
[----:B------:R-:W-:Y:S01]  /*1e80*/  HSET2.BF.EQ.AND R43, R20, -2.966796875, -2.966796875, PT ;  /* 0xc1efc1ef142b7433 */ /* 0x000fe20003802080 */
[----:B------:R-:W-:Y:S04]  /*1e90*/  MUFU.EX2 R59, R59 ;  /* 0x0000003b003b7308 */ /* 0x000fe80000000800 */
[----:B------:R-:W-:Y:S01]  /*1ea0*/  HFMA2 R44, R43, 3.0517578125e-05, 3.0517578125e-05, R44 ;  /* 0x020002002b2c7831 */ /* 0x000fe2000000002c */
[----:B------:R-:W-:-:S03]  /*1eb0*/  HSET2.BF.EQ.AND R43, R27, 0.007297515869140625, 0.007297515869140625, PT ;  /* 0x1f791f791b2b7433 */ /* 0x000fc60003802080 */
[----:B------:R-:W0:Y:S02]  /*1ec0*/  MUFU.EX2 R60, R60 ;  /* 0x0000003c003c7308 */ /* 0x000e240000000800 */
        /* <DEDUP_REMOVED lines=25> */
[C---:B------:R-:W-:Y:S02]  /*2060*/  HSET2.BF.EQ.AND R58, R41.reuse, -2.615234375, -2.615234375, PT ;  /* 0xc13bc13b293a7433 */ /* 0x040fe40003802080 */
        /* <DEDUP_REMOVED lines=8> */
[C---:B------:R-:W-:Y:S02]  /*20f0*/  HSET2.BF.EQ.AND R29, R41.reuse, 0.0226898193359375, 0.0226898193359375, PT ;  /* 0x25cf25cf291d7433 */ /* 0x040fe40003802080 */
[----:B------:R-:W-:-:S03]  /*2100*/  HSET2.BF.EQ.AND R41, R41, -2.966796875, -2.966796875, PT ;  /* 0xc1efc1ef29297433 */ /* 0x000fc60003802080 */
[----:B------:R-:W-:Y:S02]  /*2110*/  HFMA2 R40, R29, -0.0009765625, -0.0009765625, R40 ;  /* 0x940094001d287831 */ /* 0x000fe40000000028 */
[----:B------:R-:W-:Y:S01]  /*2120*/  HADD2.F32 R29, -RZ, R6.H0_H0 ;  /* 0x20000006ff1d7230 */ /* 0x000fe20000004100 */
[----:B0-----:R-:W-:Y:S01]  /*2130*/  F2FP.F16.F32.PACK_AB R28, R60, R59 ;  /* 0x0000003b3c1c723e */ /* 0x001fe200000000ff */
[----:B------:R-:W-:-:S03]  /*2140*/  HFMA2 R40, R58, 6.103515625e-05, 6.103515625e-05, R40 ;  /* 0x040004003a287831 */ /* 0x000fc60000000028 */
[----:B------:R-:W-:Y:S01]  /*2150*/  FFMA R59, R29, 1.4426950216293334961, -RZ ;  /* 0x3fb8aa3b1d3b7823 */ /* 0x000fe200000008ff */
[----:B------:R-:W-:Y:S01]  /*2160*/  HADD2.F32 R29, -RZ, R6.H1_H1 ;  /* 0x30000006ff1d7230 */ /* 0x000fe20000004100 */
[----:B------:R-:W-:-:S04]  /*2170*/  HSET2.BF.EQ.AND R58, R57, -2.615234375, -2.615234375, PT ;  /* 0xc13bc13b393a7433 */ /* 0x000fc80003802080 */
[----:B------:R-:W-:Y:S01]  /*2180*/  FFMA R60, R29, 1.4426950216293334961, -RZ ;  /* 0x3fb8aa3b1d3c7823 */ /* 0x000fe200000008ff */
[----:B------:R-:W-:Y:S01]  /*2190*/  MUFU.EX2 R59, R59 ;  /* 0x0000003b003b7308 */ /* 0x000fe20000000800 */
[----:B------:R-:W-:Y:S01]  /*21a0*/  HFMA2 R41, R41, 3.0517578125e-05, 3.0517578125e-05, R40 ;  /* 0x0200020029297831 */ /* 0x000fe20000000028 */
[----:B------:R-:W-:-:S06]  /*21b0*/  HSET2.BF.EQ.AND R40, R57, 0.007297515869140625, 0.007297515869140625, PT ;  /* 0x1f791f7939287433 */ /* 0x000fcc0003802080 */
[----:B------:R-:W0:Y:S01]  /*21c0*/  MUFU.EX2 R60, R60 ;  /* 0x0000003c003c7308 */ /* 0x000e220000000800 */
[----:B------:R-:W-:Y:S02]  /*21d0*/  HFMA2 R40, R40, -0.0009765625, -0.0009765625, R7 ;  /* 0x9400940028287831 */ /* 0x000fe40000000007 */
[----:B------:R-:W-:Y:S01]  /*21e0*/  HMUL2 R7, R30, UR5.H0_H0 ;  /* 0x200000051e077c32 */ /* 0x000fe20008000000 */
[C---:B------:R-:W-:Y:S01]  /*21f0*/  HSET2.BF.EQ.AND R30, R57.reuse, 0.0226898193359375, 0.0226898193359375, PT ;  /* 0x25cf25cf391e7433 */ /* 0x040fe20003802080 */
[----:B------:R-:W-:Y:S01]  /*2200*/  UIADD3 UR5, UPT, UPT, UR10, 0x144, URZ ;  /* 0x000001440a057890 */ /* 0x000fe2000fffe0ff */
[----:B------:R-:W-:-:S03]  /*2210*/  HSET2.BF.EQ.AND R57, R57, -2.966796875, -2.966796875, PT ;  /* 0xc1efc1ef39397433 */ /* 0x000fc60003802080 */
[----:B------:R-:W-:Y:S01]  /*2220*/  ULEA UR5, UR7, UR5, 0x18 ;  /* 0x0000000507057291 */ /* 0x000fe2000f8ec0ff */
[----:B------:R-:W-:Y:S02]  /*2230*/  HFMA2 R40, R30, -0.0009765625, -0.0009765625, R40 ;  /* 0x940094001e287831 */ /* 0x000fe40000000028 */
[--C-:B------:R-:W-:Y:S02]  /*2240*/  HADD2.F32 R30, -RZ, R7.reuse.H0_H0 ;  /* 0x20000007ff1e7230 */ /* 0x100fe40000004100 */
[----:B------:R-:W-:Y:S01]  /*2250*/  HFMA2 R40, R58, 6.103515625e-05, 6.103515625e-05, R40 ;  /* 0x040004003a287831 */ /* 0x000fe20000000028 */
[----:B0-----:R-:W-:Y:S02]  /*2260*/  F2FP.F16.F32.PACK_AB R29, R60, R59 ;  /* 0x0000003b3c1d723e */ /* 0x001fe400000000ff */
        /* <DEDUP_REMOVED lines=8> */
[----:B------:R-:W-:Y:S01]  /*22f0*/  HFMA2 R39, R57, -0.0009765625, -0.0009765625, R39 ;  /* 0x9400940039277831 */ /* 0x000fe20000000027 */
        /* <DEDUP_REMOVED lines=45> */
[C---:B------:R-:W-:Y:S02]  /*25d0*/  HSET2.BF.EQ.AND R57, R36.reuse, 0.0226898193359375, 0.0226898193359375, PT ;  /* 0x25cf25cf24397433 */ /* 0x040fe40003802080 */
[----:B------:R-:W-:-:S03]  /*25e0*/  HSET2.BF.EQ.AND R36, R36, -2.966796875, -2.966796875, PT ;  /* 0xc1efc1ef24247433 */ /* 0x000fc60003802080 */
[----:B------:R-:W-:Y:S02]  /*25f0*/  HFMA2 R57, R57, -0.0009765625, -0.0009765625, R56 ;  /* 0x9400940039397831 */ /* 0x000fe40000000038 */
[----:B------:R-:W-:Y:S01]  /*2600*/  HADD2.F32 R56, -RZ, R11.H0_H0 ;  /* 0x2000000bff387230 */ /* 0x000fe20000004100 */
[----:B0-----:R-:W-:Y:S01]  /*2610*/  F2FP.F16.F32.PACK_AB R33, R60, R59 ;  /* 0x0000003b3c21723e */ /* 0x001fe200000000ff */
[----:B------:R-:W-:Y:S01]  /*2620*/  HFMA2 R57, R58, 6.103515625e-05, 6.103515625e-05, R57 ;  /* 0x040004003a397831 */ /* 0x000fe20000000039 */
[----:B------:R-:W-:Y:S02]  /*2630*/  HSET2.BF.EQ.AND R58, R35, -2.615234375, -2.615234375, PT ;  /* 0xc13bc13b233a7433 */ /* 0x000fe40003802080 */
[----:B------:R-:W-:Y:S01]  /*2640*/  FFMA R59, R56, 1.4426950216293334961, -RZ ;  /* 0x3fb8aa3b383b7823 */ /* 0x000fe200000008ff */
[----:B------:R-:W-:-:S05]  /*2650*/  HADD2.F32 R56, -RZ, R11.H1_H1 ;  /* 0x3000000bff387230 */ /* 0x000fca0000004100 */
[----:B------:R-:W-:Y:S01]  /*2660*/  FFMA R60, R56, 1.4426950216293334961, -RZ ;  /* 0x3fb8aa3b383c7823 */ /* 0x000fe200000008ff */
[----:B------:R-:W-:Y:S01]  /*2670*/  MUFU.EX2 R59, R59 ;  /* 0x0000003b003b7308 */ /* 0x000fe20000000800 */
[----:B------:R-:W-:Y:S01]  /*2680*/  HFMA2 R36, R36, 3.0517578125e-05, 3.0517578125e-05, R57 ;  /* 0x0200020024247831 */ /* 0x000fe20000000039 */
[----:B------:R-:W-:-:S05]  /*2690*/  HSET2.BF.EQ.AND R57, R35, 0.007297515869140625, 0.007297515869140625, PT ;  /* 0x1f791f7923397433 */ /* 0x000fca0003802080 */
[----:B------:R-:W-:Y:S01]  /*26a0*/  HFMA2 R54, R57, -0.0009765625, -0.0009765625, R54 ;  /* 0x9400940039367831 */ /* 0x000fe20000000036 */
[C---:B------:R-:W-:Y:S01]  /*26b0*/  HSET2.BF.EQ.AND R57, R35.reuse, 0.0226898193359375, 0.0226898193359375, PT ;  /* 0x25cf25cf23397433 */ /* 0x040fe20003802080 */
[----:B------:R-:W0:Y:S01]  /*26c0*/  MUFU.EX2 R56, R60 ;  /* 0x0000003c00387308 */ /* 0x000e220000000800 */
[----:B------:R-:W-:-:S03]  /*26d0*/  HSET2.BF.EQ.AND R35, R35, -2.966796875, -2.966796875, PT ;  /* 0xc1efc1ef23237433 */ /* 0x000fc60003802080 */
[----:B------:R-:W-:Y:S02]  /*26e0*/  HFMA2 R57, R57, -0.0009765625, -0.0009765625, R54 ;  /* 0x9400940039397831 */ /* 0x000fe40000000036 */
[--C-:B------:R-:W-:Y:S02]  /*26f0*/  HADD2.F32 R54, -RZ, R12.reuse.H0_H0 ;  /* 0x2000000cff367230 */ /* 0x100fe40000004100 */
[----:B------:R-:W-:Y:S01]  /*2700*/  HFMA2 R57, R58, 6.103515625e-05, 6.103515625e-05, R57 ;  /* 0x040004003a397831 */ /* 0x000fe20000000039 */
[C---:B------:R-:W-:Y:S02]  /*2710*/  HSET2.BF.EQ.AND R58, R34.reuse, -2.615234375, -2.615234375, PT ;  /* 0xc13bc13b223a7433 */ /* 0x040fe40003802080 */
[----:B0-----:R-:W-:Y:S01]  /*2720*/  F2FP.F16.F32.PACK_AB R56, R56, R59 ;  /* 0x0000003b3838723e */ /* 0x001fe200000000ff */
[----:B------:R-:W-:Y:S01]  /*2730*/  FFMA R59, R54, 1.4426950216293334961, -RZ ;  /* 0x3fb8aa3b363b7823 */ /* 0x000fe200000008ff */
[----:B------:R-:W-:Y:S02]  /*2740*/  HADD2.F32 R54, -RZ, R12.H1_H1 ;  /* 0x3000000cff367230 */ /* 0x000fe40000004100 */
[----:B------:R-:W-:Y:S01]  /*2750*/  HFMA2 R35, R35, 3.0517578125e-05, 3.0517578125e-05, R57 ;  /* 0x0200020023237831 */ /* 0x000fe20000000039 */
[----:B------:R-:W-:-:S02]  /*2760*/  HSET2.BF.EQ.AND R57, R34, 0.007297515869140625, 0.007297515869140625, PT ;  /* 0x1f791f7922397433 */ /* 0x000fc40003802080 */
[----:B------:R-:W-:Y:S01]  /*2770*/  FFMA R60, R54, 1.4426950216293334961, -RZ ;  /* 0x3fb8aa3b363c7823 */ /* 0x000fe200000008ff */
[----:B------:R-:W-:Y:S02]  /*2780*/  MUFU.EX2 R59, R59 ;  /* 0x0000003b003b7308 */ /* 0x000fe40000000800 */
[----:B------:R-:W-:Y:S01]  /*2790*/  HFMA2 R55, R57, -0.0009765625, -0.0009765625, R55 ;  /* 0x9400940039377831 */ /* 0x000fe20000000037 */
[C---:B------:R-:W-:Y:S02]  /*27a0*/  HSET2.BF.EQ.AND R57, R34.reuse, 0.0226898193359375, 0.0226898193359375, PT ;  /* 0x25cf25cf22397433 */ /* 0x040fe40003802080 */
[----:B------:R-:W-:-:S03]  /*27b0*/  HSET2.BF.EQ.AND R34, R34, -2.966796875, -2.966796875, PT ;  /* 0xc1efc1ef22227433 */ /* 0x000fc60003802080 */
[----:B------:R-:W0:Y:S01]  /*27c0*/  MUFU.EX2 R54, R60 ;  /* 0x0000003c00367308 */ /* 0x000e220000000800 */
[----:B------:R-:W-:Y:S02]  /*27d0*/  HFMA2 R57, R57, -0.0009765625, -0.0009765625, R55 ;  /* 0x9400940039397831 */ /* 0x000fe40000000037 */
[----:B------:R-:W-:Y:S02]  /*27e0*/  HADD2.F32 R55, -RZ, R13.H0_H0 ;  /* 0x2000000dff377230 */ /* 0x000fe40000004100 */
[----:B------:R-:W-:Y:S01]  /*27f0*/  HFMA2 R57, R58, 6.103515625e-05, 6.103515625e-05, R57 ;  /* 0x040004003a397831 */ /* 0x000fe20000000039 */
[----:B------:R-:W-:Y:S02]  /*2800*/  HSET2.BF.EQ.AND R58, R0, -2.615234375, -2.615234375, PT ;  /* 0xc13bc13b003a7433 */ /* 0x000fe40003802080 */
[----:B0-----:R-:W-:Y:S01]  /*2810*/  F2FP.F16.F32.PACK_AB R54, R54, R59 ;  /* 0x0000003b3636723e */ /* 0x001fe200000000ff */
[----:B------:R-:W-:Y:S01]  /*2820*/  FFMA R59, R55, 1.4426950216293334961, -RZ ;  /* 0x3fb8aa3b373b7823 */ /* 0x000fe200000008ff */
[----:B------:R-:W-:-:S02]  /*2830*/  HADD2.F32 R55, -RZ, R13.H1_H1 ;  /* 0x3000000dff377230 */ /* 0x000fc40000004100 */
[----:B------:R-:W-:Y:S01]  /*2840*/  HFMA2 R34, R34, 3.0517578125e-05, 3.0517578125e-05, R57 ;  /* 0x0200020022227831 */ /* 0x000fe20000000039 */
[C---:B------:R-:W-:Y:S02]  /*2850*/  HSET2.BF.EQ.AND R57, R0.reuse, 0.007297515869140625, 0.007297515869140625, PT ;  /* 0x1f791f7900397433 */ /* 0x040fe40003802080 */
[----:B------:R-:W-:Y:S01]  /*2860*/  FFMA R60, R55, 1.4426950216293334961, -RZ ;  /* 0x3fb8aa3b373c7823 */ /* 0x000fe200000008ff */
[----:B------:R-:W-:Y:S02]  /*2870*/  MUFU.EX2 R59, R59 ;  /* 0x0000003b003b7308 */ /* 0x000fe40000000800 */
[----:B------:R-:W-:Y:S01]  /*2880*/  HFMA2 R51, R57, -0.0009765625, -0.0009765625, R51 ;  /* 0x9400940039337831 */ /* 0x000fe20000000033 */
[C---:B------:R-:W-:Y:S02]  /*2890*/  HSET2.BF.EQ.AND R57, R0.reuse, 0.0226898193359375, 0.0226898193359375, PT ;  /* 0x25cf25cf00397433 */ /* 0x040fe40003802080 */
[----:B------:R-:W-:-:S03]  /*28a0*/  HSET2.BF.EQ.AND R0, R0, -2.966796875, -2.966796875, PT ;  /* 0xc1efc1ef00007433 */ /* 0x000fc60003802080 */
[----:B------:R-:W0:Y:S01]  /*28b0*/  MUFU.EX2 R60, R60 ;  /* 0x0000003c003c7308 */ /* 0x000e220000000800 */
[----:B------:R-:W-:Y:S02]  /*28c0*/  HFMA2 R57, R57, -0.0009765625, -0.0009765625, R51 ;  /* 0x9400940039397831 */ /* 0x000fe40000000033 */
[--C-:B------:R-:W-:Y:S02]  /*28d0*/  HADD2.F32 R51, -RZ, R14.reuse.H0_H0 ;  /* 0x2000000eff337230 */ /* 0x100fe40000004100 */
        /* <DEDUP_REMOVED lines=21> */
[----:B------:R-:W-:Y:S02]  /*2a30*/  HSET2.BF.EQ.AND R57, R3, 0.007297515869140625, 0.007297515869140625, PT ;  /* 0x1f791f7903397433 */ /* 0x000fe40003802080 */
        /* <DEDUP_REMOVED lines=129> */
[----:B0-----:R-:W-:Y:S02]  /*3250*/  F2FP.F16.F32.PACK_AB R33, R60, R59 ;  /* 0x0000003b3c21723e */ /* 0x001fe400000000ff */
[----:B------:R-:W-:Y:S01]  /*3260*/  FFMA R59, R56, 1.4426950216293334961, -RZ ;  /* 0x3fb8aa3b383b7823 */ /* 0x000fe200000008ff */
[----:B------:R-:W-:Y:S02]  /*3270*/  HADD2.F32 R56, -RZ, R23.H1_H1 ;  /* 0x30000017ff387230 */ /* 0x000fe40000004100 */
[----:B------:R-:W-:Y:S01]  /*3280*/  HFMA2 R11, R11, 3.0517578125e-05, 3.0517578125e-05, R57 ;  /* 0x020002000b0b7831 */ /* 0x000fe20000000039 */
[----:B------:R-:W-:-:S02]  /*3290*/  HSET2.BF.EQ.AND R57, R12, 0.007297515869140625, 0.007297515869140625, PT ;  /* 0x1f791f790c397433 */ /* 0x000fc40003802080 */
[----:B------:R-:W-:Y:S01]  /*32a0*/  FFMA R58, R56, 1.4426950216293334961, -RZ ;  /* 0x3fb8aa3b383a7823 */ /* 0x000fe200000008ff */
[----:B------:R-:W-:Y:S02]  /*32b0*/  MUFU.EX2 R59, R59 ;  /* 0x0000003b003b7308 */ /* 0x000fe40000000800 */
[----:B------:R-:W-:Y:S01]  /*32c0*/  HFMA2 R54, R57, -0.0009765625, -0.0009765625, R54 ;  /* 0x9400940039367831 */ /* 0x000fe20000000036 */
[----:B------:R-:W-:-:S05]  /*32d0*/  HSET2.BF.EQ.AND R57, R13, 0.007297515869140625, 0.007297515869140625, PT ;  /* 0x1f791f790d397433 */ /* 0x000fca0003802080 */
[----:B------:R0:W1:Y:S01]  /*32e0*/  MUFU.EX2 R56, R58 ;  /* 0x0000003a00387308 */ /* 0x0000620000000800 */
[----:B------:R-:W-:Y:S01]  /*32f0*/  HFMA2 R57, R57, -0.0009765625, -0.0009765625, R55 ;  /* 0x9400940039397831 */ /* 0x000fe20000000037 */
[----:B------:R-:W-:-:S05]  /*3300*/  HSET2.BF.EQ.AND R55, R12, 0.0226898193359375, 0.0226898193359375, PT ;  /* 0x25cf25cf0c377433 */ /* 0x000fca0003802080 */
[----:B------:R-:W-:Y:S01]  /*3310*/  HFMA2 R55, R55, -0.0009765625, -0.0009765625, R54 ;  /* 0x9400940037377831 */ /* 0x000fe20000000036 */
[C---:B------:R-:W-:Y:S02]  /*3320*/  HSET2.BF.EQ.AND R54, R13.reuse, 0.0226898193359375, 0.0226898193359375, PT ;  /* 0x25cf25cf0d367433 */ /* 0x040fe40003802080 */
[C---:B0-----:R-:W-:Y:S02]  /*3330*/  HSET2.BF.EQ.AND R58, R13.reuse, -2.615234375, -2.615234375, PT ;  /* 0xc13bc13b0d3a7433 */ /* 0x041fe40003802080 */
[----:B------:R-:W-:Y:S01]  /*3340*/  HSET2.BF.EQ.AND R13, R13, -2.966796875, -2.966796875, PT ;  /* 0xc1efc1ef0d0d7433 */ /* 0x000fe20003802080 */
[----:B------:R-:W-:Y:S01]  /*3350*/  HFMA2 R57, R54, -0.0009765625, -0.0009765625, R57 ;  /* 0x9400940036397831 */ /* 0x000fe20000000039 */
[C---:B------:R-:W-:Y:S02]  /*3360*/  HSET2.BF.EQ.AND R54, R12.reuse, -2.615234375, -2.615234375, PT ;  /* 0xc13bc13b0c367433 */ /* 0x040fe40003802080 */
[----:B------:R-:W-:Y:S01]  /*3370*/  HSET2.BF.EQ.AND R12, R12, -2.966796875, -2.966796875, PT ;  /* 0xc1efc1ef0c0c7433 */ /* 0x000fe20003802080 */
[----:B------:R-:W-:Y:S01]  /*3380*/  HFMA2 R57, R58, 6.103515625e-05, 6.103515625e-05, R57 ;  /* 0x040004003a397831 */ /* 0x000fe20000000039 */
[----:B-1----:R-:W-:Y:S01]  /*3390*/  F2FP.F16.F32.PACK_AB R56, R56, R59 ;  /* 0x0000003b3838723e */ /* 0x002fe200000000ff */
[----:B------:R-:W-:-:S02]  /*33a0*/  HFMA2 R55, R54, 6.103515625e-05, 6.103515625e-05, R55 ;  /* 0x0400040036377831 */ /* 0x000fc40000000037 */
[----:B------:R-:W-:Y:S01]  /*33b0*/  HFMA2 R13, R13, 3.0517578125e-05, 3.0517578125e-05, R57 ;  /* 0x020002000d0d7831 */ /* 0x000fe20000000039 */
[----:B------:R-:W-:Y:S01]  /*33c0*/  HSET2.BF.EQ.AND R57, R15, 0.007297515869140625, 0.007297515869140625, PT ;  /* 0x1f791f790f397433 */ /* 0x000fe20003802080 */
[----:B------:R-:W-:-:S04]  /*33d0*/  HADD2.F32 R54, -RZ, R24.H0_H0 ;  /* 0x20000018ff367230 */ /* 0x000fc80000004100 */
[----:B------:R-:W-:Y:S02]  /*33e0*/  HFMA2 R57, R57, -0.0009765625, -0.0009765625, R53 ;  /* 0x9400940039397831 */ /* 0x000fe40000000035 */
[----:B------:R-:W-:Y:S01]  /*33f0*/  HFMA2 R12, R12, 3.0517578125e-05, 3.0517578125e-05, R55 ;  /* 0x020002000c0c7831 */ /* 0x000fe20000000037 */
[C---:B------:R-:W-:Y:S01]  /*3400*/  HSET2.BF.EQ.AND R55, R14.reuse, 0.007297515869140625, 0.007297515869140625, PT ;  /* 0x1f791f790e377433 */ /* 0x040fe20003802080 */
[----:B------:R-:W-:Y:S01]  /*3410*/  FFMA R59, R54, 1.4426950216293334961, -RZ ;  /* 0x3fb8aa3b363b7823 */ /* 0x000fe200000008ff */
[C---:B------:R-:W-:Y:S01]  /*3420*/  HSET2.BF.EQ.AND R53, R14.reuse, -2.615234375, -2.615234375, PT ;  /* 0xc13bc13b0e357433 */ /* 0x040fe20003802080 */
[----:B------:R-:W-:Y:S02]  /*3430*/  HADD2.F32 R54, -RZ, R24.H1_H1 ;  /* 0x30000018ff367230 */ /* 0x000fe40000004100 */
[----:B------:R-:W-:Y:S01]  /*3440*/  MUFU.EX2 R58, R59 ;  /* 0x0000003b003a7308 */ /* 0x000fe20000000800 */
[----:B------:R-:W-:Y:S01]  /*3450*/  HFMA2 R51, R55, -0.0009765625, -0.0009765625, R51 ;  /* 0x9400940037337831 */ /* 0x000fe20000000033 */
[C---:B------:R-:W-:Y:S01]  /*3460*/  HSET2.BF.EQ.AND R55, R14.reuse, 0.0226898193359375, 0.0226898193359375, PT ;  /* 0x25cf25cf0e377433 */ /* 0x040fe20003802080 */
[----:B------:R-:W-:Y:S01]  /*3470*/  FFMA R60, R54, 1.4426950216293334961, -RZ ;  /* 0x3fb8aa3b363c7823 */ /* 0x000fe200000008ff */
[----:B------:R-:W-:-:S04]  /*3480*/  HSET2.BF.EQ.AND R14, R14, -2.966796875, -2.966796875, PT ;  /* 0xc1efc1ef0e0e7433 */ /* 0x000fc80003802080 */
[----:B------:R-:W0:Y:S01]  /*3490*/  MUFU.EX2 R61, R60 ;  /* 0x0000003c003d7308 */ /* 0x000e220000000800 */
[----:B------:R-:W-:Y:S01]  /*34a0*/  HFMA2 R51, R55, -0.0009765625, -0.0009765625, R51 ;  /* 0x9400940037337831 */ /* 0x000fe20000000033 */
[----:B------:R-:W-:-:S05]  /*34b0*/  HSET2.BF.EQ.AND R55, R15, 0.0226898193359375, 0.0226898193359375, PT ;  /* 0x25cf25cf0f377433 */ /* 0x000fca0003802080 */
[----:B------:R-:W-:Y:S02]  /*34c0*/  HFMA2 R55, R55, -0.0009765625, -0.0009765625, R57 ;  /* 0x9400940037377831 */ /* 0x000fe40000000039 */
[----:B------:R-:W-:Y:S01]  /*34d0*/  HFMA2 R51, R53, 6.103515625e-05, 6.103515625e-05, R51 ;  /* 0x0400040035337831 */ /* 0x000fe20000000033 */
[C---:B------:R-:W-:Y:S02]  /*34e0*/  HSET2.BF.EQ.AND R53, R15.reuse, -2.615234375, -2.615234375, PT ;  /* 0xc13bc13b0f357433 */ /* 0x040fe40003802080 */
[----:B------:R-:W-:-:S03]  /*34f0*/  HSET2.BF.EQ.AND R15, R15, -2.966796875, -2.966796875, PT ;  /* 0xc1efc1ef0f0f7433 */ /* 0x000fc60003802080 */
[----:B------:R-:W-:Y:S01]  /*3500*/  HFMA2 R53, R53, 6.103515625e-05, 6.103515625e-05, R55 ;  /* 0x0400040035357831 */ /* 0x000fe20000000037 */
[----:B------:R-:W-:Y:S01]  /*3510*/  HSET2.BF.EQ.AND R55, R17, 0.007297515869140625, 0.007297515869140625, PT ;  /* 0x1f791f7911377433 */ /* 0x000fe20003802080 */
[----:B------:R-:W-:Y:S01]  /*3520*/  HFMA2 R14, R14, 3.0517578125e-05, 3.0517578125e-05, R51 ;  /* 0x020002000e0e7831 */ /* 0x000fe20000000033 */
[----:B0-----:R-:W-:Y:S01]  /*3530*/  F2FP.F16.F32.PACK_AB R54, R61, R58 ;  /* 0x0000003a3d36723e */ /* 0x001fe200000000ff */
[----:B------:R-:W-:Y:S02]  /*3540*/  HADD2 R51, R48, RZ.H0_H0 ;  /* 0x200000ff30337230 */ /* 0x000fe40000000000 */
[----:B------:R-:W-:Y:S01]  /*3550*/  HFMA2 R28, R55, -0.0009765625, -0.0009765625, R28 ;  /* 0x94009400371c7831 */ /* 0x000fe2000000001c */
[----:B------:R-:W-:Y:S01]  /*3560*/  HSET2.BF.EQ.AND R55, R19, 0.007297515869140625, 0.007297515869140625, PT ;  /* 0x1f791f7913377433 */ /* 0x000fe20003802080 */
[----:B------:R-:W-:Y:S02]  /*3570*/  HFMA2 R15, R15, 3.0517578125e-05, 3.0517578125e-05, R53 ;  /* 0x020002000f0f7831 */ /* 0x000fe40000000035 */
[----:B------:R-:W-:Y:S01]  /*3580*/  HFMA2 R51, R47, 1, 1, R51 ;  /* 0x3c003c002f337831 */ /* 0x000fe20000000033 */
[----:B------:R-:W-:Y:S01]  /*3590*/  HSET2.BF.EQ.AND R53, R16, 0.007297515869140625, 0.007297515869140625, PT ;  /* 0x1f791f7910357433 */ /* 0x000fe20003802080 */
[----:B------:R-:W-:Y:S01]  /*35a0*/  HFMA2 R30, R55, -0.0009765625, -0.0009765625, R30 ;  /* 0x94009400371e7831 */ /* 0x000fe2000000001e */
[----:B------:R-:W-:-:S03]  /*35b0*/  HSET2.BF.EQ.AND R55, R25, 0.007297515869140625, 0.007297515869140625, PT ;  /* 0x1f791f7919377433 */ /* 0x000fc60003802080 */
[----:B------:R-:W-:Y:S01]  /*35c0*/  HFMA2 R20, R53, -0.0009765625, -0.0009765625, R20 ;  /* 0x9400940035147831 */ /* 0x000fe20000000014 */
[----:B------:R-:W-:Y:S01]  /*35d0*/  HSET2.BF.EQ.AND R53, R26, 0.007297515869140625, 0.007297515869140625, PT ;  /* 0x1f791f791a357433 */ /* 0x000fe20003802080 */
[----:B------:R-:W-:Y:S01]  /*35e0*/  HFMA2 R32, R55, -0.0009765625, -0.0009765625, R32 ;  /* 0x9400940037207831 */ /* 0x000fe20000000020 */
[----:B------:R-:W-:Y:S01]  /*35f0*/  HSET2.BF.EQ.AND R55, R23, 0.007297515869140625, 0.007297515869140625, PT ;  /* 0x1f791f7917377433 */ /* 0x000fe20003802080 */
[----:B------:R-:W-:Y:S02]  /*3600*/  HADD2 R51, R46, R51 ;  /* 0x000000332e337230 */ /* 0x000fe40000000000 */
[----:B------:R-:W-:Y:S02]  /*3610*/  HFMA2 R27, R53, -0.0009765625, -0.0009765625, R27 ;  /* 0x94009400351b7831 */ /* 0x000fe4000000001b */
[----:B------:R-:W-:Y:S01]  /*3620*/  HADD2 R51, R45, R51 ;  /* 0x000000332d337230 */ /* 0x000fe20000000000 */
[----:B------:R-:W-:Y:S01]  /*3630*/  HSET2.BF.EQ.AND R53, R18, 0.007297515869140625, 0.007297515869140625, PT ;  /* 0x1f791f7912357433 */ /* 0x000fe20003802080 */
[----:B------:R-:W-:Y:S01]  /*3640*/  HFMA2 R56, R55, -0.0009765625, -0.0009765625, R56 ;  /* 0x9400940037387831 */ /* 0x000fe20000000038 */
[----:B------:R-:W-:Y:S01]  /*3650*/  HSET2.BF.EQ.AND R55, R24, 0.007297515869140625, 0.007297515869140625, PT ;  /* 0x1f791f7918377433 */ /* 0x000fe20003802080 */
[----:B------:R-:W-:-:S02]  /*3660*/  HFMA2 R51, R44, 1, 1, R51 ;  /* 0x3c003c002c337831 */ /* 0x000fc40000000033 */
[----:B------:R-:W-:Y:S01]  /*3670*/  HFMA2 R29, R53, -0.0009765625, -0.0009765625, R29 ;  /* 0x94009400351d7831 */ /* 0x000fe2000000001d */
[----:B------:R-:W-:Y:S01]  /*3680*/  HSET2.BF.EQ.AND R53, R21, 0.007297515869140625, 0.007297515869140625, PT ;  /* 0x1f791f7915357433 */ /* 0x000fe20003802080 */
[----:B------:R-:W-:Y:S01]  /*3690*/  HFMA2 R54, R55, -0.0009765625, -0.0009765625, R54 ;  /* 0x9400940037367831 */ /* 0x000fe20000000036 */
[----:B------:R-:W-:-:S03]  /*36a0*/  HSET2.BF.EQ.AND R55, R17, 0.0226898193359375, 0.0226898193359375, PT ;  /* 0x25cf25cf11377433 */ /* 0x000fc60003802080 */
[----:B------:R-:W-:Y:S02]  /*36b0*/  HFMA2 R31, R53, -0.0009765625, -0.0009765625, R31 ;  /* 0x94009400351f7831 */ /* 0x000fe4000000001f */
[----:B------:R-:W-:Y:S01]  /*36c0*/  HADD2 R51, R43, R51 ;  /* 0x000000332b337230 */ /* 0x000fe20000000000 */
[----:B------:R-:W-:Y:S01]  /*36d0*/  HSET2.BF.EQ.AND R53, R22, 0.007297515869140625, 0.007297515869140625, PT ;  /* 0x1f791f7916357433 */ /* 0x000fe20003802080 */
[----:B------:R-:W-:Y:S01]  /*36e0*/  HFMA2 R28, R55, -0.0009765625, -0.0009765625, R28 ;  /* 0x94009400371c7831 */ /* 0x000fe2000000001c */
[----:B------:R-:W-:Y:S01]  /*36f0*/  HSET2.BF.EQ.AND R55, R19, 0.0226898193359375, 0.0226898193359375, PT ;  /* 0x25cf25cf13377433 */ /* 0x000fe20003802080 */
[----:B------:R-:W-:Y:S02]  /*3700*/  HFMA2 R51, R42, 1, 1, R51 ;  /* 0x3c003c002a337831 */ /* 0x000fe40000000033 */
[----:B------:R-:W-:Y:S01]  /*3710*/  HFMA2 R33, R53, -0.0009765625, -0.0009765625, R33 ;  /* 0x9400940035217831 */ /* 0x000fe20000000021 */
[----:B------:R-:W-:Y:S01]  /*3720*/  HSET2.BF.EQ.AND R53, R16, 0.0226898193359375, 0.0226898193359375, PT ;  /* 0x25cf25cf10357433 */ /* 0x000fe20003802080 */
[----:B------:R-:W-:Y:S01]  /*3730*/  HFMA2 R30, R55, -0.0009765625, -0.0009765625, R30 ;  /* 0x94009400371e7831 */ /* 0x000fe2000000001e */
[----:B------:R-:W-:-:S03]  /*3740*/  HSET2.BF.EQ.AND R55, R25, 0.0226898193359375, 0.0226898193359375, PT ;  /* 0x25cf25cf19377433 */ /* 0x000fc60003802080 */
[----:B------:R-:W-:Y:S01]  /*3750*/  HFMA2 R20, R53, -0.0009765625, -0.0009765625, R20 ;  /* 0x9400940035147831 */ /* 0x000fe20000000014 */
[----:B------:R-:W-:Y:S01]  /*3760*/  HSET2.BF.EQ.AND R53, R26, 0.0226898193359375, 0.0226898193359375, PT ;  /* 0x25cf25cf1a357433 */ /* 0x000fe20003802080 */
[----:B------:R-:W-:Y:S02]  /*3770*/  HADD2 R51, R41, R51 ;  /* 0x0000003329337230 */ /* 0x000fe40000000000 */
[----:B------:R-:W-:Y:S01]  /*3780*/  HFMA2 R32, R55, -0.0009765625, -0.0009765625, R32 ;  /* 0x9400940037207831 */ /* 0x000fe20000000020 */
[----:B------:R-:W-:Y:S01]  /*3790*/  HSET2.BF.EQ.AND R55, R23, 0.0226898193359375, 0.0226898193359375, PT ;  /* 0x25cf25cf17377433 */ /* 0x000fe20003802080 */
        /* <DEDUP_REMOVED lines=8> */
[----:B------:R-:W-:Y:S01]  /*3820*/  HSET2.BF.EQ.AND R55, R17, -2.615234375, -2.615234375, PT ;  /* 0xc13bc13b11377433 */ /* 0x000fe20003802080 */
[----:B------:R-:W-:Y:S02]  /*3830*/  HADD2 R51, R39, R51 ;  /* 0x0000003327337230 */ /* 0x000fe40000000000 */
[----:B------:R-:W-:Y:S01]  /*3840*/  HFMA2 R31, R53, -0.0009765625, -0.0009765625, R31 ;  /* 0x94009400351f7831 */ /* 0x000fe2000000001f */
[----:B------:R-:W-:Y:S01]  /*3850*/  HSET2.BF.EQ.AND R53, R22, 0.0226898193359375, 0.0226898193359375, PT ;  /* 0x25cf25cf16357433 */ /* 0x000fe20003802080 */
[----:B------:R-:W-:Y:S01]  /*3860*/  HFMA2 R28, R55, 6.103515625e-05, 6.103515625e-05, R28 ;  /* 0x04000400371c7831 */ /* 0x000fe2000000001c */
[----:B------:R-:W-:Y:S01]  /*3870*/  HSET2.BF.EQ.AND R55, R19, -2.615234375, -2.615234375, PT ;  /* 0xc13bc13b13377433 */ /* 0x000fe20003802080 */
[----:B------:R-:W-:Y:S02]  /*3880*/  HFMA2 R51, R38, 1, 1, R51 ;  /* 0x3c003c0026337831 */ /* 0x000fe40000000033 */
[----:B------:R-:W-:Y:S01]  /*3890*/  HFMA2 R33, R53, -0.0009765625, -0.0009765625, R33 ;  /* 0x9400940035217831 */ /* 0x000fe20000000021 */
[C---:B------:R-:W-:Y:S01]  /*38a0*/  HSET2.BF.EQ.AND R53, R16.reuse, -2.615234375, -2.615234375, PT ;  /* 0xc13bc13b10357433 */ /* 0x040fe20003802080 */
[----:B------:R-:W-:Y:S01]  /*38b0*/  HFMA2 R30, R55, 6.103515625e-05, 6.103515625e-05, R30 ;  /* 0x04000400371e7831 */ /* 0x000fe2000000001e */
[----:B------:R-:W-:-:S03]  /*38c0*/  HSET2.BF.EQ.AND R16, R16, -2.966796875, -2.966796875, PT ;  /* 0xc1efc1ef10107433 */ /* 0x000fc60003802080 */
[----:B------:R-:W-:Y:S01]  /*38d0*/  HFMA2 R20, R53, 6.103515625e-05, 6.103515625e-05, R20 ;  /* 0x0400040035147831 */ /* 0x000fe20000000014 */
[C---:B------:R-:W-:Y:S01]  /*38e0*/  HSET2.BF.EQ.AND R53, R26.reuse, -2.615234375, -2.615234375, PT ;  /* 0xc13bc13b1a357433 */ /* 0x040fe20003802080 */
[----:B------:R-:W-:Y:S01]  /*38f0*/  HADD2 R51, R37, R51 ;  /* 0x0000003325337230 */ /* 0x000fe20000000000 */
[----:B------:R-:W-:Y:S01]  /*3900*/  HSET2.BF.EQ.AND R26, R26, -2.966796875, -2.966796875, PT ;  /* 0xc1efc1ef1a1a7433 */ /* 0x000fe20003802080 */
[----:B------:R-:W-:Y:S01]  /*3910*/  HFMA2 R16, R16, 3.0517578125e-05, 3.0517578125e-05, R20 ;  /* 0x0200020010107831 */ /* 0x000fe20000000014 */
[----:B------:R-:W-:Y:S01]  /*3920*/  HSET2.BF.EQ.AND R20, R17, -2.966796875, -2.966796875, PT ;  /* 0xc1efc1ef11147433 */ /* 0x000fe20003802080 */
[----:B------:R-:W-:Y:S01]  /*3930*/  HFMA2 R27, R53, 6.103515625e-05, 6.103515625e-05, R27 ;  /* 0x04000400351b7831 */ /* 0x000fe2000000001b */
[----:B------:R-:W-:Y:S01]  /*3940*/  HSET2.BF.EQ.AND R53, R18, -2.615234375, -2.615234375, PT ;  /* 0xc13bc13b12357433 */ /* 0x000fe20003802080 */
[----:B------:R-:W-:-:S04]  /*3950*/  HFMA2 R51, R36, 1, 1, R51 ;  /* 0x3c003c0024337831 */ /* 0x000fc80000000033 */
[----:B------:R-:W-:Y:S01]  /*3960*/  HFMA2 R29, R53, 6.103515625e-05, 6.103515625e-05, R29 ;  /* 0x04000400351d7831 */ /* 0x000fe2000000001d */
[----:B------:R-:W-:Y:S01]  /*3970*/  HSET2.BF.EQ.AND R53, R21, -2.615234375, -2.615234375, PT ;  /* 0xc13bc13b15357433 */ /* 0x000fe20003802080 */
[----:B------:R-:W-:Y:S01]  /*3980*/  HFMA2 R17, R26, 3.0517578125e-05, 3.0517578125e-05, R27 ;  /* 0x020002001a117831 */ /* 0x000fe2000000001b */
[----:B------:R-:W-:Y:S01]  /*3990*/  HSET2.BF.EQ.AND R26, R18, -2.966796875, -2.966796875, PT ;  /* 0xc1efc1ef121a7433 */ /* 0x000fe20003802080 */
[----:B------:R-:W-:Y:S01]  /*39a0*/  HFMA2 R18, R20, 3.0517578125e-05, 3.0517578125e-05, R28 ;  /* 0x0200020014127831 */ /* 0x000fe2000000001c */
[----:B------:R-:W-:Y:S01]  /*39b0*/  HSET2.BF.EQ.AND R20, R19, -2.966796875, -2.966796875, PT ;  /* 0xc1efc1ef13147433 */ /* 0x000fe20003802080 */
[----:B------:R-:W-:Y:S02]  /*39c0*/  HADD2 R51, R35, R51 ;  /* 0x0000003323337230 */ /* 0x000fe40000000000 */
[----:B------:R-:W-:Y:S01]  /*39d0*/  HFMA2 R31, R53, 6.103515625e-05, 6.103515625e-05, R31 ;  /* 0x04000400351f7831 */ /* 0x000fe2000000001f */
[----:B------:R-:W-:Y:S02]  /*39e0*/  HSET2.BF.EQ.AND R27, R25, -2.615234375, -2.615234375, PT ;  /* 0xc13bc13b191b7433 */ /* 0x000fe40003802080 */
[----:B------:R-:W-:Y:S01]  /*39f0*/  HSET2.BF.EQ.AND R21, R21, -2.966796875, -2.966796875, PT ;  /* 0xc1efc1ef15157433 */ /* 0x000fe20003802080 */
[----:B------:R-:W-:-:S02]  /*3a00*/  HFMA2 R20, R20, 3.0517578125e-05, 3.0517578125e-05, R30 ;  /* 0x0200020014147831 */ /* 0x000fc4000000001e */
[----:B------:R-:W-:Y:S02]  /*3a10*/  HFMA2 R19, R26, 3.0517578125e-05, 3.0517578125e-05, R29 ;  /* 0x020002001a137831 */ /* 0x000fe4000000001d */
[----:B------:R-:W-:Y:S01]  /*3a20*/  HFMA2 R51, R34, 1, 1, R51 ;  /* 0x3c003c0022337831 */ /* 0x000fe20000000033 */
[----:B------:R-:W-:Y:S01]  /*3a30*/  HSET2.BF.EQ.AND R25, R25, -2.966796875, -2.966796875, PT ;  /* 0xc1efc1ef19197433 */ /* 0x000fe20003802080 */
[----:B------:R-:W-:Y:S01]  /*3a40*/  HFMA2 R32, R27, 6.103515625e-05, 6.103515625e-05, R32 ;  /* 0x040004001b207831 */ /* 0x000fe20000000020 */
[C---:B------:R-:W-:Y:S01]  /*3a50*/  HSET2.BF.EQ.AND R26, R22.reuse, -2.615234375, -2.615234375, PT ;  /* 0xc13bc13b161a7433 */ /* 0x040fe20003802080 */
[----:B------:R-:W-:Y:S01]  /*3a60*/  HFMA2 R21, R21, 3.0517578125e-05, 3.0517578125e-05, R31 ;  /* 0x0200020015157831 */ /* 0x000fe2000000001f */
[----:B------:R-:W-:Y:S02]  /*3a70*/  HSET2.BF.EQ.AND R27, R22, -2.966796875, -2.966796875, PT ;  /* 0xc1efc1ef161b7433 */ /* 0x000fe40003802080 */
[----:B------:R-:W-:Y:S01]  /*3a80*/  HSET2.BF.EQ.AND R29, R24, -2.615234375, -2.615234375, PT ;  /* 0xc13bc13b181d7433 */ /* 0x000fe20003802080 */
[----:B------:R-:W-:Y:S01]  /*3a90*/  HFMA2 R26, R26, 6.103515625e-05, 6.103515625e-05, R33 ;  /* 0x040004001a1a7831 */ /* 0x000fe20000000021 */
[----:B------:R-:W-:Y:S01]  /*3aa0*/  HSET2.BF.EQ.AND R28, R23, -2.615234375, -2.615234375, PT ;  /* 0xc13bc13b171c7433 */ /* 0x000fe20003802080 */
[----:B------:R-:W-:-:S02]  /*3ab0*/  HADD2 R51, R0, R51 ;  /* 0x0000003300337230 */ /* 0x000fc40000000000 */
[----:B------:R-:W-:Y:S01]  /*3ac0*/  HFMA2 R22, R25, 3.0517578125e-05, 3.0517578125e-05, R32 ;  /* 0x0200020019167831 */ /* 0x000fe20000000020 */
[----:B------:R-:W-:Y:S01]  /*3ad0*/  HSET2.BF.EQ.AND R25, R23, -2.966796875, -2.966796875, PT ;  /* 0xc1efc1ef17197433 */ /* 0x000fe20003802080 */
[----:B------:R-:W-:Y:S02]  /*3ae0*/  HFMA2 R29, R29, 6.103515625e-05, 6.103515625e-05, R54 ;  /* 0x040004001d1d7831 */ /* 0x000fe40000000036 */
[----:B------:R-:W-:Y:S01]  /*3af0*/  HFMA2 R23, R27, 3.0517578125e-05, 3.0517578125e-05, R26 ;  /* 0x020002001b177831 */ /* 0x000fe2000000001a */
[----:B------:R-:W-:Y:S01]  /*3b00*/  HSET2.BF.EQ.AND R26, R24, -2.966796875, -2.966796875, PT ;  /* 0xc1efc1ef181a7433 */ /* 0x000fe20003802080 */
[----:B------:R-:W-:Y:S02]  /*3b10*/  HFMA2 R51, R2, 1, 1, R51 ;  /* 0x3c003c0002337831 */ /* 0x000fe40000000033 */
[----:B------:R-:W-:-:S04]  /*3b20*/  HFMA2 R28, R28, 6.103515625e-05, 6.103515625e-05, R56 ;  /* 0x040004001c1c7831 */ /* 0x000fc80000000038 */
[----:B------:R-:W-:Y:S02]  /*3b30*/  HFMA2 R24, R25, 3.0517578125e-05, 3.0517578125e-05, R28 ;  /* 0x0200020019187831 */ /* 0x000fe4000000001c */
[----:B------:R-:W-:Y:S01]  /*3b40*/  HFMA2 R25, R26, 3.0517578125e-05, 3.0517578125e-05, R29 ;  /* 0x020002001a197831 */ /* 0x000fe2000000001d */
[----:B------:R-:W-:Y:S01]  /*3b50*/  LEA R26, R49, UR5, 0x1 ;  /* 0x00000005311a7c11 */ /* 0x000fe2000f8e08ff */
[----:B------:R-:W-:-:S04]  /*3b60*/  HADD2 R51, R3, R51 ;  /* 0x0000003303337230 */ /* 0x000fc80000000000 */
[----:B------:R-:W-:-:S04]  /*3b70*/  HFMA2 R51, R4, 1, 1, R51 ;  /* 0x3c003c0004337831 */ /* 0x000fc80000000033 */
        /* <DEDUP_REMOVED lines=11> */
[----:B------:R-:W-:-:S04]  /*3c30*/  HADD2 R51, R16, R51 ;  /* 0x0000003310337230 */ /* 0x000fc80000000000 */
[----:B------:R-:W-:-:S04]  /*3c40*/  HFMA2 R51, R17, 1, 1, R51 ;  /* 0x3c003c0011337831 */ /* 0x000fc80000000033 */
[----:B------:R-:W-:-:S04]  /*3c50*/  HADD2 R51, R18, R51 ;  /* 0x0000003312337230 */ /* 0x000fc80000000000 */
[----:B------:R-:W-:-:S04]  /*3c60*/  HADD2 R51, R19, R51 ;  /* 0x0000003313337230 */ /* 0x000fc80000000000 */
[----:B------:R-:W-:-:S04]  /*3c70*/  HADD2 R51, R20, R51 ;  /* 0x0000003314337230 */ /* 0x000fc80000000000 */
[----:B------:R-:W-:-:S04]  /*3c80*/  HADD2 R51, R21, R51 ;  /* 0x0000003315337230 */ /* 0x000fc80000000000 */
[----:B------:R-:W-:-:S04]  /*3c90*/  HFMA2 R51, R22, 1, 1, R51 ;  /* 0x3c003c0016337831 */ /* 0x000fc80000000033 */
[----:B------:R-:W-:-:S04]  /*3ca0*/  HADD2 R51, R23, R51 ;  /* 0x0000003317337230 */ /* 0x000fc80000000000 */
[----:B------:R-:W-:-:S04]  /*3cb0*/  HADD2 R51, R24, R51 ;  /* 0x0000003318337230 */ /* 0x000fc80000000000 */
[----:B------:R-:W-:-:S04]  /*3cc0*/  HFMA2 R51, R25, 1, 1, R51 ;  /* 0x3c003c0019337831 */ /* 0x000fc80000000033 */
[----:B------:R-:W-:-:S05]  /*3cd0*/  HADD2 R51, R51.H0_H0, R51.H1_H1 ;  /* 0x3000003333337230 */ /* 0x000fca0000000800 */
[----:B------:R0:W-:Y:S01]  /*3ce0*/  STS.U16 [R26], R51 ;  /* 0x000000331a007388 */ /* 0x0001e20000000400 */
[----:B------:R-:W-:Y:S06]  /*3cf0*/  BAR.SYNC.DEFER_BLOCKING 0x0 ;  /* 0x0000000000007b1d */ /* 0x000fec0000010000 */
[----:B------:R-:W-:Y:S05]  /*3d00*/  @P2 BRA `(.L_x_22) ;  /* 0x0000000400e82947 */ /* 0x000fea0003800000 */
[----:B------:R-:W1:Y:S01]  /*3d10*/  LDS R32, [UR4+0x144] ;  /* 0x00014404ff207984 */ /* 0x000e620008000800 */
[----:B------:R-:W1:Y:S01]  /*3d20*/  LDCU.U16 UR5, c[0x0][0x3aa] ;  /* 0x00007540ff0577ac */ /* 0x000e620008000400 */
[----:B------:R-:W-:Y:S02]  /*3d30*/  I2FP.F32.S32 R50, R50 ;  /* 0x0000003200327245 */ /* 0x000fe40000201400 */
[----:B0-----:R-:W0:Y:S02]  /*3d40*/  LDS.64 R26, [UR4+0x148] ;  /* 0x00014804ff1a7984 */ /* 0x001e240008000a00 */
[----:B------:R-:W-:Y:S02]  /*3d50*/  F2FP.F16.F32.PACK_AB R50, RZ, R50 ;  /* 0x00000032ff32723e */ /* 0x000fe400000000ff */
[----:B------:R-:W2:Y:S04]  /*3d60*/  LDS.64 R30, [UR4+0x150] ;  /* 0x00015004ff1e7984 */ /* 0x000ea80008000a00 */
[----:B------:R-:W3:Y:S01]  /*3d70*/  LDS.64 R28, [UR4+0x158] ;  /* 0x00015804ff1c7984 */ /* 0x000ee20008000a00 */
[----:B-1----:R-:W-:-:S04]  /*3d80*/  HADD2 R33, R32.H0_H0, UR5.H0_H0 ;  /* 0x2000000520217e30 */ /* 0x002fc80008000800 */
[----:B------:R-:W-:-:S04]  /*3d90*/  HADD2 R33, R33.H0_H0, R32.H1_H1 ;  /* 0x3000002021217230 */ /* 0x000fc80000000800 */
[----:B0-----:R-:W-:-:S04]  /*3da0*/  HADD2 R33, R33.H0_H0, R26.H0_H0 ;  /* 0x2000001a21217230 */ /* 0x001fc80000000800 */
[----:B------:R-:W-:-:S04]  /*3db0*/  HADD2 R33, R33.H0_H0, R26.H1_H1 ;  /* 0x3000001a21217230 */ /* 0x000fc80000000800 */
[--C-:B------:R-:W-:Y:S02]  /*3dc0*/  HADD2 R26, R33.H0_H0, R27.reuse.H0_H0 ;  /* 0x2000001b211a7230 */ /* 0x100fe40000000800 */
[----:B------:R-:W0:Y:S02]  /*3dd0*/  LDS.64 R32, [UR4+0x160] ;  /* 0x00016004ff207984 */ /* 0x000e240008000a00 */
[----:B------:R-:W-:-:S04]  /*3de0*/  HADD2 R26, R26.H0_H0, R27.H1_H1 ;  /* 0x3000001b1a1a7230 */ /* 0x000fc80000000800 */
[----:B--2---:R-:W-:-:S04]  /*3df0*/  HADD2 R26, R26.H0_H0, R30.H0_H0 ;  /* 0x2000001e1a1a7230 */ /* 0x004fc80000000800 */
[----:B------:R-:W-:-:S04]  /*3e00*/  HADD2 R26, R26.H0_H0, R30.H1_H1 ;  /* 0x3000001e1a1a7230 */ /* 0x000fc80000000800 */
[--C-:B------:R-:W-:Y:S02]  /*3e10*/  HADD2 R30, R26.H0_H0, R31.reuse.H0_H0 ;  /* 0x2000001f1a1e7230 */ /* 0x100fe40000000800 */
[----:B------:R-:W1:Y:S02]  /*3e20*/  LDS.64 R26, [UR4+0x168] ;  /* 0x00016804ff1a7984 */ /* 0x000e640008000a00 */
[----:B------:R-:W-:-:S04]  /*3e30*/  HADD2 R30, R30.H0_H0, R31.H1_H1 ;  /* 0x3000001f1e1e7230 */ /* 0x000fc80000000800 */
[----:B---3--:R-:W-:-:S04]  /*3e40*/  HADD2 R30, R30.H0_H0, R28.H0_H0 ;  /* 0x2000001c1e1e7230 */ /* 0x008fc80000000800 */
[----:B------:R-:W-:-:S04]  /*3e50*/  HADD2 R30, R30.H0_H0, R28.H1_H1 ;  /* 0x3000001c1e1e7230 */ /* 0x000fc80000000800 */
[--C-:B------:R-:W-:Y:S02]  /*3e60*/  HADD2 R28, R30.H0_H0, R29.reuse.H0_H0 ;  /* 0x2000001d1e1c7230 */ /* 0x100fe40000000800 */
[----:B------:R-:W2:Y:S02]  /*3e70*/  LDS.64 R30, [UR4+0x170] ;  /* 0x00017004ff1e7984 */ /* 0x000ea40008000a00 */
[----:B------:R-:W-:-:S04]  /*3e80*/  HADD2 R28, R28.H0_H0, R29.H1_H1 ;  /* 0x3000001d1c1c7230 */ /* 0x000fc80000000800 */
[----:B0-----:R-:W-:-:S04]  /*3e90*/  HADD2 R28, R28.H0_H0, R32.H0_H0 ;  /* 0x200000201c1c7230 */ /* 0x001fc80000000800 */
[----:B------:R-:W-:-:S04]  /*3ea0*/  HADD2 R28, R28.H0_H0, R32.H1_H1 ;  /* 0x300000201c1c7230 */ /* 0x000fc80000000800 */
[--C-:B------:R-:W-:Y:S02]  /*3eb0*/  HADD2 R32, R28.H0_H0, R33.reuse.H0_H0 ;  /* 0x200000211c207230 */ /* 0x100fe40000000800 */
[----:B------:R-:W0:Y:S02]  /*3ec0*/  LDS.64 R28, [UR4+0x178] ;  /* 0x00017804ff1c7984 */ /* 0x000e240008000a00 */
[----:B------:R-:W-:-:S04]  /*3ed0*/  HADD2 R32, R32.H0_H0, R33.H1_H1 ;  /* 0x3000002120207230 */ /* 0x000fc80000000800 */
[----:B-1----:R-:W-:-:S04]  /*3ee0*/  HADD2 R32, R32.H0_H0, R26.H0_H0 ;  /* 0x2000001a20207230 */ /* 0x002fc80000000800 */
[----:B------:R-:W-:-:S04]  /*3ef0*/  HADD2 R32, R32.H0_H0, R26.H1_H1 ;  /* 0x3000001a20207230 */ /* 0x000fc80000000800 */
[--C-:B------:R-:W-:Y:S02]  /*3f00*/  HADD2 R26, R32.H0_H0, R27.reuse.H0_H0 ;  /* 0x2000001b201a7230 */ /* 0x100fe40000000800 */
[----:B------:R-:W1:Y:S02]  /*3f10*/  LDS.64 R32, [UR4+0x180] ;  /* 0x00018004ff207984 */ /* 0x000e640008000a00 */
[----:B------:R-:W-:-:S04]  /*3f20*/  HADD2 R26, R26.H0_H0, R27.H1_H1 ;  /* 0x3000001b1a1a7230 */ /* 0x000fc80000000800 */
[----:B--2---:R-:W-:-:S04]  /*3f30*/  HADD2 R26, R26.H0_H0, R30.H0_H0 ;  /* 0x2000001e1a1a7230 */ /* 0x004fc80000000800 */
        /* <DEDUP_REMOVED lines=55> */
[----:B------:R-:W-:Y:S02]  /*42b0*/  HADD2 R32, R32.H0_H0, R26.H1_H1 ;  /* 0x3000001a20207230 */ /* 0x000fe40000000800 */
[----:B------:R-:W1:Y:S02]  /*42c0*/  LDS R26, [UR4+0x1e0] ;  /* 0x0001e004ff1a7984 */ /* 0x000e640008000800 */
[----:B------:R-:W-:-:S04]  /*42d0*/  HADD2 R32, R32.H0_H0, R27.H0_H0 ;  /* 0x2000001b20207230 */ /* 0x000fc80000000800 */
[----:B------:R-:W-:-:S04]  /*42e0*/  HADD2 R32, R32.H0_H0, R27.H1_H1 ;  /* 0x3000001b20207230 */ /* 0x000fc80000000800 */
[----:B--2---:R-:W-:-:S04]  /*42f0*/  HADD2 R32, R32.H0_H0, R30.H0_H0 ;  /* 0x2000001e20207230 */ /* 0x004fc80000000800 */
[----:B------:R-:W-:-:S04]  /*4300*/  HADD2 R32, R32.H0_H0, R30.H1_H1 ;  /* 0x3000001e20207230 */ /* 0x000fc80000000800 */
[----:B------:R-:W-:-:S04]  /*4310*/  HADD2 R32, R32.H0_H0, R31.H0_H0 ;  /* 0x2000001f20207230 */ /* 0x000fc80000000800 */
[----:B------:R-:W-:Y:S02]  /*4320*/  HADD2 R32, R32.H0_H0, R31.H1_H1 ;  /* 0x3000001f20207230 */ /* 0x000fe40000000800 */
[----:B------:R-:W-:Y:S02]  /*4330*/  HADD2.F32 R31, -RZ, R50.H0_H0 ;  /* 0x20000032ff1f7230 */ /* 0x000fe40000004100 */
[----:B0-----:R-:W-:-:S04]  /*4340*/  HADD2 R32, R32.H0_H0, R28.H0_H0 ;  /* 0x2000001c20207230 */ /* 0x001fc80000000800 */
[----:B------:R-:W-:-:S04]  /*4350*/  HADD2 R32, R32.H0_H0, R28.H1_H1 ;  /* 0x3000001c20207230 */ /* 0x000fc80000000800 */
[----:B------:R-:W-:-:S04]  /*4360*/  HADD2 R32, R32.H0_H0, R29.H0_H0 ;  /* 0x2000001d20207230 */ /* 0x000fc80000000800 */
[----:B------:R-:W-:Y:S02]  /*4370*/  HADD2 R32, R32.H0_H0, R29.H1_H1 ;  /* 0x3000001d20207230 */ /* 0x000fe40000000800 */
[----:B------:R-:W0:Y:S02]  /*4380*/  MUFU.RCP R29, R31 ;  /* 0x0000001f001d7308 */ /* 0x000e240000001000 */
[----:B-1----:R-:W-:-:S04]  /*4390*/  HADD2 R32, R32.H0_H0, R26.H0_H0 ;  /* 0x2000001a20207230 */ /* 0x002fc80000000800 */
[----:B------:R-:W-:Y:S02]  /*43a0*/  HADD2 R32, R32.H0_H0, R26.H1_H1 ;  /* 0x3000001a20207230 */ /* 0x000fe40000000800 */
[----:B------:R-:W1:Y:S03]  /*43b0*/  LDC.64 R26, c[0x0][0x398] ;  /* 0x0000e600ff1a7b82 */ /* 0x000e660000000a00 */
[----:B------:R-:W-:-:S04]  /*43c0*/  HADD2.F32 R32, -RZ, R32.H0_H0 ;  /* 0x20000020ff207230 */ /* 0x000fc80000004100 */
[----:B------:R-:W2:Y:S01]  /*43d0*/  MUFU.RCP R33, R32 ;  /* 0x0000002000217308 */ /* 0x000ea20000001000 */
[----:B0-----:R-:W-:-:S05]  /*43e0*/  FMUL R28, R32, R29 ;  /* 0x0000001d201c7220 */ /* 0x001fca0000400000 */
[----:B------:R-:W-:-:S05]  /*43f0*/  F2FP.F16.F32.PACK_AB R30, RZ, R28 ;  /* 0x0000001cff1e723e */ /* 0x000fca00000000ff */
[C---:B------:R-:W-:Y:S02]  /*4400*/  HSETP2.GEU.AND P1, PT, |R30|.reuse.H0_H0, 8.523464202880859375e-06, 8.523464202880859375e-06, PT ;  /* 0x008f008f1e007434 */ /* 0x040fe40003f2ea00 */
[----:B------:R-:W-:Y:S02]  /*4410*/  HSETP2.GT.AND P0, PT, |R30|.H0_H0, RZ.H0_H0, PT ;  /* 0x200000ff1e007234 */ /* 0x000fe40003f04a00 */
[----:B--2---:R-:W-:Y:S01]  /*4420*/  F2FP.F16.F32.PACK_AB R33, RZ, R33 ;  /* 0x00000021ff21723e */ /* 0x004fe200000000ff */
[----:B-1----:R-:W-:Y:S02]  /*4430*/  IMAD.WIDE.U32 R26, R52, 0x2, R26 ;  /* 0x00000002341a7825 */ /* 0x002fe400078e001a */
[----:B------:R-:W-:Y:S02]  /*4440*/  PLOP3.LUT P0, PT, P1, P0, PT, 0xf2, 0x2f ;  /* 0x00000000002f781c */ /* 0x000fe40000f01e72 */
[----:B------:R-:W-:-:S05]  /*4450*/  PRMT R33, R33, 0x5410, R33 ;  /* 0x0000541021217816 */ /* 0x000fca0000000021 */
[----:B------:R1:W-:Y:S06]  /*4460*/  STS [UR4+0x284], R33 ;  /* 0x00028421ff007988 */ /* 0x0003ec0008000804 */
[----:B------:R-:W-:-:S04]  /*4470*/  @!P0 FFMA R31, -R31, R28, R32 ;  /* 0x0000001c1f1f8223 */ /* 0x000fc80000000120 */
[----:B------:R-:W-:-:S05]  /*4480*/  @!P0 FFMA R31, R29, R31, R28 ;  /* 0x0000001f1d1f8223 */ /* 0x000fca000000001c */
[----:B------:R-:W-:-:S05]  /*4490*/  @!P0 F2FP.F16.F32.PACK_AB R30, RZ, R31 ;  /* 0x0000001fff1e823e */ /* 0x000fca00000000ff */
[----:B------:R1:W-:Y:S02]  /*44a0*/  STG.E.U16 desc[UR8][R26.64], R30 ;  /* 0x0000001e1a007986 */ /* 0x0003e4000c101508 */
.L_x_22:
[----:B------:R-:W-:Y:S05]  /*44b0*/  BSYNC.RECONVERGENT B0 ;  /* 0x0000000000007941 */ /* 0x000fea0003800200 */
.L_x_21:
[----:B------:R-:W-:Y:S01]  /*44c0*/  BAR.SYNC.DEFER_BLOCKING 0x0 ;  /* 0x0000000000007b1d */ /* 0x000fe20000010000 */
[----:B01----:R-:W-:Y:S01]  /*44d0*/  I2FP.F32.U32 R26, R49 ;  /* 0x00000031001a7245 */ /* 0x003fe20000201000 */
[----:B------:R-:W-:Y:S02]  /*44e0*/  UIADD3 UR6, UPT, UPT, UR10, 0x144, URZ ;  /* 0x000001440a067890 */ /* 0x000fe4000fffe0ff */
[----:B------:R-:W-:Y:S01]  /*44f0*/  UIADD3 UR5, UPT, UPT, UR10, 0x1e4, URZ ;  /* 0x000001e40a057890 */ /* 0x000fe2000fffe0ff */
[----:B------:R-:W-:Y:S01]  /*4500*/  F2FP.F16.F32.PACK_AB R26, RZ, R26 ;  /* 0x0000001aff1a723e */ /* 0x000fe200000000ff */
[----:B------:R-:W-:Y:S02]  /*4510*/  ULEA UR6, UR7, UR6, 0x18 ;  /* 0x0000000607067291 */ /* 0x000fe4000f8ec0ff */
[----:B------:R-:W-:Y:S01]  /*4520*/  ULEA UR5, UR7, UR5, 0x18 ;  /* 0x0000000507057291 */ /* 0x000fe2000f8ec0ff */
[----:B------:R-:W0:Y:S02]  /*4530*/  LDS R27, [UR4+0x284] ;  /* 0x00028404ff1b7984 */ /* 0x000e240008000800 */
[----:B0-----:R-:W-:-:S02]  /*4540*/  HMUL2 R48, R48, R27 ;  /* 0x0000001b30307232 */ /* 0x001fc40000000000 */
[-C--:B------:R-:W-:Y:S02]  /*4550*/  HFMA2 R47, R47, R27.reuse, -RZ ;  /* 0x0000001b2f2f7231 */ /* 0x080fe400001000ff */
[-C--:B------:R-:W-:Y:S02]  /*4560*/  HMUL2 R46, R46, R27.reuse ;  /* 0x0000001b2e2e7232 */ /* 0x080fe40000000000 */
[-C--:B------:R-:W-:Y:S02]  /*4570*/  HMUL2 R45, R45, R27.reuse ;  /* 0x0000001b2d2d7232 */ /* 0x080fe40000000000 */
[----:B------:R-:W-:Y:S02]  /*4580*/  HFMA2 R28, R48, 1, 0, RZ ;  /* 0x3c000000301c7831 */ /* 0x000fe400000000ff */
[-C--:B------:R-:W-:Y:S02]  /*4590*/  HMUL2 R44, R44, R27.reuse ;  /* 0x0000001b2c2c7232 */ /* 0x080fe40000000000 */
[----:B------:R-:W-:-:S02]  /*45a0*/  HMUL2 R43, R43, R27 ;  /* 0x0000001b2b2b7232 */ /* 0x000fc40000000000 */
[-C--:B------:R-:W-:Y:S02]  /*45b0*/  HMUL2 R42, R42, R27.reuse ;  /* 0x0000001b2a2a7232 */ /* 0x080fe40000000000 */
[-C--:B------:R-:W-:Y:S02]  /*45c0*/  HMUL2 R41, R41, R27.reuse ;  /* 0x0000001b29297232 */ /* 0x080fe40000000000 */
[----:B------:R-:W-:Y:S02]  /*45d0*/  HFMA2 R28, R47, 3, 2, R28 ;  /* 0x420040002f1c7831 */ /* 0x000fe4000000001c */
[-C--:B------:R-:W-:Y:S02]  /*45e0*/  HMUL2 R40, R40, R27.reuse ;  /* 0x0000001b28287232 */ /* 0x080fe40000000000 */
[-C--:B------:R-:W-:Y:S02]  /*45f0*/  HMUL2 R39, R39, R27.reuse ;  /* 0x0000001b27277232 */ /* 0x080fe40000000000 */
[----:B------:R-:W-:-:S02]  /*4600*/  HMUL2 R38, R38, R27 ;  /* 0x0000001b26267232 */ /* 0x000fc40000000000 */
[-C--:B------:R-:W-:Y:S02]  /*4610*/  HMUL2 R37, R37, R27.reuse ;  /* 0x0000001b25257232 */ /* 0x080fe40000000000 */
[----:B------:R-:W-:Y:S02]  /*4620*/  HFMA2 R28, R46, 5, 4, R28 ;  /* 0x450044002e1c7831 */ /* 0x000fe4000000001c */
[-C--:B------:R-:W-:Y:S02]  /*4630*/  HMUL2 R36, R36, R27.reuse ;  /* 0x0000001b24247232 */ /* 0x080fe40000000000 */
[-C--:B------:R-:W-:Y:S02]  /*4640*/  HMUL2 R35, R35, R27.reuse ;  /* 0x0000001b23237232 */ /* 0x080fe40000000000 */
[-C--:B------:R-:W-:Y:S02]  /*4650*/  HMUL2 R34, R34, R27.reuse ;  /* 0x0000001b22227232 */ /* 0x080fe40000000000 */
[----:B------:R-:W-:-:S02]  /*4660*/  HMUL2 R0, R0, R27 ;  /* 0x0000001b00007232 */ /* 0x000fc40000000000 */
[----:B------:R-:W-:Y:S02]  /*4670*/  HFMA2 R28, R45, 7, 6, R28 ;  /* 0x470046002d1c7831 */ /* 0x000fe4000000001c */
[-C--:B------:R-:W-:Y:S02]  /*4680*/  HFMA2 R48, R48, R26.reuse.H0_H0, RZ.H0_H0 ;  /* 0x2000001a30307231 */ /* 0x080fe400000400ff */
[-C--:B------:R-:W-:Y:S02]  /*4690*/  HMUL2 R2, R2, R27.reuse ;  /* 0x0000001b02027232 */ /* 0x080fe40000000000 */
[----:B------:R-:W-:Y:S02]  /*46a0*/  HFMA2 R48, R47, R26.H0_H0, R48 ;  /* 0x2000001a2f307231 */ /* 0x000fe40000000030 */
[----:B------:R-:W-:Y:S02]  /*46b0*/  HMUL2 R3, R3, R27 ;  /* 0x0000001b03037232 */ /* 0x000fe40000000000 */
[----:B------:R-:W-:-:S02]  /*46c0*/  HFMA2 R28, R44, 9, 8, R28 ;  /* 0x488048002c1c7831 */ /* 0x000fc4000000001c */
[-C--:B------:R-:W-:Y:S02]  /*46d0*/  HFMA2 R48, R46, R26.reuse.H0_H0, R48 ;  /* 0x2000001a2e307231 */ /* 0x080fe40000000030 */
[-C--:B------:R-:W-:Y:S02]  /*46e0*/  HMUL2 R4, R4, R27.reuse ;  /* 0x0000001b04047232 */ /* 0x080fe40000000000 */
[-C--:B------:R-:W-:Y:S02]  /*46f0*/  HFMA2 R48, R45, R26.reuse.H0_H0, R48 ;  /* 0x2000001a2d307231 */ /* 0x080fe40000000030 */
[----:B------:R-:W-:Y:S02]  /*4700*/  HMUL2 R5, R5, R27 ;  /* 0x0000001b05057232 */ /* 0x000fe40000000000 */
[----:B------:R-:W-:Y:S02]  /*4710*/  HFMA2 R28, R43, 11, 10, R28 ;  /* 0x498049002b1c7831 */ /* 0x000fe4000000001c */
[----:B------:R-:W-:-:S02]  /*4720*/  HFMA2 R48, R44, R26.H0_H0, R48 ;  /* 0x2000001a2c307231 */ /* 0x000fc40000000030 */
[-C--:B------:R-:W-:Y:S02]  /*4730*/  HMUL2 R6, R6, R27.reuse ;  /* 0x0000001b06067232 */ /* 0x080fe40000000000 */
[-C--:B------:R-:W-:Y:S02]  /*4740*/  HFMA2 R48, R43, R26.reuse.H0_H0, R48 ;  /* 0x2000001a2b307231 */ /* 0x080fe40000000030 */
[-C--:B------:R-:W-:Y:S02]  /*4750*/  HMUL2 R7, R7, R27.reuse ;  /* 0x0000001b07077232 */ /* 0x080fe40000000000 */
[C---:B------:R-:W-:Y:S02]  /*4760*/  HFMA2 R28, R42.reuse, 13, 12, R28 ;  /* 0x4a804a002a1c7831 */ /* 0x040fe4000000001c */
[----:B------:R-:W-:Y:S02]  /*4770*/  HFMA2 R48, R42, R26.H0_H0, R48 ;  /* 0x2000001a2a307231 */ /* 0x000fe40000000030 */
[----:B------:R-:W-:-:S02]  /*4780*/  HMUL2 R8, R8, R27 ;  /* 0x0000001b08087232 */ /* 0x000fc40000000000 */
[-C--:B------:R-:W-:Y:S02]  /*4790*/  HFMA2 R48, R41, R26.reuse.H0_H0, R48 ;  /* 0x2000001a29307231 */ /* 0x080fe40000000030 */
[-C--:B------:R-:W-:Y:S02]  /*47a0*/  HMUL2 R9, R9, R27.reuse ;  /* 0x0000001b09097232 */ /* 0x080fe40000000000 */
[----:B------:R-:W-:Y:S02]  /*47b0*/  HFMA2 R28, R41, 15, 14, R28 ;  /* 0x4b804b00291c7831 */ /* 0x000fe4000000001c */
[-C--:B------:R-:W-:Y:S02]  /*47c0*/  HFMA2 R48, R40, R26.reuse.H0_H0, R48 ;  /* 0x2000001a28307231 */ /* 0x080fe40000000030 */
[----:B------:R-:W-:Y:S02]  /*47d0*/  HMUL2 R10, R10, R27 ;  /* 0x0000001b0a0a7232 */ /* 0x000fe40000000000 */
[----:B------:R-:W-:-:S02]  /*47e0*/  HFMA2 R48, R39, R26.H0_H0, R48 ;  /* 0x2000001a27307231 */ /* 0x000fc40000000030 */
[-C--:B------:R-:W-:Y:S02]  /*47f0*/  HMUL2 R11, R11, R27.reuse ;  /* 0x0000001b0b0b7232 */ /* 0x080fe40000000000 */
[----:B------:R-:W-:Y:S02]  /*4800*/  HFMA2 R28, R40, 17, 16, R28 ;  /* 0x4c404c00281c7831 */ /* 0x000fe4000000001c */
[-C--:B------:R-:W-:Y:S02]  /*4810*/  HFMA2 R48, R38, R26.reuse.H0_H0, R48 ;  /* 0x2000001a26307231 */ /* 0x080fe40000000030 */
[-C--:B------:R-:W-:Y:S02]  /*4820*/  HMUL2 R12, R12, R27.reuse ;  /* 0x0000001b0c0c7232 */ /* 0x080fe40000000000 */
[----:B------:R-:W-:Y:S02]  /*4830*/  HFMA2 R48, R37, R26.H0_H0, R48 ;  /* 0x2000001a25307231 */ /* 0x000fe40000000030 */
[----:B------:R-:W-:-:S02]  /*4840*/  HMUL2 R14, R14, R27 ;  /* 0x0000001b0e0e7232 */ /* 0x000fc40000000000 */
[----:B------:R-:W-:Y:S02]  /*4850*/  HFMA2 R28, R39, 19, 18, R28 ;  /* 0x4cc04c80271c7831 */ /* 0x000fe4000000001c */
[-C--:B------:R-:W-:Y:S02]  /*4860*/  HFMA2 R48, R36, R26.reuse.H0_H0, R48 ;  /* 0x2000001a24307231 */ /* 0x080fe40000000030 */
        /* <DEDUP_REMOVED lines=12> */
[----:B------:R-:W-:Y:S02]  /*4930*/  HMUL2 R25, R25, R27 ;  /* 0x0000001b19197232 */ /* 0x000fe40000000000 */
[----:B------:R-:W-:Y:S02]  /*4940*/  HFMA2 R28, R36, 25, 24, R28 ;  /* 0x4e404e00241c7831 */ /* 0x000fe4000000001c */
[----:B------:R-:W-:-:S04]  /*4950*/  HFMA2 R48, R4, R26.H0_H0, R48 ;  /* 0x2000001a04307231 */ /* 0x000fc80000000030 */
[-C--:B------:R-:W-:Y:S02]  /*4960*/  HFMA2 R48, R5, R26.reuse.H0_H0, R48 ;  /* 0x2000001a05307231 */ /* 0x080fe40000000030 */
[----:B------:R-:W-:Y:S02]  /*4970*/  HFMA2 R28, R35, 27, 26, R28 ;  /* 0x4ec04e80231c7831 */ /* 0x000fe4000000001c */
[----:B------:R-:W-:-:S04]  /*4980*/  HFMA2 R48, R6, R26.H0_H0, R48 ;  /* 0x2000001a06307231 */ /* 0x000fc80000000030 */
[-C--:B------:R-:W-:Y:S02]  /*4990*/  HFMA2 R48, R7, R26.reuse.H0_H0, R48 ;  /* 0x2000001a07307231 */ /* 0x080fe40000000030 */
[----:B------:R-:W-:Y:S02]  /*49a0*/  HFMA2 R28, R34, 29, 28, R28 ;  /* 0x4f404f00221c7831 */ /* 0x000fe4000000001c */
[----:B------:R-:W-:-:S04]  /*49b0*/  HFMA2 R48, R8, R26.H0_H0, R48 ;  /* 0x2000001a08307231 */ /* 0x000fc80000000030 */
[-C--:B------:R-:W-:Y:S02]  /*49c0*/  HFMA2 R48, R9, R26.reuse.H0_H0, R48 ;  /* 0x2000001a09307231 */ /* 0x080fe40000000030 */
[----:B------:R-:W-:Y:S02]  /*49d0*/  HFMA2 R28, R0, 31, 30, R28 ;  /* 0x4fc04f80001c7831 */ /* 0x000fe4000000001c */
[----:B------:R-:W-:Y:S02]  /*49e0*/  HMUL2 R0, R13, R27 ;  /* 0x0000001b0d007232 */ /* 0x000fe40000000000 */
[----:B------:R-:W-:-:S04]  /*49f0*/  HFMA2 R48, R10, R26.H0_H0, R48 ;  /* 0x2000001a0a307231 */ /* 0x000fc80000000030 */
[-C--:B------:R-:W-:Y:S02]  /*4a00*/  HFMA2 R48, R11, R26.reuse.H0_H0, R48 ;  /* 0x2000001a0b307231 */ /* 0x080fe40000000030 */
[----:B------:R-:W-:Y:S02]  /*4a10*/  HFMA2 R28, R2, 33, 32, R28 ;  /* 0x50205000021c7831 */ /* 0x000fe4000000001c */
[----:B------:R-:W-:-:S04]  /*4a20*/  HFMA2 R13, R12, R26.H0_H0, R48 ;  /* 0x2000001a0c0d7231 */ /* 0x000fc80000000030 */
[-C--:B------:R-:W-:Y:S02]  /*4a30*/  HFMA2 R13, R0, R26.reuse.H0_H0, R13 ;  /* 0x2000001a000d7231 */ /* 0x080fe4000000000d */
[----:B------:R-:W-:Y:S02]  /*4a40*/  HFMA2 R28, R3, 35, 34, R28 ;  /* 0x50605040031c7831 */ /* 0x000fe4000000001c */
[----:B------:R-:W-:-:S04]  /*4a50*/  HFMA2 R13, R14, R26.H0_H0, R13 ;  /* 0x2000001a0e0d7231 */ /* 0x000fc8000000000d */
[----:B------:R-:W-:Y:S02]  /*4a60*/  HFMA2 R13, R15, R26.H0_H0, R13 ;  /* 0x2000001a0f0d7231 */ /* 0x000fe4000000000d */
[----:B------:R-:W-:-:S04]  /*4a70*/  HFMA2 R28, R4, 37, 36, R28 ;  /* 0x50a05080041c7831 */ /* 0x000fc8000000001c */
        /* <DEDUP_REMOVED lines=8> */
[----:B------:R-:W-:Y:S01]  /*4b00*/  HFMA2 R28, R0, 55, 54, R28 ;  /* 0x52e052c0001c7831 */ /* 0x000fe2000000001c */
[C---:B------:R-:W-:Y:S02]  /*4b10*/  LEA R0, R49.reuse, UR6, 0x1 ;  /* 0x0000000631007c11 */ /* 0x040fe4000f8e08ff */
[----:B------:R-:W-:Y:S01]  /*4b20*/  LEA R49, R49, UR5, 0x1 ;  /* 0x0000000531317c11 */ /* 0x000fe2000f8e08ff */
[----:B------:R-:W-:Y:S02]  /*4b30*/  HFMA2 R28, R14, 57, 56, R28 ;  /* 0x532053000e1c7831 */ /* 0x000fe4000000001c */
[----:B------:R-:W-:-:S04]  /*4b40*/  HMUL2 R14, R16, R27 ;  /* 0x0000001b100e7232 */ /* 0x000fc80000000000 */
[CC--:B------:R-:W-:Y:S02]  /*4b50*/  HFMA2 R13, R14.reuse, R26.reuse.H0_H0, R13 ;  /* 0x2000001a0e0d7231 */ /* 0x0c0fe4000000000d */
[----:B------:R-:W-:Y:S02]  /*4b60*/  HFMA2 R28, R15, 59, 58, R28 ;  /* 0x536053400f1c7831 */ /* 0x000fe4000000001c */
[----:B------:R-:W-:Y:S02]  /*4b70*/  HFMA2 R13, R17, R26.H0_H0, R13 ;  /* 0x2000001a110d7231 */ /* 0x000fe4000000000d */
        /* <DEDUP_REMOVED lines=17> */
[-C--:B------:R-:W-:Y:S02]  /*4c90*/  HFMA2 R13, R14, R26.reuse.H0_H0, R13 ;  /* 0x2000001a0e0d7231 */ /* 0x080fe4000000000d */
[----:B------:R-:W-:Y:S02]  /*4ca0*/  HFMA2 R28, R23, 75, 74, R28 ;  /* 0x54b054a0171c7831 */ /* 0x000fe4000000001c */
[----:B------:R-:W-:-:S04]  /*4cb0*/  HFMA2 R13, R25, R26.H0_H0, R13 ;  /* 0x2000001a190d7231 */ /* 0x000fc8000000000d */
[----:B------:R-:W-:Y:S02]  /*4cc0*/  HADD2 R13, R13.H0_H0, R13.H1_H1 ;  /* 0x3000000d0d0d7230 */ /* 0x000fe40000000800 */
[----:B------:R-:W-:-:S04]  /*4cd0*/  HFMA2 R28, R14, 77, 76, R28 ;  /* 0x54d054c00e1c7831 */ /* 0x000fc8000000001c */
[----:B------:R-:W-:-:S04]  /*4ce0*/  HFMA2 R28, R25, 79, 78, R28 ;  /* 0x54f054e0191c7831 */ /* 0x000fc8000000001c */
[----:B------:R-:W-:-:S05]  /*4cf0*/  HADD2 R28, R28.H0_H0, R28.H1_H1 ;  /* 0x3000001c1c1c7230 */ /* 0x000fca0000000800 */
[----:B------:R0:W-:Y:S04]  /*4d00*/  STS.U16 [R0], R28 ;  /* 0x0000001c00007388 */ /* 0x0001e80000000400 */
[----:B------:R0:W-:Y:S01]  /*4d10*/  STS.U16 [R49], R13 ;  /* 0x0000000d31007388 */ /* 0x0001e20000000400 */
[----:B------:R-:W-:Y:S06]  /*4d20*/  BAR.SYNC.DEFER_BLOCKING 0x0 ;  /* 0x0000000000007b1d */ /* 0x000fec0000010000 */
[----:B------:R-:W-:Y:S05]  /*4d30*/  @P2 EXIT ;  /* 0x000000000000294d */ /* 0x000fea0003800000 */
[----:B0-----:R-:W-:Y:S04]  /*4d40*/  LDS R0, [UR4+0x144] ;  /* 0x00014404ff007984 */ /* 0x001fe80008000800 */
[----:B------:R-:W0:Y:S04]  /*4d50*/  LDS.64 R2, [UR4+0x1e0] ;  /* 0x0001e004ff027984 */ /* 0x000e280008000a00 */
[----:B------:R-:W-:Y:S04]  /*4d60*/  LDS.64 R16, [UR4+0x148] ;  /* 0x00014804ff107984 */ /* 0x000fe80008000a00 */
[----:B------:R-:W1:Y:S04]  /*4d70*/  LDS.64 R18, [UR4+0x1e8] ;  /* 0x0001e804ff127984 */ /* 0x000e680008000a00 */
[----:B------:R-:W-:Y:S04]  /*4d80*/  LDS.64 R14, [UR4+0x150] ;  /* 0x00015004ff0e7984 */ /* 0x000fe80008000a00 */
[----:B------:R-:W2:Y:S04]  /*4d90*/  LDS.64 R12, [UR4+0x1f0] ;  /* 0x0001f004ff0c7984 */ /* 0x000ea80008000a00 */
[----:B------:R-:W-:Y:S04]  /*4da0*/  LDS.64 R4, [UR4+0x158] ;  /* 0x00015804ff047984 */ /* 0x000fe80008000a00 */
[----:B------:R-:W3:Y:S04]  /*4db0*/  LDS.64 R6, [UR4+0x1f8] ;  /* 0x0001f804ff067984 */ /* 0x000ee80008000a00 */
[----:B------:R-:W-:Y:S01]  /*4dc0*/  LDS.64 R10, [UR4+0x160] ;  /* 0x00016004ff0a7984 */ /* 0x000fe20008000a00 */
[----:B0-----:R-:W-:-:S02]  /*4dd0*/  PRMT R8, R0, 0x5410, R3 ;  /* 0x0000541000087816 */ /* 0x001fc40000000003 */
[----:B------:R-:W-:-:S03]  /*4de0*/  PRMT R3, R0, 0x7632, R3 ;  /* 0x0000763200037816 */ /* 0x000fc60000000003 */
[----:B------:R-:W-:-:S04]  /*4df0*/  HFMA2 R8, R8, 1, 1, RZ ;  /* 0x3c003c0008087831 */ /* 0x000fc800000000ff */
[----:B------:R-:W-:Y:S01]  /*4e00*/  HADD2 R8, R8, R3 ;  /* 0x0000000308087230 */ /* 0x000fe20000000000 */
[C-C-:B-1----:R-:W-:Y:S02]  /*4e10*/  PRMT R3, R16.reuse, 0x5410, R18.reuse ;  /* 0x0000541010037816 */ /* 0x142fe40000000012 */
[----:B------:R-:W-:-:S03]  /*4e20*/  PRMT R18, R16, 0x7632, R18 ;  /* 0x0000763210127816 */ /* 0x000fc60000000012 */
[----:B------:R-:W-:Y:S01]  /*4e30*/  HFMA2 R8, R8, 1, 1, R3 ;  /* 0x3c003c0008087831 */ /* 0x000fe20000000003 */
[C-C-:B------:R-:W-:Y:S02]  /*4e40*/  PRMT R3, R17.reuse, 0x5410, R19.reuse ;  /* 0x0000541011037816 */ /* 0x140fe40000000013 */
[----:B------:R-:W-:Y:S02]  /*4e50*/  PRMT R19, R17, 0x7632, R19 ;  /* 0x0000763211137816 */ /* 0x000fe40000000013 */
[----:B------:R-:W-:Y:S01]  /*4e60*/  LDS.64 R16, [UR4+0x208] ;  /* 0x00020804ff107984 */ /* 0x000fe20008000a00 */
[----:B------:R-:W-:-:S04]  /*4e70*/  HADD2 R8, R8, R18 ;  /* 0x0000001208087230 */ /* 0x000fc80000000000 */
[----:B------:R-:W-:Y:S01]  /*4e80*/  HFMA2 R0, R8, 1, 1, R3 ;  /* 0x3c003c0008007831 */ /* 0x000fe20000000003 */
[C-C-:B--2---:R-:W-:Y:S01]  /*4e90*/  PRMT R3, R14.reuse, 0x5410, R12.reuse ;  /* 0x000054100e037816 */ /* 0x144fe2000000000c */
[----:B------:R-:W0:Y:S01]  /*4ea0*/  LDS.64 R8, [UR4+0x200] ;  /* 0x00020004ff087984 */ /* 0x000e220008000a00 */
[----:B------:R-:W-:Y:S01]  /*4eb0*/  PRMT R12, R14, 0x7632, R12 ;  /* 0x000076320e0c7816 */ /* 0x000fe2000000000c */
[----:B------:R-:W-:Y:S02]  /*4ec0*/  HADD2 R0, R0, R19 ;  /* 0x0000001300007230 */ /* 0x000fe40000000000 */
[----:B------:R-:W1:Y:S02]  /*4ed0*/  LDS.64 R18, [UR4+0x168] ;  /* 0x00016804ff127984 */ /* 0x000e640008000a00 */
[----:B------:R-:W-:Y:S01]  /*4ee0*/  HFMA2 R0, R0, 1, 1, R3 ;  /* 0x3c003c0000007831 */ /* 0x000fe20000000003 */
[C-C-:B------:R-:W-:Y:S02]  /*4ef0*/  PRMT R3, R15.reuse, 0x5410, R13.reuse ;  /* 0x000054100f037816 */ /* 0x140fe4000000000d */
[----:B------:R-:W-:-:S02]  /*4f00*/  PRMT R13, R15, 0x7632, R13 ;  /* 0x000076320f0d7816 */ /* 0x000fc4000000000d */
[----:B------:R-:W-:Y:S01]  /*4f10*/  LDS.64 R14, [UR4+0x170] ;  /* 0x00017004ff0e7984 */ /* 0x000fe20008000a00 */
[----:B------:R-:W-:-:S04]  /*4f20*/  HADD2 R0, R0, R12 ;  /* 0x0000000c00007230 */ /* 0x000fc80000000000 */
[----:B------:R-:W-:Y:S01]  /*4f30*/  HFMA2 R0, R0, 1, 1, R3 ;  /* 0x3c003c0000007831 */ /* 0x000fe20000000003 */
[C-C-:B---3--:R-:W-:Y:S02]  /*4f40*/  PRMT R3, R4.reuse, 0x5410, R6.reuse ;  /* 0x0000541004037816 */ /* 0x148fe40000000006 */
[----:B------:R-:W-:Y:S01]  /*4f50*/  PRMT R6, R4, 0x7632, R6 ;  /* 0x0000763204067816 */ /* 0x000fe20000000006 */
[----:B------:R-:W-:Y:S02]  /*4f60*/  HADD2 R0, R0, R13 ;  /* 0x0000000d00007230 */ /* 0x000fe40000000000 */
[----:B------:R-:W2:Y:S02]  /*4f70*/  LDS.64 R12, [UR4+0x210] ;  /* 0x00021004ff0c7984 */ /* 0x000ea40008000a00 */
[----:B------:R-:W-:Y:S01]  /*4f80*/  HFMA2 R0, R0, 1, 1, R3 ;  /* 0x3c003c0000007831 */ /* 0x000fe20000000003 */
[C-C-:B------:R-:W-:Y:S02]  /*4f90*/  PRMT R3, R5.reuse, 0x5410, R7.reuse ;  /* 0x0000541005037816 */ /* 0x140fe40000000007 */
[----:B------:R-:W-:-:S02]  /*4fa0*/  PRMT R7, R5, 0x7632, R7 ;  /* 0x0000763205077816 */ /* 0x000fc40000000007 */
[----:B------:R-:W-:Y:S01]  /*4fb0*/  LDS.64 R4, [UR4+0x178] ;  /* 0x00017804ff047984 */ /* 0x000fe20008000a00 */
[----:B------:R-:W-:-:S04]  /*4fc0*/  HADD2 R0, R0, R6 ;  /* 0x0000000600007230 */ /* 0x000fc80000000000 */
[----:B------:R-:W-:Y:S01]  /*4fd0*/  HFMA2 R0, R0, 1, 1, R3 ;  /* 0x3c003c0000007831 */ /* 0x000fe20000000003 */
[C-C-:B0-----:R-:W-:Y:S02]  /*4fe0*/  PRMT R3, R10.reuse, 0x5410, R8.reuse ;  /* 0x000054100a037816 */ /* 0x141fe40000000008 */
[----:B------:R-:W-:Y:S01]  /*4ff0*/  PRMT R8, R10, 0x7632, R8 ;  /* 0x000076320a087816 */ /* 0x000fe20000000008 */
[----:B------:R-:W-:Y:S02]  /*5000*/  HADD2 R0, R0, R7 ;  /* 0x0000000700007230 */ /* 0x000fe40000000000 */
[----:B------:R-:W0:Y:S02]  /*5010*/  LDS.64 R6, [UR4+0x218] ;  /* 0x00021804ff067984 */ /* 0x000e240008000a00 */
[----:B------:R-:W-:Y:S01]  /*5020*/  HFMA2 R0, R0, 1, 1, R3 ;  /* 0x3c003c0000007831 */ /* 0x000fe20000000003 */
[C-C-:B------:R-:W-:Y:S02]  /*5030*/  PRMT R3, R11.reuse, 0x5410, R9.reuse ;  /* 0x000054100b037816 */ /* 0x140fe40000000009 */
[----:B------:R-:W-:-:S02]  /*5040*/  PRMT R9, R11, 0x7632, R9 ;  /* 0x000076320b097816 */ /* 0x000fc40000000009 */
[----:B------:R-:W-:Y:S01]  /*5050*/  LDS.64 R10, [UR4+0x180] ;  /* 0x00018004ff0a7984 */ /* 0x000fe20008000a00 */
[----:B------:R-:W-:-:S04]  /*5060*/  HADD2 R0, R0, R8 ;  /* 0x0000000800007230 */ /* 0x000fc80000000000 */
[----:B------:R-:W-:Y:S01]  /*5070*/  HFMA2 R0, R0, 1, 1, R3 ;  /* 0x3c003c0000007831 */ /* 0x000fe20000000003 */
[C-C-:B-1----:R-:W-:Y:S02]  /*5080*/  PRMT R3, R18.reuse, 0x5410, R16.reuse ;  /* 0x0000541012037816 */ /* 0x142fe40000000010 */
        /* <DEDUP_REMOVED lines=9> */
[C-C-:B--2---:R-:W-:Y:S02]  /*5120*/  PRMT R3, R14.reuse, 0x5410, R12.reuse ;  /* 0x000054100e037816 */ /* 0x144fe4000000000c */
        /* <DEDUP_REMOVED lines=105> */
[----:B------:R-:W-:Y:S01]  /*57c0*/  PRMT R9, R11, 0x7632, R9 ;  /* 0x000076320b097816 */ /* 0x000fe20000000009 */
[----:B------:R-:W-:-:S04]  /*57d0*/  HADD2 R0, R0, R8 ;  /* 0x0000000800007230 */ /* 0x000fc80000000000 */
[----:B------:R-:W-:Y:S01]  /*57e0*/  HFMA2 R0, R0, 1, 1, R3 ;  /* 0x3c003c0000007831 */ /* 0x000fe20000000003 */
[C-C-:B-1----:R-:W-:Y:S02]  /*57f0*/  PRMT R3, R18.reuse, 0x5410, R16.reuse ;  /* 0x0000541012037816 */ /* 0x142fe40000000010 */
[----:B------:R-:W-:Y:S01]  /*5800*/  PRMT R16, R18, 0x7632, R16 ;  /* 0x0000763212107816 */ /* 0x000fe20000000010 */
[----:B------:R-:W-:Y:S01]  /*5810*/  HADD2 R0, R0, R9 ;  /* 0x0000000900007230 */ /* 0x000fe20000000000 */
[C-C-:B--2---:R-:W-:Y:S02]  /*5820*/  PRMT R9, R14.reuse, 0x5410, R12.reuse ;  /* 0x000054100e097816 */ /* 0x144fe4000000000c */
[----:B------:R-:W-:Y:S01]  /*5830*/  PRMT R12, R14, 0x7632, R12 ;  /* 0x000076320e0c7816 */ /* 0x000fe2000000000c */
[----:B------:R-:W-:Y:S01]  /*5840*/  HFMA2 R0, R0, 1, 1, R3 ;  /* 0x3c003c0000007831 */ /* 0x000fe20000000003 */
[C-C-:B------:R-:W-:Y:S02]  /*5850*/  PRMT R3, R19.reuse, 0x5410, R17.reuse ;  /* 0x0000541013037816 */ /* 0x140fe40000000011 */
[----:B------:R-:W-:-:S02]  /*5860*/  PRMT R17, R19, 0x7632, R17 ;  /* 0x0000763213117816 */ /* 0x000fc40000000011 */
[C-C-:B0-----:R-:W-:Y:S02]  /*5870*/  PRMT R11, R6.reuse, 0x5410, R4.reuse ;  /* 0x00005410060b7816 */ /* 0x141fe40000000004 */
[----:B------:R-:W-:Y:S01]  /*5880*/  PRMT R4, R6, 0x7632, R4 ;  /* 0x0000763206047816 */ /* 0x000fe20000000004 */
[----:B------:R-:W-:-:S04]  /*5890*/  HADD2 R0, R0, R16 ;  /* 0x0000001000007230 */ /* 0x000fc80000000000 */
[----:B------:R-:W-:Y:S02]  /*58a0*/  HFMA2 R0, R0, 1, 1, R3 ;  /* 0x3c003c0000007831 */ /* 0x000fe40000000003 */
[----:B------:R-:W0:Y:S02]  /*58b0*/  LDS R3, [UR4+0x280] ;  /* 0x00028004ff037984 */ /* 0x000e240008000800 */
[----:B------:R-:W-:-:S04]  /*58c0*/  HADD2 R0, R0, R17 ;  /* 0x0000001100007230 */ /* 0x000fc80000000000 */
[----:B------:R-:W-:Y:S01]  /*58d0*/  HFMA2 R0, R0, 1, 1, R9 ;  /* 0x3c003c0000007831 */ /* 0x000fe20000000009 */
[C-C-:B------:R-:W-:Y:S02]  /*58e0*/  PRMT R9, R15.reuse, 0x5410, R13.reuse ;  /* 0x000054100f097816 */ /* 0x140fe4000000000d */
[----:B------:R-:W-:Y:S01]  /*58f0*/  PRMT R13, R15, 0x7632, R13 ;  /* 0x000076320f0d7816 */ /* 0x000fe2000000000d */
[----:B------:R-:W-:-:S04]  /*5900*/  HADD2 R0, R0, R12 ;  /* 0x0000000c00007230 */ /* 0x000fc80000000000 */
[----:B------:R-:W-:Y:S02]  /*5910*/  HFMA2 R0, R0, 1, 1, R9 ;  /* 0x3c003c0000007831 */ /* 0x000fe40000000009 */
[----:B------:R-:W1:Y:S02]  /*5920*/  LDC.64 R8, c[0x0][0x388] ;  /* 0x0000e200ff087b82 */ /* 0x000e640000000a00 */
[----:B------:R-:W-:Y:S01]  /*5930*/  HADD2 R0, R0, R13 ;  /* 0x0000000d00007230 */ /* 0x000fe20000000000 */
[C-C-:B------:R-:W-:Y:S02]  /*5940*/  PRMT R13, R7.reuse, 0x5410, R5.reuse ;  /* 0x00005410070d7816 */ /* 0x140fe40000000005 */
[----:B------:R-:W-:Y:S01]  /*5950*/  PRMT R5, R7, 0x7632, R5 ;  /* 0x0000763207057816 */ /* 0x000fe20000000005 */
[----:B------:R-:W-:Y:S02]  /*5960*/  HFMA2 R0, R0, 1, 1, R11 ;  /* 0x3c003c0000007831 */ /* 0x000fe4000000000b */
[----:B------:R-:W2:Y:S02]  /*5970*/  LDC.64 R10, c[0x0][0x390] ;  /* 0x0000e400ff0a7b82 */ /* 0x000ea40000000a00 */
[----:B------:R-:W-:-:S04]  /*5980*/  HADD2 R0, R0, R4 ;  /* 0x0000000400007230 */ /* 0x000fc80000000000 */
[----:B------:R-:W-:-:S04]  /*5990*/  HFMA2 R0, R0, 1, 1, R13 ;  /* 0x3c003c0000007831 */ /* 0x000fc8000000000d */
[----:B------:R-:W-:Y:S01]  /*59a0*/  HADD2 R0, R0, R5 ;  /* 0x0000000500007230 */ /* 0x000fe20000000000 */
[C-C-:B0-----:R-:W-:Y:S02]  /*59b0*/  PRMT R5, R2.reuse, 0x5410, R3.reuse ;  /* 0x0000541002057816 */ /* 0x141fe40000000003 */
[----:B------:R-:W-:-:S03]  /*59c0*/  PRMT R3, R2, 0x7632, R3 ;  /* 0x0000763202037816 */ /* 0x000fc60000000003 */
[----:B------:R-:W-:-:S04]  /*59d0*/  HFMA2 R0, R0, 1, 1, R5 ;  /* 0x3c003c0000007831 */ /* 0x000fc80000000005 */
[----:B------:R-:W-:Y:S02]  /*59e0*/  HADD2 R0, R0, R3 ;  /* 0x0000000300007230 */ /* 0x000fe40000000000 */
[----:B-1----:R-:W-:-:S04]  /*59f0*/  IMAD.WIDE.U32 R2, R52, 0x2, R8 ;  /* 0x0000000234027825 */ /* 0x002fc800078e0008 */
[----:B--2---:R-:W-:Y:S01]  /*5a00*/  IMAD.WIDE.U32 R52, R52, 0x2, R10 ;  /* 0x0000000234347825 */ /* 0x004fe200078e000a */
[----:B------:R-:W-:Y:S01]  /*5a10*/  PRMT R26, R0, 0x7632, R26 ;  /* 0x00007632001a7816 */ /* 0x000fe2000000001a */
[----:B------:R-:W-:Y:S04]  /*5a20*/  STG.E.U16 desc[UR8][R2.64], R0 ;  /* 0x0000000002007986 */ /* 0x000fe8000c101508 */
[----:B------:R-:W-:Y:S01]  /*5a30*/  STG.E.U16 desc[UR8][R52.64], R26 ;  /* 0x0000001a34007986 */ /* 0x000fe2000c101508 */
[----:B------:R-:W-:Y:S05]  /*5a40*/  EXIT ;  /* 0x000000000000794d */ /* 0x000fea0003800000 */
.L_x_23:
        /* <DEDUP_REMOVED lines=11> */
.L_x_27:


//--------------------- .nv.shared._Z23softargmax_kernel_floatILi80ELi80EEvPKfPfS2_S2_iiff --------------------------
	.section	.nv.shared._Z23softargmax_kernel_floatILi80ELi80EEvPKfPfS2_S2_iiff,"aw",@nobits
	.sectionflags	@""
	.align	4
.nv.shared._Z23softargmax_kernel_floatILi80ELi80EEvPKfPfS2_S2_iiff:
	.zero		1992


//--------------------- .nv.shared.reserved.0     --------------------------
	.section	.nv.shared.reserved.0,"aw",@nobits
	.weak		__nv_reservedSMEM_offset_0_alias
	.size		__nv_reservedSMEM_offset_0_alias, 0, 64
	.other		__nv_reservedSMEM_offset_0_alias,@"STO_CUDA_RESERVED_SHARED STV_DEFAULT"
__nv_reservedSMEM_offset_0_alias:
	.zero		0
	.zero		64


//--------------------- .nv.shared._Z22softargmax_kernel_halfILi80ELi80EEvPK7__half2P6__halfS4_S4_iiS3_S3_ --------------------------
	.section	.nv.shared._Z22softargmax_kernel_halfILi80ELi80EEvPK7__half2P6__halfS4_S4_iiS3_S3_,"aw",@nobits
	.sectionflags	@""
	.align	4
.nv.shared._Z22softargmax_kernel_halfILi80ELi80EEvPK7__half2P6__halfS4_S4_iiS3_S3_:
	.zero		1672


//--------------------- .nv.constant0._Z23softargmax_kernel_floatILi80ELi80EEvPKfPfS2_S2_iiff --------------------------
	.section	.nv.constant0._Z23softargmax_kernel_floatILi80ELi80EEvPKfPfS2_S2_iiff,"a",@progbits
	.sectionflags	@""
	.align	4
.nv.constant0._Z23softargmax_kernel_floatILi80ELi80EEvPKfPfS2_S2_iiff:
	.zero		944


//--------------------- .nv.constant0._Z22softargmax_kernel_halfILi80ELi80EEvPK7__half2P6__halfS4_S4_iiS3_S3_ --------------------------
	.section	.nv.constant0._Z22softargmax_kernel_halfILi80ELi80EEvPK7__half2P6__halfS4_S4_iiS3_S3_,"a",@progbits
	.sectionflags	@""
	.align	4
.nv.constant0._Z22softargmax_kernel_halfILi80ELi80EEvPK7__half2P6__halfS4_S4_iiS3_S3_:
	.zero		940


//--------------------- SYMBOLS --------------------------

	.type		.nv.reservedSmem.offset0,@object
	.size		.nv.reservedSmem.offset0,0x4
	.type		.nv.reservedSmem.cap,@object
	.size		.nv.reservedSmem.cap,0x4
